//
// Generated by NVIDIA NVVM Compiler
//
// Compiler Build ID: CL-36424714
// Cuda compilation tools, release 13.0, V13.0.88
// Based on NVVM 20.0.0
//

.version 9.0
.target sm_100
.address_size 64

	// .globl	binary_add_f32

.visible .entry binary_add_f32(
	.param .u64 .ptr .align 1 binary_add_f32_param_0,
	.param .u64 .ptr .align 1 binary_add_f32_param_1,
	.param .u64 .ptr .align 1 binary_add_f32_param_2,
	.param .u32 binary_add_f32_param_3,
	.param .u32 binary_add_f32_param_4,
	.param .u32 binary_add_f32_param_5,
	.param .u32 binary_add_f32_param_6,
	.param .u32 binary_add_f32_param_7,
	.param .u32 binary_add_f32_param_8,
	.param .u32 binary_add_f32_param_9,
	.param .u32 binary_add_f32_param_10,
	.param .u32 binary_add_f32_param_11,
	.param .u32 binary_add_f32_param_12,
	.param .u32 binary_add_f32_param_13,
	.param .u32 binary_add_f32_param_14,
	.param .u32 binary_add_f32_param_15,
	.param .u32 binary_add_f32_param_16,
	.param .u32 binary_add_f32_param_17,
	.param .u32 binary_add_f32_param_18,
	.param .u32 binary_add_f32_param_19,
	.param .u32 binary_add_f32_param_20,
	.param .u32 binary_add_f32_param_21,
	.param .u32 binary_add_f32_param_22
)
{
	.reg .pred 	%p<10>;
	.reg .b32 	%r<49>;
	.reg .b32 	%f<4>;
	.reg .b64 	%rd<22>;

	ld.param.u64 	%rd7, [binary_add_f32_param_0];
	ld.param.u64 	%rd8, [binary_add_f32_param_1];
	ld.param.u64 	%rd9, [binary_add_f32_param_2];
	ld.param.u32 	%r21, [binary_add_f32_param_7];
	ld.param.u32 	%r22, [binary_add_f32_param_8];
	ld.param.u32 	%r23, [binary_add_f32_param_9];
	ld.param.u32 	%r9, [binary_add_f32_param_10];
	ld.param.u32 	%r10, [binary_add_f32_param_11];
	ld.param.u32 	%r11, [binary_add_f32_param_12];
	ld.param.u32 	%r12, [binary_add_f32_param_13];
	ld.param.u32 	%r13, [binary_add_f32_param_14];
	ld.param.u32 	%r14, [binary_add_f32_param_15];
	ld.param.u32 	%r15, [binary_add_f32_param_16];
	ld.param.u32 	%r16, [binary_add_f32_param_17];
	ld.param.u32 	%r17, [binary_add_f32_param_18];
	ld.param.u32 	%r18, [binary_add_f32_param_19];
	ld.param.u32 	%r19, [binary_add_f32_param_20];
	ld.param.u32 	%r20, [binary_add_f32_param_21];
	mov.u32 	%r1, %ntid.x;
	mov.u32 	%r25, %ctaid.x;
	mov.u32 	%r26, %tid.x;
	mad.lo.s32 	%r48, %r1, %r25, %r26;
	mov.u32 	%r27, %ntid.y;
	mov.u32 	%r28, %ctaid.y;
	mov.u32 	%r29, %tid.y;
	mad.lo.s32 	%r30, %r27, %r28, %r29;
	mov.u32 	%r31, %ntid.z;
	mov.u32 	%r32, %ctaid.z;
	mov.u32 	%r33, %tid.z;
	mad.lo.s32 	%r34, %r31, %r32, %r33;
	div.u32 	%r4, %r34, %r21;
	mul.lo.s32 	%r35, %r4, %r21;
	sub.s32 	%r5, %r34, %r35;
	setp.ge.s32 	%p1, %r48, %r9;
	setp.ge.s32 	%p2, %r30, %r23;
	or.pred  	%p3, %p1, %p2;
	setp.ge.s32 	%p4, %r4, %r22;
	setp.ge.s32 	%p5, %r5, %r21;
	or.pred  	%p6, %p4, %p5;
	or.pred  	%p8, %p3, %p6;
	@%p8 bra 	$L__BB0_3;
	mul.lo.s32 	%r36, %r12, %r30;
	mad.lo.s32 	%r37, %r4, %r11, %r36;
	mad.lo.s32 	%r38, %r5, %r10, %r37;
	cvt.s64.s32 	%rd1, %r38;
	mul.lo.s32 	%r39, %r16, %r30;
	mad.lo.s32 	%r40, %r4, %r15, %r39;
	mad.lo.s32 	%r41, %r5, %r14, %r40;
	cvt.s64.s32 	%rd2, %r41;
	mul.lo.s32 	%r42, %r20, %r30;
	mad.lo.s32 	%r43, %r4, %r19, %r42;
	mad.lo.s32 	%r44, %r5, %r18, %r43;
	cvt.s64.s32 	%rd3, %r44;
	mov.u32 	%r45, %nctaid.x;
	mul.lo.s32 	%r6, %r1, %r45;
	cvta.to.global.u64 	%rd4, %rd7;
	cvta.to.global.u64 	%rd5, %rd8;
	cvta.to.global.u64 	%rd6, %rd9;
$L__BB0_2:
	mul.lo.s32 	%r46, %r48, %r13;
	cvt.s64.s32 	%rd10, %r46;
	add.s64 	%rd11, %rd10, %rd1;
	shl.b64 	%rd12, %rd11, 2;
	add.s64 	%rd13, %rd4, %rd12;
	ld.global.f32 	%f1, [%rd13];
	mul.lo.s32 	%r47, %r48, %r17;
	cvt.s64.s32 	%rd14, %r47;
	add.s64 	%rd15, %rd14, %rd2;
	shl.b64 	%rd16, %rd15, 2;
	add.s64 	%rd17, %rd5, %rd16;
	ld.global.f32 	%f2, [%rd17];
	add.f32 	%f3, %f1, %f2;
	cvt.s64.s32 	%rd18, %r48;
	add.s64 	%rd19, %rd18, %rd3;
	shl.b64 	%rd20, %rd19, 2;
	add.s64 	%rd21, %rd6, %rd20;
	st.global.f32 	[%rd21], %f3;
	add.s32 	%r48, %r48, %r6;
	setp.lt.s32 	%p9, %r48, %r9;
	@%p9 bra 	$L__BB0_2;
$L__BB0_3:
	ret;

}
	// .globl	binary_add_f16
.visible .entry binary_add_f16(
	.param .u64 .ptr .align 1 binary_add_f16_param_0,
	.param .u64 .ptr .align 1 binary_add_f16_param_1,
	.param .u64 .ptr .align 1 binary_add_f16_param_2,
	.param .u32 binary_add_f16_param_3,
	.param .u32 binary_add_f16_param_4,
	.param .u32 binary_add_f16_param_5,
	.param .u32 binary_add_f16_param_6,
	.param .u32 binary_add_f16_param_7,
	.param .u32 binary_add_f16_param_8,
	.param .u32 binary_add_f16_param_9,
	.param .u32 binary_add_f16_param_10,
	.param .u32 binary_add_f16_param_11,
	.param .u32 binary_add_f16_param_12,
	.param .u32 binary_add_f16_param_13,
	.param .u32 binary_add_f16_param_14,
	.param .u32 binary_add_f16_param_15,
	.param .u32 binary_add_f16_param_16,
	.param .u32 binary_add_f16_param_17,
	.param .u32 binary_add_f16_param_18,
	.param .u32 binary_add_f16_param_19,
	.param .u32 binary_add_f16_param_20,
	.param .u32 binary_add_f16_param_21,
	.param .u32 binary_add_f16_param_22
)
{
	.reg .pred 	%p<10>;
	.reg .b16 	%rs<6>;
	.reg .b32 	%r<49>;
	.reg .b32 	%f<3>;
	.reg .b64 	%rd<22>;

	ld.param.u64 	%rd7, [binary_add_f16_param_0];
	ld.param.u64 	%rd8, [binary_add_f16_param_1];
	ld.param.u64 	%rd9, [binary_add_f16_param_2];
	ld.param.u32 	%r21, [binary_add_f16_param_7];
	ld.param.u32 	%r22, [binary_add_f16_param_8];
	ld.param.u32 	%r23, [binary_add_f16_param_9];
	ld.param.u32 	%r9, [binary_add_f16_param_10];
	ld.param.u32 	%r10, [binary_add_f16_param_11];
	ld.param.u32 	%r11, [binary_add_f16_param_12];
	ld.param.u32 	%r12, [binary_add_f16_param_13];
	ld.param.u32 	%r13, [binary_add_f16_param_14];
	ld.param.u32 	%r14, [binary_add_f16_param_15];
	ld.param.u32 	%r15, [binary_add_f16_param_16];
	ld.param.u32 	%r16, [binary_add_f16_param_17];
	ld.param.u32 	%r17, [binary_add_f16_param_18];
	ld.param.u32 	%r18, [binary_add_f16_param_19];
	ld.param.u32 	%r19, [binary_add_f16_param_20];
	ld.param.u32 	%r20, [binary_add_f16_param_21];
	mov.u32 	%r1, %ntid.x;
	mov.u32 	%r25, %ctaid.x;
	mov.u32 	%r26, %tid.x;
	mad.lo.s32 	%r48, %r1, %r25, %r26;
	mov.u32 	%r27, %ntid.y;
	mov.u32 	%r28, %ctaid.y;
	mov.u32 	%r29, %tid.y;
	mad.lo.s32 	%r30, %r27, %r28, %r29;
	mov.u32 	%r31, %ntid.z;
	mov.u32 	%r32, %ctaid.z;
	mov.u32 	%r33, %tid.z;
	mad.lo.s32 	%r34, %r31, %r32, %r33;
	div.u32 	%r4, %r34, %r21;
	mul.lo.s32 	%r35, %r4, %r21;
	sub.s32 	%r5, %r34, %r35;
	setp.ge.s32 	%p1, %r48, %r9;
	setp.ge.s32 	%p2, %r30, %r23;
	or.pred  	%p3, %p1, %p2;
	setp.ge.s32 	%p4, %r4, %r22;
	setp.ge.s32 	%p5, %r5, %r21;
	or.pred  	%p6, %p4, %p5;
	or.pred  	%p8, %p3, %p6;
	@%p8 bra 	$L__BB1_3;
	mul.lo.s32 	%r36, %r12, %r30;
	mad.lo.s32 	%r37, %r4, %r11, %r36;
	mad.lo.s32 	%r38, %r5, %r10, %r37;
	cvt.s64.s32 	%rd1, %r38;
	mul.lo.s32 	%r39, %r16, %r30;
	mad.lo.s32 	%r40, %r4, %r15, %r39;
	mad.lo.s32 	%r41, %r5, %r14, %r40;
	cvt.s64.s32 	%rd2, %r41;
	mul.lo.s32 	%r42, %r20, %r30;
	mad.lo.s32 	%r43, %r4, %r19, %r42;
	mad.lo.s32 	%r44, %r5, %r18, %r43;
	cvt.s64.s32 	%rd3, %r44;
	mov.u32 	%r45, %nctaid.x;
	mul.lo.s32 	%r6, %r1, %r45;
	cvta.to.global.u64 	%rd4, %rd7;
	cvta.to.global.u64 	%rd5, %rd8;
	cvta.to.global.u64 	%rd6, %rd9;
$L__BB1_2:
	mul.lo.s32 	%r46, %r48, %r13;
	cvt.s64.s32 	%rd10, %r46;
	add.s64 	%rd11, %rd10, %rd1;
	shl.b64 	%rd12, %rd11, 1;
	add.s64 	%rd13, %rd4, %rd12;
	ld.global.u16 	%rs2, [%rd13];
	mul.lo.s32 	%r47, %r48, %r17;
	cvt.s64.s32 	%rd14, %r47;
	add.s64 	%rd15, %rd14, %rd2;
	shl.b64 	%rd16, %rd15, 1;
	add.s64 	%rd17, %rd5, %rd16;
	ld.global.u16 	%rs3, [%rd17];
	// begin inline asm
	{add.f16 %rs1,%rs2,%rs3;
}
	// end inline asm
	// begin inline asm
	{  cvt.f32.f16 %f1, %rs1;}

	// end inline asm
	cvt.s64.s32 	%rd18, %r48;
	add.s64 	%rd19, %rd18, %rd3;
	shl.b64 	%rd20, %rd19, 1;
	add.s64 	%rd21, %rd6, %rd20;
	// begin inline asm
	{  cvt.rn.f16.f32 %rs5, %f1;}

	// end inline asm
	st.global.u16 	[%rd21], %rs5;
	add.s32 	%r48, %r48, %r6;
	setp.lt.s32 	%p9, %r48, %r9;
	@%p9 bra 	$L__BB1_2;
$L__BB1_3:
	ret;

}
	// .globl	binary_sub_f32
.visible .entry binary_sub_f32(
	.param .u64 .ptr .align 1 binary_sub_f32_param_0,
	.param .u64 .ptr .align 1 binary_sub_f32_param_1,
	.param .u64 .ptr .align 1 binary_sub_f32_param_2,
	.param .u32 binary_sub_f32_param_3,
	.param .u32 binary_sub_f32_param_4,
	.param .u32 binary_sub_f32_param_5,
	.param .u32 binary_sub_f32_param_6,
	.param .u32 binary_sub_f32_param_7,
	.param .u32 binary_sub_f32_param_8,
	.param .u32 binary_sub_f32_param_9,
	.param .u32 binary_sub_f32_param_10,
	.param .u32 binary_sub_f32_param_11,
	.param .u32 binary_sub_f32_param_12,
	.param .u32 binary_sub_f32_param_13,
	.param .u32 binary_sub_f32_param_14,
	.param .u32 binary_sub_f32_param_15,
	.param .u32 binary_sub_f32_param_16,
	.param .u32 binary_sub_f32_param_17,
	.param .u32 binary_sub_f32_param_18,
	.param .u32 binary_sub_f32_param_19,
	.param .u32 binary_sub_f32_param_20,
	.param .u32 binary_sub_f32_param_21,
	.param .u32 binary_sub_f32_param_22
)
{
	.reg .pred 	%p<10>;
	.reg .b32 	%r<49>;
	.reg .b32 	%f<4>;
	.reg .b64 	%rd<22>;

	ld.param.u64 	%rd7, [binary_sub_f32_param_0];
	ld.param.u64 	%rd8, [binary_sub_f32_param_1];
	ld.param.u64 	%rd9, [binary_sub_f32_param_2];
	ld.param.u32 	%r21, [binary_sub_f32_param_7];
	ld.param.u32 	%r22, [binary_sub_f32_param_8];
	ld.param.u32 	%r23, [binary_sub_f32_param_9];
	ld.param.u32 	%r9, [binary_sub_f32_param_10];
	ld.param.u32 	%r10, [binary_sub_f32_param_11];
	ld.param.u32 	%r11, [binary_sub_f32_param_12];
	ld.param.u32 	%r12, [binary_sub_f32_param_13];
	ld.param.u32 	%r13, [binary_sub_f32_param_14];
	ld.param.u32 	%r14, [binary_sub_f32_param_15];
	ld.param.u32 	%r15, [binary_sub_f32_param_16];
	ld.param.u32 	%r16, [binary_sub_f32_param_17];
	ld.param.u32 	%r17, [binary_sub_f32_param_18];
	ld.param.u32 	%r18, [binary_sub_f32_param_19];
	ld.param.u32 	%r19, [binary_sub_f32_param_20];
	ld.param.u32 	%r20, [binary_sub_f32_param_21];
	mov.u32 	%r1, %ntid.x;
	mov.u32 	%r25, %ctaid.x;
	mov.u32 	%r26, %tid.x;
	mad.lo.s32 	%r48, %r1, %r25, %r26;
	mov.u32 	%r27, %ntid.y;
	mov.u32 	%r28, %ctaid.y;
	mov.u32 	%r29, %tid.y;
	mad.lo.s32 	%r30, %r27, %r28, %r29;
	mov.u32 	%r31, %ntid.z;
	mov.u32 	%r32, %ctaid.z;
	mov.u32 	%r33, %tid.z;
	mad.lo.s32 	%r34, %r31, %r32, %r33;
	div.u32 	%r4, %r34, %r21;
	mul.lo.s32 	%r35, %r4, %r21;
	sub.s32 	%r5, %r34, %r35;
	setp.ge.s32 	%p1, %r48, %r9;
	setp.ge.s32 	%p2, %r30, %r23;
	or.pred  	%p3, %p1, %p2;
	setp.ge.s32 	%p4, %r4, %r22;
	setp.ge.s32 	%p5, %r5, %r21;
	or.pred  	%p6, %p4, %p5;
	or.pred  	%p8, %p3, %p6;
	@%p8 bra 	$L__BB2_3;
	mul.lo.s32 	%r36, %r12, %r30;
	mad.lo.s32 	%r37, %r4, %r11, %r36;
	mad.lo.s32 	%r38, %r5, %r10, %r37;
	cvt.s64.s32 	%rd1, %r38;
	mul.lo.s32 	%r39, %r16, %r30;
	mad.lo.s32 	%r40, %r4, %r15, %r39;
	mad.lo.s32 	%r41, %r5, %r14, %r40;
	cvt.s64.s32 	%rd2, %r41;
	mul.lo.s32 	%r42, %r20, %r30;
	mad.lo.s32 	%r43, %r4, %r19, %r42;
	mad.lo.s32 	%r44, %r5, %r18, %r43;
	cvt.s64.s32 	%rd3, %r44;
	mov.u32 	%r45, %nctaid.x;
	mul.lo.s32 	%r6, %r1, %r45;
	cvta.to.global.u64 	%rd4, %rd7;
	cvta.to.global.u64 	%rd5, %rd8;
	cvta.to.global.u64 	%rd6, %rd9;
$L__BB2_2:
	mul.lo.s32 	%r46, %r48, %r13;
	cvt.s64.s32 	%rd10, %r46;
	add.s64 	%rd11, %rd10, %rd1;
	shl.b64 	%rd12, %rd11, 2;
	add.s64 	%rd13, %rd4, %rd12;
	ld.global.f32 	%f1, [%rd13];
	mul.lo.s32 	%r47, %r48, %r17;
	cvt.s64.s32 	%rd14, %r47;
	add.s64 	%rd15, %rd14, %rd2;
	shl.b64 	%rd16, %rd15, 2;
	add.s64 	%rd17, %rd5, %rd16;
	ld.global.f32 	%f2, [%rd17];
	sub.f32 	%f3, %f1, %f2;
	cvt.s64.s32 	%rd18, %r48;
	add.s64 	%rd19, %rd18, %rd3;
	shl.b64 	%rd20, %rd19, 2;
	add.s64 	%rd21, %rd6, %rd20;
	st.global.f32 	[%rd21], %f3;
	add.s32 	%r48, %r48, %r6;
	setp.lt.s32 	%p9, %r48, %r9;
	@%p9 bra 	$L__BB2_2;
$L__BB2_3:
	ret;

}
	// .globl	binary_sub_f16
.visible .entry binary_sub_f16(
	.param .u64 .ptr .align 1 binary_sub_f16_param_0,
	.param .u64 .ptr .align 1 binary_sub_f16_param_1,
	.param .u64 .ptr .align 1 binary_sub_f16_param_2,
	.param .u32 binary_sub_f16_param_3,
	.param .u32 binary_sub_f16_param_4,
	.param .u32 binary_sub_f16_param_5,
	.param .u32 binary_sub_f16_param_6,
	.param .u32 binary_sub_f16_param_7,
	.param .u32 binary_sub_f16_param_8,
	.param .u32 binary_sub_f16_param_9,
	.param .u32 binary_sub_f16_param_10,
	.param .u32 binary_sub_f16_param_11,
	.param .u32 binary_sub_f16_param_12,
	.param .u32 binary_sub_f16_param_13,
	.param .u32 binary_sub_f16_param_14,
	.param .u32 binary_sub_f16_param_15,
	.param .u32 binary_sub_f16_param_16,
	.param .u32 binary_sub_f16_param_17,
	.param .u32 binary_sub_f16_param_18,
	.param .u32 binary_sub_f16_param_19,
	.param .u32 binary_sub_f16_param_20,
	.param .u32 binary_sub_f16_param_21,
	.param .u32 binary_sub_f16_param_22
)
{
	.reg .pred 	%p<10>;
	.reg .b16 	%rs<6>;
	.reg .b32 	%r<49>;
	.reg .b32 	%f<3>;
	.reg .b64 	%rd<22>;

	ld.param.u64 	%rd7, [binary_sub_f16_param_0];
	ld.param.u64 	%rd8, [binary_sub_f16_param_1];
	ld.param.u64 	%rd9, [binary_sub_f16_param_2];
	ld.param.u32 	%r21, [binary_sub_f16_param_7];
	ld.param.u32 	%r22, [binary_sub_f16_param_8];
	ld.param.u32 	%r23, [binary_sub_f16_param_9];
	ld.param.u32 	%r9, [binary_sub_f16_param_10];
	ld.param.u32 	%r10, [binary_sub_f16_param_11];
	ld.param.u32 	%r11, [binary_sub_f16_param_12];
	ld.param.u32 	%r12, [binary_sub_f16_param_13];
	ld.param.u32 	%r13, [binary_sub_f16_param_14];
	ld.param.u32 	%r14, [binary_sub_f16_param_15];
	ld.param.u32 	%r15, [binary_sub_f16_param_16];
	ld.param.u32 	%r16, [binary_sub_f16_param_17];
	ld.param.u32 	%r17, [binary_sub_f16_param_18];
	ld.param.u32 	%r18, [binary_sub_f16_param_19];
	ld.param.u32 	%r19, [binary_sub_f16_param_20];
	ld.param.u32 	%r20, [binary_sub_f16_param_21];
	mov.u32 	%r1, %ntid.x;
	mov.u32 	%r25, %ctaid.x;
	mov.u32 	%r26, %tid.x;
	mad.lo.s32 	%r48, %r1, %r25, %r26;
	mov.u32 	%r27, %ntid.y;
	mov.u32 	%r28, %ctaid.y;
	mov.u32 	%r29, %tid.y;
	mad.lo.s32 	%r30, %r27, %r28, %r29;
	mov.u32 	%r31, %ntid.z;
	mov.u32 	%r32, %ctaid.z;
	mov.u32 	%r33, %tid.z;
	mad.lo.s32 	%r34, %r31, %r32, %r33;
	div.u32 	%r4, %r34, %r21;
	mul.lo.s32 	%r35, %r4, %r21;
	sub.s32 	%r5, %r34, %r35;
	setp.ge.s32 	%p1, %r48, %r9;
	setp.ge.s32 	%p2, %r30, %r23;
	or.pred  	%p3, %p1, %p2;
	setp.ge.s32 	%p4, %r4, %r22;
	setp.ge.s32 	%p5, %r5, %r21;
	or.pred  	%p6, %p4, %p5;
	or.pred  	%p8, %p3, %p6;
	@%p8 bra 	$L__BB3_3;
	mul.lo.s32 	%r36, %r12, %r30;
	mad.lo.s32 	%r37, %r4, %r11, %r36;
	mad.lo.s32 	%r38, %r5, %r10, %r37;
	cvt.s64.s32 	%rd1, %r38;
	mul.lo.s32 	%r39, %r16, %r30;
	mad.lo.s32 	%r40, %r4, %r15, %r39;
	mad.lo.s32 	%r41, %r5, %r14, %r40;
	cvt.s64.s32 	%rd2, %r41;
	mul.lo.s32 	%r42, %r20, %r30;
	mad.lo.s32 	%r43, %r4, %r19, %r42;
	mad.lo.s32 	%r44, %r5, %r18, %r43;
	cvt.s64.s32 	%rd3, %r44;
	mov.u32 	%r45, %nctaid.x;
	mul.lo.s32 	%r6, %r1, %r45;
	cvta.to.global.u64 	%rd4, %rd7;
	cvta.to.global.u64 	%rd5, %rd8;
	cvta.to.global.u64 	%rd6, %rd9;
$L__BB3_2:
	mul.lo.s32 	%r46, %r48, %r13;
	cvt.s64.s32 	%rd10, %r46;
	add.s64 	%rd11, %rd10, %rd1;
	shl.b64 	%rd12, %rd11, 1;
	add.s64 	%rd13, %rd4, %rd12;
	ld.global.u16 	%rs2, [%rd13];
	mul.lo.s32 	%r47, %r48, %r17;
	cvt.s64.s32 	%rd14, %r47;
	add.s64 	%rd15, %rd14, %rd2;
	shl.b64 	%rd16, %rd15, 1;
	add.s64 	%rd17, %rd5, %rd16;
	ld.global.u16 	%rs3, [%rd17];
	// begin inline asm
	{sub.f16 %rs1,%rs2,%rs3;
}
	// end inline asm
	// begin inline asm
	{  cvt.f32.f16 %f1, %rs1;}

	// end inline asm
	cvt.s64.s32 	%rd18, %r48;
	add.s64 	%rd19, %rd18, %rd3;
	shl.b64 	%rd20, %rd19, 1;
	add.s64 	%rd21, %rd6, %rd20;
	// begin inline asm
	{  cvt.rn.f16.f32 %rs5, %f1;}

	// end inline asm
	st.global.u16 	[%rd21], %rs5;
	add.s32 	%r48, %r48, %r6;
	setp.lt.s32 	%p9, %r48, %r9;
	@%p9 bra 	$L__BB3_2;
$L__BB3_3:
	ret;

}
	// .globl	binary_mul_f32
.visible .entry binary_mul_f32(
	.param .u64 .ptr .align 1 binary_mul_f32_param_0,
	.param .u64 .ptr .align 1 binary_mul_f32_param_1,
	.param .u64 .ptr .align 1 binary_mul_f32_param_2,
	.param .u32 binary_mul_f32_param_3,
	.param .u32 binary_mul_f32_param_4,
	.param .u32 binary_mul_f32_param_5,
	.param .u32 binary_mul_f32_param_6,
	.param .u32 binary_mul_f32_param_7,
	.param .u32 binary_mul_f32_param_8,
	.param .u32 binary_mul_f32_param_9,
	.param .u32 binary_mul_f32_param_10,
	.param .u32 binary_mul_f32_param_11,
	.param .u32 binary_mul_f32_param_12,
	.param .u32 binary_mul_f32_param_13,
	.param .u32 binary_mul_f32_param_14,
	.param .u32 binary_mul_f32_param_15,
	.param .u32 binary_mul_f32_param_16,
	.param .u32 binary_mul_f32_param_17,
	.param .u32 binary_mul_f32_param_18,
	.param .u32 binary_mul_f32_param_19,
	.param .u32 binary_mul_f32_param_20,
	.param .u32 binary_mul_f32_param_21,
	.param .u32 binary_mul_f32_param_22
)
{
	.reg .pred 	%p<10>;
	.reg .b32 	%r<49>;
	.reg .b32 	%f<4>;
	.reg .b64 	%rd<22>;

	ld.param.u64 	%rd7, [binary_mul_f32_param_0];
	ld.param.u64 	%rd8, [binary_mul_f32_param_1];
	ld.param.u64 	%rd9, [binary_mul_f32_param_2];
	ld.param.u32 	%r21, [binary_mul_f32_param_7];
	ld.param.u32 	%r22, [binary_mul_f32_param_8];
	ld.param.u32 	%r23, [binary_mul_f32_param_9];
	ld.param.u32 	%r9, [binary_mul_f32_param_10];
	ld.param.u32 	%r10, [binary_mul_f32_param_11];
	ld.param.u32 	%r11, [binary_mul_f32_param_12];
	ld.param.u32 	%r12, [binary_mul_f32_param_13];
	ld.param.u32 	%r13, [binary_mul_f32_param_14];
	ld.param.u32 	%r14, [binary_mul_f32_param_15];
	ld.param.u32 	%r15, [binary_mul_f32_param_16];
	ld.param.u32 	%r16, [binary_mul_f32_param_17];
	ld.param.u32 	%r17, [binary_mul_f32_param_18];
	ld.param.u32 	%r18, [binary_mul_f32_param_19];
	ld.param.u32 	%r19, [binary_mul_f32_param_20];
	ld.param.u32 	%r20, [binary_mul_f32_param_21];
	mov.u32 	%r1, %ntid.x;
	mov.u32 	%r25, %ctaid.x;
	mov.u32 	%r26, %tid.x;
	mad.lo.s32 	%r48, %r1, %r25, %r26;
	mov.u32 	%r27, %ntid.y;
	mov.u32 	%r28, %ctaid.y;
	mov.u32 	%r29, %tid.y;
	mad.lo.s32 	%r30, %r27, %r28, %r29;
	mov.u32 	%r31, %ntid.z;
	mov.u32 	%r32, %ctaid.z;
	mov.u32 	%r33, %tid.z;
	mad.lo.s32 	%r34, %r31, %r32, %r33;
	div.u32 	%r4, %r34, %r21;
	mul.lo.s32 	%r35, %r4, %r21;
	sub.s32 	%r5, %r34, %r35;
	setp.ge.s32 	%p1, %r48, %r9;
	setp.ge.s32 	%p2, %r30, %r23;
	or.pred  	%p3, %p1, %p2;
	setp.ge.s32 	%p4, %r4, %r22;
	setp.ge.s32 	%p5, %r5, %r21;
	or.pred  	%p6, %p4, %p5;
	or.pred  	%p8, %p3, %p6;
	@%p8 bra 	$L__BB4_3;
	mul.lo.s32 	%r36, %r12, %r30;
	mad.lo.s32 	%r37, %r4, %r11, %r36;
	mad.lo.s32 	%r38, %r5, %r10, %r37;
	cvt.s64.s32 	%rd1, %r38;
	mul.lo.s32 	%r39, %r16, %r30;
	mad.lo.s32 	%r40, %r4, %r15, %r39;
	mad.lo.s32 	%r41, %r5, %r14, %r40;
	cvt.s64.s32 	%rd2, %r41;
	mul.lo.s32 	%r42, %r20, %r30;
	mad.lo.s32 	%r43, %r4, %r19, %r42;
	mad.lo.s32 	%r44, %r5, %r18, %r43;
	cvt.s64.s32 	%rd3, %r44;
	mov.u32 	%r45, %nctaid.x;
	mul.lo.s32 	%r6, %r1, %r45;
	cvta.to.global.u64 	%rd4, %rd7;
	cvta.to.global.u64 	%rd5, %rd8;
	cvta.to.global.u64 	%rd6, %rd9;
$L__BB4_2:
	mul.lo.s32 	%r46, %r48, %r13;
	cvt.s64.s32 	%rd10, %r46;
	add.s64 	%rd11, %rd10, %rd1;
	shl.b64 	%rd12, %rd11, 2;
	add.s64 	%rd13, %rd4, %rd12;
	ld.global.f32 	%f1, [%rd13];
	mul.lo.s32 	%r47, %r48, %r17;
	cvt.s64.s32 	%rd14, %r47;
	add.s64 	%rd15, %rd14, %rd2;
	shl.b64 	%rd16, %rd15, 2;
	add.s64 	%rd17, %rd5, %rd16;
	ld.global.f32 	%f2, [%rd17];
	mul.f32 	%f3, %f1, %f2;
	cvt.s64.s32 	%rd18, %r48;
	add.s64 	%rd19, %rd18, %rd3;
	shl.b64 	%rd20, %rd19, 2;
	add.s64 	%rd21, %rd6, %rd20;
	st.global.f32 	[%rd21], %f3;
	add.s32 	%r48, %r48, %r6;
	setp.lt.s32 	%p9, %r48, %r9;
	@%p9 bra 	$L__BB4_2;
$L__BB4_3:
	ret;

}
	// .globl	binary_mul_f16
.visible .entry binary_mul_f16(
	.param .u64 .ptr .align 1 binary_mul_f16_param_0,
	.param .u64 .ptr .align 1 binary_mul_f16_param_1,
	.param .u64 .ptr .align 1 binary_mul_f16_param_2,
	.param .u32 binary_mul_f16_param_3,
	.param .u32 binary_mul_f16_param_4,
	.param .u32 binary_mul_f16_param_5,
	.param .u32 binary_mul_f16_param_6,
	.param .u32 binary_mul_f16_param_7,
	.param .u32 binary_mul_f16_param_8,
	.param .u32 binary_mul_f16_param_9,
	.param .u32 binary_mul_f16_param_10,
	.param .u32 binary_mul_f16_param_11,
	.param .u32 binary_mul_f16_param_12,
	.param .u32 binary_mul_f16_param_13,
	.param .u32 binary_mul_f16_param_14,
	.param .u32 binary_mul_f16_param_15,
	.param .u32 binary_mul_f16_param_16,
	.param .u32 binary_mul_f16_param_17,
	.param .u32 binary_mul_f16_param_18,
	.param .u32 binary_mul_f16_param_19,
	.param .u32 binary_mul_f16_param_20,
	.param .u32 binary_mul_f16_param_21,
	.param .u32 binary_mul_f16_param_22
)
{
	.reg .pred 	%p<10>;
	.reg .b16 	%rs<6>;
	.reg .b32 	%r<49>;
	.reg .b32 	%f<3>;
	.reg .b64 	%rd<22>;

	ld.param.u64 	%rd7, [binary_mul_f16_param_0];
	ld.param.u64 	%rd8, [binary_mul_f16_param_1];
	ld.param.u64 	%rd9, [binary_mul_f16_param_2];
	ld.param.u32 	%r21, [binary_mul_f16_param_7];
	ld.param.u32 	%r22, [binary_mul_f16_param_8];
	ld.param.u32 	%r23, [binary_mul_f16_param_9];
	ld.param.u32 	%r9, [binary_mul_f16_param_10];
	ld.param.u32 	%r10, [binary_mul_f16_param_11];
	ld.param.u32 	%r11, [binary_mul_f16_param_12];
	ld.param.u32 	%r12, [binary_mul_f16_param_13];
	ld.param.u32 	%r13, [binary_mul_f16_param_14];
	ld.param.u32 	%r14, [binary_mul_f16_param_15];
	ld.param.u32 	%r15, [binary_mul_f16_param_16];
	ld.param.u32 	%r16, [binary_mul_f16_param_17];
	ld.param.u32 	%r17, [binary_mul_f16_param_18];
	ld.param.u32 	%r18, [binary_mul_f16_param_19];
	ld.param.u32 	%r19, [binary_mul_f16_param_20];
	ld.param.u32 	%r20, [binary_mul_f16_param_21];
	mov.u32 	%r1, %ntid.x;
	mov.u32 	%r25, %ctaid.x;
	mov.u32 	%r26, %tid.x;
	mad.lo.s32 	%r48, %r1, %r25, %r26;
	mov.u32 	%r27, %ntid.y;
	mov.u32 	%r28, %ctaid.y;
	mov.u32 	%r29, %tid.y;
	mad.lo.s32 	%r30, %r27, %r28, %r29;
	mov.u32 	%r31, %ntid.z;
	mov.u32 	%r32, %ctaid.z;
	mov.u32 	%r33, %tid.z;
	mad.lo.s32 	%r34, %r31, %r32, %r33;
	div.u32 	%r4, %r34, %r21;
	mul.lo.s32 	%r35, %r4, %r21;
	sub.s32 	%r5, %r34, %r35;
	setp.ge.s32 	%p1, %r48, %r9;
	setp.ge.s32 	%p2, %r30, %r23;
	or.pred  	%p3, %p1, %p2;
	setp.ge.s32 	%p4, %r4, %r22;
	setp.ge.s32 	%p5, %r5, %r21;
	or.pred  	%p6, %p4, %p5;
	or.pred  	%p8, %p3, %p6;
	@%p8 bra 	$L__BB5_3;
	mul.lo.s32 	%r36, %r12, %r30;
	mad.lo.s32 	%r37, %r4, %r11, %r36;
	mad.lo.s32 	%r38, %r5, %r10, %r37;
	cvt.s64.s32 	%rd1, %r38;
	mul.lo.s32 	%r39, %r16, %r30;
	mad.lo.s32 	%r40, %r4, %r15, %r39;
	mad.lo.s32 	%r41, %r5, %r14, %r40;
	cvt.s64.s32 	%rd2, %r41;
	mul.lo.s32 	%r42, %r20, %r30;
	mad.lo.s32 	%r43, %r4, %r19, %r42;
	mad.lo.s32 	%r44, %r5, %r18, %r43;
	cvt.s64.s32 	%rd3, %r44;
	mov.u32 	%r45, %nctaid.x;
	mul.lo.s32 	%r6, %r1, %r45;
	cvta.to.global.u64 	%rd4, %rd7;
	cvta.to.global.u64 	%rd5, %rd8;
	cvta.to.global.u64 	%rd6, %rd9;
$L__BB5_2:
	mul.lo.s32 	%r46, %r48, %r13;
	cvt.s64.s32 	%rd10, %r46;
	add.s64 	%rd11, %rd10, %rd1;
	shl.b64 	%rd12, %rd11, 1;
	add.s64 	%rd13, %rd4, %rd12;
	ld.global.u16 	%rs2, [%rd13];
	mul.lo.s32 	%r47, %r48, %r17;
	cvt.s64.s32 	%rd14, %r47;
	add.s64 	%rd15, %rd14, %rd2;
	shl.b64 	%rd16, %rd15, 1;
	add.s64 	%rd17, %rd5, %rd16;
	ld.global.u16 	%rs3, [%rd17];
	// begin inline asm
	{mul.f16 %rs1,%rs2,%rs3;
}
	// end inline asm
	// begin inline asm
	{  cvt.f32.f16 %f1, %rs1;}

	// end inline asm
	cvt.s64.s32 	%rd18, %r48;
	add.s64 	%rd19, %rd18, %rd3;
	shl.b64 	%rd20, %rd19, 1;
	add.s64 	%rd21, %rd6, %rd20;
	// begin inline asm
	{  cvt.rn.f16.f32 %rs5, %f1;}

	// end inline asm
	st.global.u16 	[%rd21], %rs5;
	add.s32 	%r48, %r48, %r6;
	setp.lt.s32 	%p9, %r48, %r9;
	@%p9 bra 	$L__BB5_2;
$L__BB5_3:
	ret;

}
	// .globl	binary_div_f32
.visible .entry binary_div_f32(
	.param .u64 .ptr .align 1 binary_div_f32_param_0,
	.param .u64 .ptr .align 1 binary_div_f32_param_1,
	.param .u64 .ptr .align 1 binary_div_f32_param_2,
	.param .u32 binary_div_f32_param_3,
	.param .u32 binary_div_f32_param_4,
	.param .u32 binary_div_f32_param_5,
	.param .u32 binary_div_f32_param_6,
	.param .u32 binary_div_f32_param_7,
	.param .u32 binary_div_f32_param_8,
	.param .u32 binary_div_f32_param_9,
	.param .u32 binary_div_f32_param_10,
	.param .u32 binary_div_f32_param_11,
	.param .u32 binary_div_f32_param_12,
	.param .u32 binary_div_f32_param_13,
	.param .u32 binary_div_f32_param_14,
	.param .u32 binary_div_f32_param_15,
	.param .u32 binary_div_f32_param_16,
	.param .u32 binary_div_f32_param_17,
	.param .u32 binary_div_f32_param_18,
	.param .u32 binary_div_f32_param_19,
	.param .u32 binary_div_f32_param_20,
	.param .u32 binary_div_f32_param_21,
	.param .u32 binary_div_f32_param_22
)
{
	.reg .pred 	%p<10>;
	.reg .b32 	%r<49>;
	.reg .b32 	%f<4>;
	.reg .b64 	%rd<22>;

	ld.param.u64 	%rd7, [binary_div_f32_param_0];
	ld.param.u64 	%rd8, [binary_div_f32_param_1];
	ld.param.u64 	%rd9, [binary_div_f32_param_2];
	ld.param.u32 	%r21, [binary_div_f32_param_7];
	ld.param.u32 	%r22, [binary_div_f32_param_8];
	ld.param.u32 	%r23, [binary_div_f32_param_9];
	ld.param.u32 	%r9, [binary_div_f32_param_10];
	ld.param.u32 	%r10, [binary_div_f32_param_11];
	ld.param.u32 	%r11, [binary_div_f32_param_12];
	ld.param.u32 	%r12, [binary_div_f32_param_13];
	ld.param.u32 	%r13, [binary_div_f32_param_14];
	ld.param.u32 	%r14, [binary_div_f32_param_15];
	ld.param.u32 	%r15, [binary_div_f32_param_16];
	ld.param.u32 	%r16, [binary_div_f32_param_17];
	ld.param.u32 	%r17, [binary_div_f32_param_18];
	ld.param.u32 	%r18, [binary_div_f32_param_19];
	ld.param.u32 	%r19, [binary_div_f32_param_20];
	ld.param.u32 	%r20, [binary_div_f32_param_21];
	mov.u32 	%r1, %ntid.x;
	mov.u32 	%r25, %ctaid.x;
	mov.u32 	%r26, %tid.x;
	mad.lo.s32 	%r48, %r1, %r25, %r26;
	mov.u32 	%r27, %ntid.y;
	mov.u32 	%r28, %ctaid.y;
	mov.u32 	%r29, %tid.y;
	mad.lo.s32 	%r30, %r27, %r28, %r29;
	mov.u32 	%r31, %ntid.z;
	mov.u32 	%r32, %ctaid.z;
	mov.u32 	%r33, %tid.z;
	mad.lo.s32 	%r34, %r31, %r32, %r33;
	div.u32 	%r4, %r34, %r21;
	mul.lo.s32 	%r35, %r4, %r21;
	sub.s32 	%r5, %r34, %r35;
	setp.ge.s32 	%p1, %r48, %r9;
	setp.ge.s32 	%p2, %r30, %r23;
	or.pred  	%p3, %p1, %p2;
	setp.ge.s32 	%p4, %r4, %r22;
	setp.ge.s32 	%p5, %r5, %r21;
	or.pred  	%p6, %p4, %p5;
	or.pred  	%p8, %p3, %p6;
	@%p8 bra 	$L__BB6_3;
	mul.lo.s32 	%r36, %r12, %r30;
	mad.lo.s32 	%r37, %r4, %r11, %r36;
	mad.lo.s32 	%r38, %r5, %r10, %r37;
	cvt.s64.s32 	%rd1, %r38;
	mul.lo.s32 	%r39, %r16, %r30;
	mad.lo.s32 	%r40, %r4, %r15, %r39;
	mad.lo.s32 	%r41, %r5, %r14, %r40;
	cvt.s64.s32 	%rd2, %r41;
	mul.lo.s32 	%r42, %r20, %r30;
	mad.lo.s32 	%r43, %r4, %r19, %r42;
	mad.lo.s32 	%r44, %r5, %r18, %r43;
	cvt.s64.s32 	%rd3, %r44;
	mov.u32 	%r45, %nctaid.x;
	mul.lo.s32 	%r6, %r1, %r45;
	cvta.to.global.u64 	%rd4, %rd7;
	cvta.to.global.u64 	%rd5, %rd8;
	cvta.to.global.u64 	%rd6, %rd9;
$L__BB6_2:
	mul.lo.s32 	%r46, %r48, %r13;
	cvt.s64.s32 	%rd10, %r46;
	add.s64 	%rd11, %rd10, %rd1;
	shl.b64 	%rd12, %rd11, 2;
	add.s64 	%rd13, %rd4, %rd12;
	ld.global.f32 	%f1, [%rd13];
	mul.lo.s32 	%r47, %r48, %r17;
	cvt.s64.s32 	%rd14, %r47;
	add.s64 	%rd15, %rd14, %rd2;
	shl.b64 	%rd16, %rd15, 2;
	add.s64 	%rd17, %rd5, %rd16;
	ld.global.f32 	%f2, [%rd17];
	div.rn.f32 	%f3, %f1, %f2;
	cvt.s64.s32 	%rd18, %r48;
	add.s64 	%rd19, %rd18, %rd3;
	shl.b64 	%rd20, %rd19, 2;
	add.s64 	%rd21, %rd6, %rd20;
	st.global.f32 	[%rd21], %f3;
	add.s32 	%r48, %r48, %r6;
	setp.lt.s32 	%p9, %r48, %r9;
	@%p9 bra 	$L__BB6_2;
$L__BB6_3:
	ret;

}
	// .globl	binary_div_f16
.visible .entry binary_div_f16(
	.param .u64 .ptr .align 1 binary_div_f16_param_0,
	.param .u64 .ptr .align 1 binary_div_f16_param_1,
	.param .u64 .ptr .align 1 binary_div_f16_param_2,
	.param .u32 binary_div_f16_param_3,
	.param .u32 binary_div_f16_param_4,
	.param .u32 binary_div_f16_param_5,
	.param .u32 binary_div_f16_param_6,
	.param .u32 binary_div_f16_param_7,
	.param .u32 binary_div_f16_param_8,
	.param .u32 binary_div_f16_param_9,
	.param .u32 binary_div_f16_param_10,
	.param .u32 binary_div_f16_param_11,
	.param .u32 binary_div_f16_param_12,
	.param .u32 binary_div_f16_param_13,
	.param .u32 binary_div_f16_param_14,
	.param .u32 binary_div_f16_param_15,
	.param .u32 binary_div_f16_param_16,
	.param .u32 binary_div_f16_param_17,
	.param .u32 binary_div_f16_param_18,
	.param .u32 binary_div_f16_param_19,
	.param .u32 binary_div_f16_param_20,
	.param .u32 binary_div_f16_param_21,
	.param .u32 binary_div_f16_param_22
)
{
	.reg .pred 	%p<12>;
	.reg .b16 	%rs<21>;
	.reg .b32 	%r<49>;
	.reg .b32 	%f<16>;
	.reg .b64 	%rd<22>;

	ld.param.u64 	%rd7, [binary_div_f16_param_0];
	ld.param.u64 	%rd8, [binary_div_f16_param_1];
	ld.param.u64 	%rd9, [binary_div_f16_param_2];
	ld.param.u32 	%r21, [binary_div_f16_param_7];
	ld.param.u32 	%r22, [binary_div_f16_param_8];
	ld.param.u32 	%r23, [binary_div_f16_param_9];
	ld.param.u32 	%r9, [binary_div_f16_param_10];
	ld.param.u32 	%r10, [binary_div_f16_param_11];
	ld.param.u32 	%r11, [binary_div_f16_param_12];
	ld.param.u32 	%r12, [binary_div_f16_param_13];
	ld.param.u32 	%r13, [binary_div_f16_param_14];
	ld.param.u32 	%r14, [binary_div_f16_param_15];
	ld.param.u32 	%r15, [binary_div_f16_param_16];
	ld.param.u32 	%r16, [binary_div_f16_param_17];
	ld.param.u32 	%r17, [binary_div_f16_param_18];
	ld.param.u32 	%r18, [binary_div_f16_param_19];
	ld.param.u32 	%r19, [binary_div_f16_param_20];
	ld.param.u32 	%r20, [binary_div_f16_param_21];
	mov.u32 	%r1, %ntid.x;
	mov.u32 	%r25, %ctaid.x;
	mov.u32 	%r26, %tid.x;
	mad.lo.s32 	%r48, %r1, %r25, %r26;
	mov.u32 	%r27, %ntid.y;
	mov.u32 	%r28, %ctaid.y;
	mov.u32 	%r29, %tid.y;
	mad.lo.s32 	%r30, %r27, %r28, %r29;
	mov.u32 	%r31, %ntid.z;
	mov.u32 	%r32, %ctaid.z;
	mov.u32 	%r33, %tid.z;
	mad.lo.s32 	%r34, %r31, %r32, %r33;
	div.u32 	%r4, %r34, %r21;
	mul.lo.s32 	%r35, %r4, %r21;
	sub.s32 	%r5, %r34, %r35;
	setp.ge.s32 	%p1, %r48, %r9;
	setp.ge.s32 	%p2, %r30, %r23;
	or.pred  	%p3, %p1, %p2;
	setp.ge.s32 	%p4, %r4, %r22;
	setp.ge.s32 	%p5, %r5, %r21;
	or.pred  	%p6, %p4, %p5;
	or.pred  	%p8, %p3, %p6;
	@%p8 bra 	$L__BB7_6;
	mul.lo.s32 	%r36, %r12, %r30;
	mad.lo.s32 	%r37, %r4, %r11, %r36;
	mad.lo.s32 	%r38, %r5, %r10, %r37;
	cvt.s64.s32 	%rd1, %r38;
	mul.lo.s32 	%r39, %r16, %r30;
	mad.lo.s32 	%r40, %r4, %r15, %r39;
	mad.lo.s32 	%r41, %r5, %r14, %r40;
	cvt.s64.s32 	%rd2, %r41;
	mul.lo.s32 	%r42, %r20, %r30;
	mad.lo.s32 	%r43, %r4, %r19, %r42;
	mad.lo.s32 	%r44, %r5, %r18, %r43;
	cvt.s64.s32 	%rd3, %r44;
	mov.u32 	%r45, %nctaid.x;
	mul.lo.s32 	%r6, %r1, %r45;
	cvta.to.global.u64 	%rd4, %rd7;
	cvta.to.global.u64 	%rd5, %rd8;
	cvta.to.global.u64 	%rd6, %rd9;
$L__BB7_2:
	mul.lo.s32 	%r46, %r48, %r13;
	cvt.s64.s32 	%rd10, %r46;
	add.s64 	%rd11, %rd10, %rd1;
	shl.b64 	%rd12, %rd11, 1;
	add.s64 	%rd13, %rd4, %rd12;
	ld.global.u16 	%rs5, [%rd13];
	mul.lo.s32 	%r47, %r48, %r17;
	cvt.s64.s32 	%rd14, %r47;
	add.s64 	%rd15, %rd14, %rd2;
	shl.b64 	%rd16, %rd15, 1;
	add.s64 	%rd17, %rd5, %rd16;
	ld.global.u16 	%rs6, [%rd17];
	// begin inline asm
	{  cvt.f32.f16 %f5, %rs5;}

	// end inline asm
	// begin inline asm
	{  cvt.f32.f16 %f6, %rs6;}

	// end inline asm
	// begin inline asm
	{rcp.approx.ftz.f32 %f7, %f6;
}
	// end inline asm
	mul.f32 	%f9, %f5, %f7;
	// begin inline asm
	{  cvt.rn.f16.f32 %rs20, %f9;}

	// end inline asm
	// begin inline asm
	{abs.f16 %rs8,%rs20;
}
	// end inline asm
	mov.b16 	%rs12, 143;
	// begin inline asm
	{ .reg .pred __$temp3;
  setp.lt.f16  __$temp3, %rs8, %rs12;
  selp.u16 %rs10, 1, 0, __$temp3;}
	// end inline asm
	setp.eq.s16 	%p9, %rs10, 0;
	@%p9 bra 	$L__BB7_5;
	mov.f32 	%f10, 0f00000000;
	// begin inline asm
	{  cvt.rn.f16.f32 %rs13, %f10;}

	// end inline asm
	// begin inline asm
	{ .reg .pred __$temp3;
  setp.lt.f16  __$temp3, %rs13, %rs8;
  selp.u16 %rs14, 1, 0, __$temp3;}
	// end inline asm
	setp.eq.s16 	%p10, %rs14, 0;
	@%p10 bra 	$L__BB7_5;
	neg.f32 	%f12, %f6;
	fma.rn.f32 	%f13, %f12, %f9, %f5;
	fma.rn.f32 	%f11, %f7, %f13, %f9;
	// begin inline asm
	{  cvt.rn.f16.f32 %rs20, %f11;}

	// end inline asm
$L__BB7_5:
	// begin inline asm
	{  cvt.f32.f16 %f14, %rs20;}

	// end inline asm
	cvt.s64.s32 	%rd18, %r48;
	add.s64 	%rd19, %rd18, %rd3;
	shl.b64 	%rd20, %rd19, 1;
	add.s64 	%rd21, %rd6, %rd20;
	// begin inline asm
	{  cvt.rn.f16.f32 %rs19, %f14;}

	// end inline asm
	st.global.u16 	[%rd21], %rs19;
	add.s32 	%r48, %r48, %r6;
	setp.lt.s32 	%p11, %r48, %r9;
	@%p11 bra 	$L__BB7_2;
$L__BB7_6:
	ret;

}
	// .globl	binary_pow_f32
.visible .entry binary_pow_f32(
	.param .u64 .ptr .align 1 binary_pow_f32_param_0,
	.param .u64 .ptr .align 1 binary_pow_f32_param_1,
	.param .u64 .ptr .align 1 binary_pow_f32_param_2,
	.param .u32 binary_pow_f32_param_3,
	.param .u32 binary_pow_f32_param_4,
	.param .u32 binary_pow_f32_param_5,
	.param .u32 binary_pow_f32_param_6,
	.param .u32 binary_pow_f32_param_7,
	.param .u32 binary_pow_f32_param_8,
	.param .u32 binary_pow_f32_param_9,
	.param .u32 binary_pow_f32_param_10,
	.param .u32 binary_pow_f32_param_11,
	.param .u32 binary_pow_f32_param_12,
	.param .u32 binary_pow_f32_param_13,
	.param .u32 binary_pow_f32_param_14,
	.param .u32 binary_pow_f32_param_15,
	.param .u32 binary_pow_f32_param_16,
	.param .u32 binary_pow_f32_param_17,
	.param .u32 binary_pow_f32_param_18,
	.param .u32 binary_pow_f32_param_19,
	.param .u32 binary_pow_f32_param_20,
	.param .u32 binary_pow_f32_param_21,
	.param .u32 binary_pow_f32_param_22
)
{
	.reg .pred 	%p<31>;
	.reg .b32 	%r<63>;
	.reg .b32 	%f<77>;
	.reg .b64 	%rd<22>;

	ld.param.u64 	%rd7, [binary_pow_f32_param_0];
	ld.param.u64 	%rd8, [binary_pow_f32_param_1];
	ld.param.u64 	%rd9, [binary_pow_f32_param_2];
	ld.param.u32 	%r21, [binary_pow_f32_param_7];
	ld.param.u32 	%r22, [binary_pow_f32_param_8];
	ld.param.u32 	%r23, [binary_pow_f32_param_9];
	ld.param.u32 	%r9, [binary_pow_f32_param_10];
	ld.param.u32 	%r10, [binary_pow_f32_param_11];
	ld.param.u32 	%r11, [binary_pow_f32_param_12];
	ld.param.u32 	%r12, [binary_pow_f32_param_13];
	ld.param.u32 	%r13, [binary_pow_f32_param_14];
	ld.param.u32 	%r14, [binary_pow_f32_param_15];
	ld.param.u32 	%r15, [binary_pow_f32_param_16];
	ld.param.u32 	%r16, [binary_pow_f32_param_17];
	ld.param.u32 	%r17, [binary_pow_f32_param_18];
	ld.param.u32 	%r18, [binary_pow_f32_param_19];
	ld.param.u32 	%r19, [binary_pow_f32_param_20];
	ld.param.u32 	%r20, [binary_pow_f32_param_21];
	mov.u32 	%r1, %ntid.x;
	mov.u32 	%r25, %ctaid.x;
	mov.u32 	%r26, %tid.x;
	mad.lo.s32 	%r62, %r1, %r25, %r26;
	mov.u32 	%r27, %ntid.y;
	mov.u32 	%r28, %ctaid.y;
	mov.u32 	%r29, %tid.y;
	mad.lo.s32 	%r30, %r27, %r28, %r29;
	mov.u32 	%r31, %ntid.z;
	mov.u32 	%r32, %ctaid.z;
	mov.u32 	%r33, %tid.z;
	mad.lo.s32 	%r34, %r31, %r32, %r33;
	div.u32 	%r4, %r34, %r21;
	mul.lo.s32 	%r35, %r4, %r21;
	sub.s32 	%r5, %r34, %r35;
	setp.ge.s32 	%p1, %r62, %r9;
	setp.ge.s32 	%p2, %r30, %r23;
	or.pred  	%p3, %p1, %p2;
	setp.ge.s32 	%p4, %r4, %r22;
	setp.ge.s32 	%p5, %r5, %r21;
	or.pred  	%p6, %p4, %p5;
	or.pred  	%p8, %p3, %p6;
	@%p8 bra 	$L__BB8_11;
	mul.lo.s32 	%r36, %r12, %r30;
	mad.lo.s32 	%r37, %r4, %r11, %r36;
	mad.lo.s32 	%r38, %r5, %r10, %r37;
	cvt.s64.s32 	%rd1, %r38;
	mul.lo.s32 	%r39, %r16, %r30;
	mad.lo.s32 	%r40, %r4, %r15, %r39;
	mad.lo.s32 	%r41, %r5, %r14, %r40;
	cvt.s64.s32 	%rd2, %r41;
	mul.lo.s32 	%r42, %r20, %r30;
	mad.lo.s32 	%r43, %r4, %r19, %r42;
	mad.lo.s32 	%r44, %r5, %r18, %r43;
	cvt.s64.s32 	%rd3, %r44;
	mov.u32 	%r45, %nctaid.x;
	mul.lo.s32 	%r6, %r1, %r45;
	cvta.to.global.u64 	%rd4, %rd7;
	cvta.to.global.u64 	%rd5, %rd8;
	cvta.to.global.u64 	%rd6, %rd9;
$L__BB8_2:
	mul.lo.s32 	%r46, %r62, %r13;
	cvt.s64.s32 	%rd10, %r46;
	add.s64 	%rd11, %rd10, %rd1;
	shl.b64 	%rd12, %rd11, 2;
	add.s64 	%rd13, %rd4, %rd12;
	ld.global.f32 	%f1, [%rd13];
	mul.lo.s32 	%r47, %r62, %r17;
	cvt.s64.s32 	%rd14, %r47;
	add.s64 	%rd15, %rd14, %rd2;
	shl.b64 	%rd16, %rd15, 2;
	add.s64 	%rd17, %rd5, %rd16;
	ld.global.f32 	%f12, [%rd17];
	mul.f32 	%f13, %f12, 0f3F000000;
	cvt.rzi.f32.f32 	%f14, %f13;
	add.f32 	%f15, %f14, %f14;
	sub.f32 	%f16, %f12, %f15;
	abs.f32 	%f3, %f16;
	abs.f32 	%f4, %f1;
	setp.lt.f32 	%p9, %f4, 0f00800000;
	mul.f32 	%f17, %f4, 0f4B800000;
	selp.f32 	%f18, %f17, %f4, %p9;
	selp.f32 	%f19, 0fC1C00000, 0f00000000, %p9;
	mov.b32 	%r48, %f18;
	add.s32 	%r49, %r48, -1060439283;
	and.b32  	%r50, %r49, -8388608;
	sub.s32 	%r51, %r48, %r50;
	mov.b32 	%f20, %r51;
	cvt.rn.f32.s32 	%f21, %r50;
	fma.rn.f32 	%f22, %f21, 0f34000000, %f19;
	add.f32 	%f23, %f20, 0fBF800000;
	add.f32 	%f24, %f20, 0f3F800000;
	rcp.approx.ftz.f32 	%f25, %f24;
	add.f32 	%f26, %f23, %f23;
	mul.f32 	%f27, %f26, %f25;
	mul.f32 	%f28, %f27, %f27;
	sub.f32 	%f29, %f23, %f27;
	add.f32 	%f30, %f29, %f29;
	neg.f32 	%f31, %f27;
	fma.rn.f32 	%f32, %f31, %f23, %f30;
	mul.rn.f32 	%f33, %f25, %f32;
	fma.rn.f32 	%f34, %f28, 0f3A2C32E4, 0f3B52E7DB;
	fma.rn.f32 	%f35, %f34, %f28, 0f3C93BB73;
	fma.rn.f32 	%f36, %f35, %f28, 0f3DF6384F;
	mul.rn.f32 	%f37, %f36, %f28;
	fma.rn.f32 	%f38, %f27, 0f3FB8AA3B, %f22;
	sub.f32 	%f39, %f22, %f38;
	fma.rn.f32 	%f40, %f27, 0f3FB8AA3B, %f39;
	fma.rn.f32 	%f41, %f33, 0f3FB8AA3B, %f40;
	fma.rn.f32 	%f42, %f27, 0f32A55E34, %f41;
	mul.f32 	%f43, %f37, 0f40400000;
	fma.rn.f32 	%f44, %f43, %f33, %f42;
	fma.rn.f32 	%f45, %f37, %f27, %f44;
	add.rn.f32 	%f46, %f38, %f45;
	neg.f32 	%f47, %f38;
	add.rn.f32 	%f48, %f46, %f47;
	neg.f32 	%f49, %f48;
	add.rn.f32 	%f50, %f45, %f49;
	mul.rn.f32 	%f51, %f46, %f12;
	neg.f32 	%f52, %f51;
	fma.rn.f32 	%f53, %f46, %f12, %f52;
	fma.rn.f32 	%f54, %f50, %f12, %f53;
	cvt.rni.f32.f32 	%f55, %f51;
	sub.f32 	%f56, %f51, %f55;
	add.f32 	%f57, %f56, %f54;
	fma.rn.f32 	%f58, %f57, 0f391FCB8E, 0f3AAF85ED;
	fma.rn.f32 	%f59, %f58, %f57, 0f3C1D9856;
	fma.rn.f32 	%f60, %f59, %f57, 0f3D6357BB;
	fma.rn.f32 	%f61, %f60, %f57, 0f3E75FDEC;
	fma.rn.f32 	%f62, %f61, %f57, 0f3F317218;
	fma.rn.f32 	%f63, %f62, %f57, 0f3F800000;
	cvt.rzi.s32.f32 	%r52, %f55;
	setp.gt.f32 	%p10, %f55, 0f00000000;
	selp.b32 	%r53, 0, -2097152000, %p10;
	add.s32 	%r54, %r53, 2130706432;
	mov.b32 	%f64, %r54;
	mul.f32 	%f65, %f63, %f64;
	shl.b32 	%r55, %r52, 23;
	sub.s32 	%r56, %r55, %r53;
	mov.b32 	%f66, %r56;
	mul.f32 	%f67, %f65, %f66;
	abs.f32 	%f68, %f51;
	setp.gt.f32 	%p11, %f68, 0f43180000;
	setp.lt.f32 	%p12, %f51, 0f00000000;
	selp.f32 	%f69, 0f00000000, 0f7F800000, %p12;
	selp.f32 	%f5, %f69, %f67, %p11;
	setp.eq.f32 	%p13, %f1, 0f3F800000;
	setp.eq.f32 	%p14, %f12, 0f00000000;
	or.pred  	%p15, %p13, %p14;
	mov.f32 	%f76, 0f3F800000;
	@%p15 bra 	$L__BB8_10;
	setp.num.f32 	%p16, %f4, %f4;
	abs.f32 	%f70, %f12;
	setp.num.f32 	%p17, %f70, %f70;
	and.pred  	%p18, %p16, %p17;
	@%p18 bra 	$L__BB8_5;
	add.rn.f32 	%f76, %f1, %f12;
	bra.uni 	$L__BB8_10;
$L__BB8_5:
	setp.neu.f32 	%p19, %f1, 0f00000000;
	setp.neu.f32 	%p20, %f4, 0f7F800000;
	and.pred  	%p21, %p19, %p20;
	@%p21 bra 	$L__BB8_7;
	setp.neu.f32 	%p28, %f3, 0f3F800000;
	add.f32 	%f75, %f1, %f1;
	mov.b32 	%r57, %f75;
	setp.lt.f32 	%p29, %f12, 0f00000000;
	xor.b32  	%r58, %r57, 2139095040;
	selp.b32 	%r59, %r58, %r57, %p29;
	and.b32  	%r60, %r59, 2147483647;
	selp.b32 	%r61, %r60, %r59, %p28;
	mov.b32 	%f76, %r61;
	bra.uni 	$L__BB8_10;
$L__BB8_7:
	setp.eq.f32 	%p22, %f1, 0fBF800000;
	setp.eq.f32 	%p23, %f70, 0f7F800000;
	and.pred  	%p24, %p22, %p23;
	@%p24 bra 	$L__BB8_10;
	setp.geu.f32 	%p25, %f1, 0f00000000;
	mov.f32 	%f76, %f5;
	@%p25 bra 	$L__BB8_10;
	setp.neu.f32 	%p26, %f3, 0f3F800000;
	neg.f32 	%f72, %f5;
	selp.f32 	%f73, %f5, %f72, %p26;
	cvt.rmi.f32.f32 	%f74, %f12;
	setp.neu.f32 	%p27, %f12, %f74;
	selp.f32 	%f76, 0f7FFFFFFF, %f73, %p27;
$L__BB8_10:
	cvt.s64.s32 	%rd18, %r62;
	add.s64 	%rd19, %rd18, %rd3;
	shl.b64 	%rd20, %rd19, 2;
	add.s64 	%rd21, %rd6, %rd20;
	st.global.f32 	[%rd21], %f76;
	add.s32 	%r62, %r62, %r6;
	setp.lt.s32 	%p30, %r62, %r9;
	@%p30 bra 	$L__BB8_2;
$L__BB8_11:
	ret;

}
	// .globl	binary_pow_f16
.visible .entry binary_pow_f16(
	.param .u64 .ptr .align 1 binary_pow_f16_param_0,
	.param .u64 .ptr .align 1 binary_pow_f16_param_1,
	.param .u64 .ptr .align 1 binary_pow_f16_param_2,
	.param .u32 binary_pow_f16_param_3,
	.param .u32 binary_pow_f16_param_4,
	.param .u32 binary_pow_f16_param_5,
	.param .u32 binary_pow_f16_param_6,
	.param .u32 binary_pow_f16_param_7,
	.param .u32 binary_pow_f16_param_8,
	.param .u32 binary_pow_f16_param_9,
	.param .u32 binary_pow_f16_param_10,
	.param .u32 binary_pow_f16_param_11,
	.param .u32 binary_pow_f16_param_12,
	.param .u32 binary_pow_f16_param_13,
	.param .u32 binary_pow_f16_param_14,
	.param .u32 binary_pow_f16_param_15,
	.param .u32 binary_pow_f16_param_16,
	.param .u32 binary_pow_f16_param_17,
	.param .u32 binary_pow_f16_param_18,
	.param .u32 binary_pow_f16_param_19,
	.param .u32 binary_pow_f16_param_20,
	.param .u32 binary_pow_f16_param_21,
	.param .u32 binary_pow_f16_param_22
)
{
	.reg .pred 	%p<31>;
	.reg .b16 	%rs<4>;
	.reg .b32 	%r<63>;
	.reg .b32 	%f<79>;
	.reg .b64 	%rd<22>;

	ld.param.u64 	%rd7, [binary_pow_f16_param_0];
	ld.param.u64 	%rd8, [binary_pow_f16_param_1];
	ld.param.u64 	%rd9, [binary_pow_f16_param_2];
	ld.param.u32 	%r21, [binary_pow_f16_param_7];
	ld.param.u32 	%r22, [binary_pow_f16_param_8];
	ld.param.u32 	%r23, [binary_pow_f16_param_9];
	ld.param.u32 	%r9, [binary_pow_f16_param_10];
	ld.param.u32 	%r10, [binary_pow_f16_param_11];
	ld.param.u32 	%r11, [binary_pow_f16_param_12];
	ld.param.u32 	%r12, [binary_pow_f16_param_13];
	ld.param.u32 	%r13, [binary_pow_f16_param_14];
	ld.param.u32 	%r14, [binary_pow_f16_param_15];
	ld.param.u32 	%r15, [binary_pow_f16_param_16];
	ld.param.u32 	%r16, [binary_pow_f16_param_17];
	ld.param.u32 	%r17, [binary_pow_f16_param_18];
	ld.param.u32 	%r18, [binary_pow_f16_param_19];
	ld.param.u32 	%r19, [binary_pow_f16_param_20];
	ld.param.u32 	%r20, [binary_pow_f16_param_21];
	mov.u32 	%r1, %ntid.x;
	mov.u32 	%r25, %ctaid.x;
	mov.u32 	%r26, %tid.x;
	mad.lo.s32 	%r62, %r1, %r25, %r26;
	mov.u32 	%r27, %ntid.y;
	mov.u32 	%r28, %ctaid.y;
	mov.u32 	%r29, %tid.y;
	mad.lo.s32 	%r30, %r27, %r28, %r29;
	mov.u32 	%r31, %ntid.z;
	mov.u32 	%r32, %ctaid.z;
	mov.u32 	%r33, %tid.z;
	mad.lo.s32 	%r34, %r31, %r32, %r33;
	div.u32 	%r4, %r34, %r21;
	mul.lo.s32 	%r35, %r4, %r21;
	sub.s32 	%r5, %r34, %r35;
	setp.ge.s32 	%p1, %r62, %r9;
	setp.ge.s32 	%p2, %r30, %r23;
	or.pred  	%p3, %p1, %p2;
	setp.ge.s32 	%p4, %r4, %r22;
	setp.ge.s32 	%p5, %r5, %r21;
	or.pred  	%p6, %p4, %p5;
	or.pred  	%p8, %p3, %p6;
	@%p8 bra 	$L__BB9_11;
	mul.lo.s32 	%r36, %r12, %r30;
	mad.lo.s32 	%r37, %r4, %r11, %r36;
	mad.lo.s32 	%r38, %r5, %r10, %r37;
	cvt.s64.s32 	%rd1, %r38;
	mul.lo.s32 	%r39, %r16, %r30;
	mad.lo.s32 	%r40, %r4, %r15, %r39;
	mad.lo.s32 	%r41, %r5, %r14, %r40;
	cvt.s64.s32 	%rd2, %r41;
	mul.lo.s32 	%r42, %r20, %r30;
	mad.lo.s32 	%r43, %r4, %r19, %r42;
	mad.lo.s32 	%r44, %r5, %r18, %r43;
	cvt.s64.s32 	%rd3, %r44;
	mov.u32 	%r45, %nctaid.x;
	mul.lo.s32 	%r6, %r1, %r45;
	cvta.to.global.u64 	%rd4, %rd7;
	cvta.to.global.u64 	%rd5, %rd8;
	cvta.to.global.u64 	%rd6, %rd9;
$L__BB9_2:
	mul.lo.s32 	%r46, %r62, %r13;
	cvt.s64.s32 	%rd10, %r46;
	add.s64 	%rd11, %rd10, %rd1;
	shl.b64 	%rd12, %rd11, 1;
	add.s64 	%rd13, %rd4, %rd12;
	ld.global.u16 	%rs1, [%rd13];
	mul.lo.s32 	%r47, %r62, %r17;
	cvt.s64.s32 	%rd14, %r47;
	add.s64 	%rd15, %rd14, %rd2;
	shl.b64 	%rd16, %rd15, 1;
	add.s64 	%rd17, %rd5, %rd16;
	ld.global.u16 	%rs2, [%rd17];
	// begin inline asm
	{  cvt.f32.f16 %f11, %rs1;}

	// end inline asm
	// begin inline asm
	{  cvt.f32.f16 %f12, %rs2;}

	// end inline asm
	mul.f32 	%f14, %f12, 0f3F000000;
	cvt.rzi.f32.f32 	%f15, %f14;
	add.f32 	%f16, %f15, %f15;
	sub.f32 	%f17, %f12, %f16;
	abs.f32 	%f3, %f17;
	abs.f32 	%f4, %f11;
	setp.lt.f32 	%p9, %f4, 0f00800000;
	mul.f32 	%f18, %f4, 0f4B800000;
	selp.f32 	%f19, %f18, %f4, %p9;
	selp.f32 	%f20, 0fC1C00000, 0f00000000, %p9;
	mov.b32 	%r48, %f19;
	add.s32 	%r49, %r48, -1060439283;
	and.b32  	%r50, %r49, -8388608;
	sub.s32 	%r51, %r48, %r50;
	mov.b32 	%f21, %r51;
	cvt.rn.f32.s32 	%f22, %r50;
	fma.rn.f32 	%f23, %f22, 0f34000000, %f20;
	add.f32 	%f24, %f21, 0fBF800000;
	add.f32 	%f25, %f21, 0f3F800000;
	rcp.approx.ftz.f32 	%f26, %f25;
	add.f32 	%f27, %f24, %f24;
	mul.f32 	%f28, %f27, %f26;
	mul.f32 	%f29, %f28, %f28;
	sub.f32 	%f30, %f24, %f28;
	add.f32 	%f31, %f30, %f30;
	neg.f32 	%f32, %f28;
	fma.rn.f32 	%f33, %f32, %f24, %f31;
	mul.rn.f32 	%f34, %f26, %f33;
	fma.rn.f32 	%f35, %f29, 0f3A2C32E4, 0f3B52E7DB;
	fma.rn.f32 	%f36, %f35, %f29, 0f3C93BB73;
	fma.rn.f32 	%f37, %f36, %f29, 0f3DF6384F;
	mul.rn.f32 	%f38, %f37, %f29;
	fma.rn.f32 	%f39, %f28, 0f3FB8AA3B, %f23;
	sub.f32 	%f40, %f23, %f39;
	fma.rn.f32 	%f41, %f28, 0f3FB8AA3B, %f40;
	fma.rn.f32 	%f42, %f34, 0f3FB8AA3B, %f41;
	fma.rn.f32 	%f43, %f28, 0f32A55E34, %f42;
	mul.f32 	%f44, %f38, 0f40400000;
	fma.rn.f32 	%f45, %f44, %f34, %f43;
	fma.rn.f32 	%f46, %f38, %f28, %f45;
	add.rn.f32 	%f47, %f39, %f46;
	neg.f32 	%f48, %f39;
	add.rn.f32 	%f49, %f47, %f48;
	neg.f32 	%f50, %f49;
	add.rn.f32 	%f51, %f46, %f50;
	mul.rn.f32 	%f52, %f47, %f12;
	neg.f32 	%f53, %f52;
	fma.rn.f32 	%f54, %f47, %f12, %f53;
	fma.rn.f32 	%f55, %f51, %f12, %f54;
	cvt.rni.f32.f32 	%f56, %f52;
	sub.f32 	%f57, %f52, %f56;
	add.f32 	%f58, %f57, %f55;
	fma.rn.f32 	%f59, %f58, 0f391FCB8E, 0f3AAF85ED;
	fma.rn.f32 	%f60, %f59, %f58, 0f3C1D9856;
	fma.rn.f32 	%f61, %f60, %f58, 0f3D6357BB;
	fma.rn.f32 	%f62, %f61, %f58, 0f3E75FDEC;
	fma.rn.f32 	%f63, %f62, %f58, 0f3F317218;
	fma.rn.f32 	%f64, %f63, %f58, 0f3F800000;
	cvt.rzi.s32.f32 	%r52, %f56;
	setp.gt.f32 	%p10, %f56, 0f00000000;
	selp.b32 	%r53, 0, -2097152000, %p10;
	add.s32 	%r54, %r53, 2130706432;
	mov.b32 	%f65, %r54;
	mul.f32 	%f66, %f64, %f65;
	shl.b32 	%r55, %r52, 23;
	sub.s32 	%r56, %r55, %r53;
	mov.b32 	%f67, %r56;
	mul.f32 	%f68, %f66, %f67;
	abs.f32 	%f69, %f52;
	setp.gt.f32 	%p11, %f69, 0f43180000;
	setp.lt.f32 	%p12, %f52, 0f00000000;
	selp.f32 	%f70, 0f00000000, 0f7F800000, %p12;
	selp.f32 	%f5, %f70, %f68, %p11;
	setp.eq.f32 	%p13, %f11, 0f3F800000;
	setp.eq.f32 	%p14, %f12, 0f00000000;
	or.pred  	%p15, %p13, %p14;
	mov.f32 	%f78, 0f3F800000;
	@%p15 bra 	$L__BB9_10;
	setp.num.f32 	%p16, %f4, %f4;
	abs.f32 	%f71, %f12;
	setp.num.f32 	%p17, %f71, %f71;
	and.pred  	%p18, %p16, %p17;
	@%p18 bra 	$L__BB9_5;
	add.rn.f32 	%f78, %f11, %f12;
	bra.uni 	$L__BB9_10;
$L__BB9_5:
	setp.neu.f32 	%p19, %f11, 0f00000000;
	setp.neu.f32 	%p20, %f4, 0f7F800000;
	and.pred  	%p21, %p19, %p20;
	@%p21 bra 	$L__BB9_7;
	setp.neu.f32 	%p28, %f3, 0f3F800000;
	add.f32 	%f76, %f11, %f11;
	mov.b32 	%r57, %f76;
	setp.lt.f32 	%p29, %f12, 0f00000000;
	xor.b32  	%r58, %r57, 2139095040;
	selp.b32 	%r59, %r58, %r57, %p29;
	and.b32  	%r60, %r59, 2147483647;
	selp.b32 	%r61, %r60, %r59, %p28;
	mov.b32 	%f78, %r61;
	bra.uni 	$L__BB9_10;
$L__BB9_7:
	setp.eq.f32 	%p22, %f11, 0fBF800000;
	setp.eq.f32 	%p23, %f71, 0f7F800000;
	and.pred  	%p24, %p22, %p23;
	@%p24 bra 	$L__BB9_10;
	setp.geu.f32 	%p25, %f11, 0f00000000;
	mov.f32 	%f78, %f5;
	@%p25 bra 	$L__BB9_10;
	setp.neu.f32 	%p26, %f3, 0f3F800000;
	neg.f32 	%f73, %f5;
	selp.f32 	%f74, %f5, %f73, %p26;
	cvt.rmi.f32.f32 	%f75, %f12;
	setp.neu.f32 	%p27, %f12, %f75;
	selp.f32 	%f78, 0f7FFFFFFF, %f74, %p27;
$L__BB9_10:
	cvt.s64.s32 	%rd18, %r62;
	add.s64 	%rd19, %rd18, %rd3;
	shl.b64 	%rd20, %rd19, 1;
	add.s64 	%rd21, %rd6, %rd20;
	// begin inline asm
	{  cvt.rn.f16.f32 %rs3, %f78;}

	// end inline asm
	st.global.u16 	[%rd21], %rs3;
	add.s32 	%r62, %r62, %r6;
	setp.lt.s32 	%p30, %r62, %r9;
	@%p30 bra 	$L__BB9_2;
$L__BB9_11:
	ret;

}
	// .globl	binary_less_f32
.visible .entry binary_less_f32(
	.param .u64 .ptr .align 1 binary_less_f32_param_0,
	.param .u64 .ptr .align 1 binary_less_f32_param_1,
	.param .u64 .ptr .align 1 binary_less_f32_param_2,
	.param .u32 binary_less_f32_param_3,
	.param .u32 binary_less_f32_param_4,
	.param .u32 binary_less_f32_param_5,
	.param .u32 binary_less_f32_param_6,
	.param .u32 binary_less_f32_param_7,
	.param .u32 binary_less_f32_param_8,
	.param .u32 binary_less_f32_param_9,
	.param .u32 binary_less_f32_param_10,
	.param .u32 binary_less_f32_param_11,
	.param .u32 binary_less_f32_param_12,
	.param .u32 binary_less_f32_param_13,
	.param .u32 binary_less_f32_param_14,
	.param .u32 binary_less_f32_param_15,
	.param .u32 binary_less_f32_param_16,
	.param .u32 binary_less_f32_param_17,
	.param .u32 binary_less_f32_param_18,
	.param .u32 binary_less_f32_param_19,
	.param .u32 binary_less_f32_param_20,
	.param .u32 binary_less_f32_param_21,
	.param .u32 binary_less_f32_param_22
)
{
	.reg .pred 	%p<11>;
	.reg .b16 	%rs<2>;
	.reg .b32 	%r<49>;
	.reg .b32 	%f<3>;
	.reg .b64 	%rd<21>;

	ld.param.u64 	%rd7, [binary_less_f32_param_0];
	ld.param.u64 	%rd8, [binary_less_f32_param_1];
	ld.param.u64 	%rd9, [binary_less_f32_param_2];
	ld.param.u32 	%r21, [binary_less_f32_param_7];
	ld.param.u32 	%r22, [binary_less_f32_param_8];
	ld.param.u32 	%r23, [binary_less_f32_param_9];
	ld.param.u32 	%r9, [binary_less_f32_param_10];
	ld.param.u32 	%r10, [binary_less_f32_param_11];
	ld.param.u32 	%r11, [binary_less_f32_param_12];
	ld.param.u32 	%r12, [binary_less_f32_param_13];
	ld.param.u32 	%r13, [binary_less_f32_param_14];
	ld.param.u32 	%r14, [binary_less_f32_param_15];
	ld.param.u32 	%r15, [binary_less_f32_param_16];
	ld.param.u32 	%r16, [binary_less_f32_param_17];
	ld.param.u32 	%r17, [binary_less_f32_param_18];
	ld.param.u32 	%r18, [binary_less_f32_param_19];
	ld.param.u32 	%r19, [binary_less_f32_param_20];
	ld.param.u32 	%r20, [binary_less_f32_param_21];
	mov.u32 	%r1, %ntid.x;
	mov.u32 	%r25, %ctaid.x;
	mov.u32 	%r26, %tid.x;
	mad.lo.s32 	%r48, %r1, %r25, %r26;
	mov.u32 	%r27, %ntid.y;
	mov.u32 	%r28, %ctaid.y;
	mov.u32 	%r29, %tid.y;
	mad.lo.s32 	%r30, %r27, %r28, %r29;
	mov.u32 	%r31, %ntid.z;
	mov.u32 	%r32, %ctaid.z;
	mov.u32 	%r33, %tid.z;
	mad.lo.s32 	%r34, %r31, %r32, %r33;
	div.u32 	%r4, %r34, %r21;
	mul.lo.s32 	%r35, %r4, %r21;
	sub.s32 	%r5, %r34, %r35;
	setp.ge.s32 	%p1, %r48, %r9;
	setp.ge.s32 	%p2, %r30, %r23;
	or.pred  	%p3, %p1, %p2;
	setp.ge.s32 	%p4, %r4, %r22;
	setp.ge.s32 	%p5, %r5, %r21;
	or.pred  	%p6, %p4, %p5;
	or.pred  	%p8, %p3, %p6;
	@%p8 bra 	$L__BB10_3;
	mul.lo.s32 	%r36, %r12, %r30;
	mad.lo.s32 	%r37, %r4, %r11, %r36;
	mad.lo.s32 	%r38, %r5, %r10, %r37;
	cvt.s64.s32 	%rd1, %r38;
	mul.lo.s32 	%r39, %r16, %r30;
	mad.lo.s32 	%r40, %r4, %r15, %r39;
	mad.lo.s32 	%r41, %r5, %r14, %r40;
	cvt.s64.s32 	%rd2, %r41;
	mul.lo.s32 	%r42, %r20, %r30;
	mad.lo.s32 	%r43, %r4, %r19, %r42;
	mad.lo.s32 	%r44, %r5, %r18, %r43;
	cvt.s64.s32 	%rd3, %r44;
	mov.u32 	%r45, %nctaid.x;
	mul.lo.s32 	%r6, %r1, %r45;
	cvta.to.global.u64 	%rd4, %rd7;
	cvta.to.global.u64 	%rd5, %rd8;
	cvta.to.global.u64 	%rd6, %rd9;
$L__BB10_2:
	mul.lo.s32 	%r46, %r48, %r13;
	cvt.s64.s32 	%rd10, %r46;
	add.s64 	%rd11, %rd10, %rd1;
	shl.b64 	%rd12, %rd11, 2;
	add.s64 	%rd13, %rd4, %rd12;
	ld.global.f32 	%f1, [%rd13];
	mul.lo.s32 	%r47, %r48, %r17;
	cvt.s64.s32 	%rd14, %r47;
	add.s64 	%rd15, %rd14, %rd2;
	shl.b64 	%rd16, %rd15, 2;
	add.s64 	%rd17, %rd5, %rd16;
	ld.global.f32 	%f2, [%rd17];
	setp.lt.f32 	%p9, %f1, %f2;
	selp.u16 	%rs1, 1, 0, %p9;
	cvt.s64.s32 	%rd18, %r48;
	add.s64 	%rd19, %rd18, %rd3;
	add.s64 	%rd20, %rd6, %rd19;
	st.global.u8 	[%rd20], %rs1;
	add.s32 	%r48, %r48, %r6;
	setp.lt.s32 	%p10, %r48, %r9;
	@%p10 bra 	$L__BB10_2;
$L__BB10_3:
	ret;

}
	// .globl	binary_less_f16
.visible .entry binary_less_f16(
	.param .u64 .ptr .align 1 binary_less_f16_param_0,
	.param .u64 .ptr .align 1 binary_less_f16_param_1,
	.param .u64 .ptr .align 1 binary_less_f16_param_2,
	.param .u32 binary_less_f16_param_3,
	.param .u32 binary_less_f16_param_4,
	.param .u32 binary_less_f16_param_5,
	.param .u32 binary_less_f16_param_6,
	.param .u32 binary_less_f16_param_7,
	.param .u32 binary_less_f16_param_8,
	.param .u32 binary_less_f16_param_9,
	.param .u32 binary_less_f16_param_10,
	.param .u32 binary_less_f16_param_11,
	.param .u32 binary_less_f16_param_12,
	.param .u32 binary_less_f16_param_13,
	.param .u32 binary_less_f16_param_14,
	.param .u32 binary_less_f16_param_15,
	.param .u32 binary_less_f16_param_16,
	.param .u32 binary_less_f16_param_17,
	.param .u32 binary_less_f16_param_18,
	.param .u32 binary_less_f16_param_19,
	.param .u32 binary_less_f16_param_20,
	.param .u32 binary_less_f16_param_21,
	.param .u32 binary_less_f16_param_22
)
{
	.reg .pred 	%p<11>;
	.reg .b16 	%rs<5>;
	.reg .b32 	%r<49>;
	.reg .b64 	%rd<21>;

	ld.param.u64 	%rd7, [binary_less_f16_param_0];
	ld.param.u64 	%rd8, [binary_less_f16_param_1];
	ld.param.u64 	%rd9, [binary_less_f16_param_2];
	ld.param.u32 	%r21, [binary_less_f16_param_7];
	ld.param.u32 	%r22, [binary_less_f16_param_8];
	ld.param.u32 	%r23, [binary_less_f16_param_9];
	ld.param.u32 	%r9, [binary_less_f16_param_10];
	ld.param.u32 	%r10, [binary_less_f16_param_11];
	ld.param.u32 	%r11, [binary_less_f16_param_12];
	ld.param.u32 	%r12, [binary_less_f16_param_13];
	ld.param.u32 	%r13, [binary_less_f16_param_14];
	ld.param.u32 	%r14, [binary_less_f16_param_15];
	ld.param.u32 	%r15, [binary_less_f16_param_16];
	ld.param.u32 	%r16, [binary_less_f16_param_17];
	ld.param.u32 	%r17, [binary_less_f16_param_18];
	ld.param.u32 	%r18, [binary_less_f16_param_19];
	ld.param.u32 	%r19, [binary_less_f16_param_20];
	ld.param.u32 	%r20, [binary_less_f16_param_21];
	mov.u32 	%r1, %ntid.x;
	mov.u32 	%r25, %ctaid.x;
	mov.u32 	%r26, %tid.x;
	mad.lo.s32 	%r48, %r1, %r25, %r26;
	mov.u32 	%r27, %ntid.y;
	mov.u32 	%r28, %ctaid.y;
	mov.u32 	%r29, %tid.y;
	mad.lo.s32 	%r30, %r27, %r28, %r29;
	mov.u32 	%r31, %ntid.z;
	mov.u32 	%r32, %ctaid.z;
	mov.u32 	%r33, %tid.z;
	mad.lo.s32 	%r34, %r31, %r32, %r33;
	div.u32 	%r4, %r34, %r21;
	mul.lo.s32 	%r35, %r4, %r21;
	sub.s32 	%r5, %r34, %r35;
	setp.ge.s32 	%p1, %r48, %r9;
	setp.ge.s32 	%p2, %r30, %r23;
	or.pred  	%p3, %p1, %p2;
	setp.ge.s32 	%p4, %r4, %r22;
	setp.ge.s32 	%p5, %r5, %r21;
	or.pred  	%p6, %p4, %p5;
	or.pred  	%p8, %p3, %p6;
	@%p8 bra 	$L__BB11_3;
	mul.lo.s32 	%r36, %r12, %r30;
	mad.lo.s32 	%r37, %r4, %r11, %r36;
	mad.lo.s32 	%r38, %r5, %r10, %r37;
	cvt.s64.s32 	%rd1, %r38;
	mul.lo.s32 	%r39, %r16, %r30;
	mad.lo.s32 	%r40, %r4, %r15, %r39;
	mad.lo.s32 	%r41, %r5, %r14, %r40;
	cvt.s64.s32 	%rd2, %r41;
	mul.lo.s32 	%r42, %r20, %r30;
	mad.lo.s32 	%r43, %r4, %r19, %r42;
	mad.lo.s32 	%r44, %r5, %r18, %r43;
	cvt.s64.s32 	%rd3, %r44;
	mov.u32 	%r45, %nctaid.x;
	mul.lo.s32 	%r6, %r1, %r45;
	cvta.to.global.u64 	%rd4, %rd7;
	cvta.to.global.u64 	%rd5, %rd8;
	cvta.to.global.u64 	%rd6, %rd9;
$L__BB11_2:
	mul.lo.s32 	%r46, %r48, %r13;
	cvt.s64.s32 	%rd10, %r46;
	add.s64 	%rd11, %rd10, %rd1;
	shl.b64 	%rd12, %rd11, 1;
	add.s64 	%rd13, %rd4, %rd12;
	ld.global.u16 	%rs2, [%rd13];
	mul.lo.s32 	%r47, %r48, %r17;
	cvt.s64.s32 	%rd14, %r47;
	add.s64 	%rd15, %rd14, %rd2;
	shl.b64 	%rd16, %rd15, 1;
	add.s64 	%rd17, %rd5, %rd16;
	ld.global.u16 	%rs3, [%rd17];
	// begin inline asm
	{ .reg .pred __$temp3;
  setp.lt.f16  __$temp3, %rs2, %rs3;
  selp.u16 %rs1, 1, 0, __$temp3;}
	// end inline asm
	setp.ne.s16 	%p9, %rs1, 0;
	selp.u16 	%rs4, 1, 0, %p9;
	cvt.s64.s32 	%rd18, %r48;
	add.s64 	%rd19, %rd18, %rd3;
	add.s64 	%rd20, %rd6, %rd19;
	st.global.u8 	[%rd20], %rs4;
	add.s32 	%r48, %r48, %r6;
	setp.lt.s32 	%p10, %r48, %r9;
	@%p10 bra 	$L__BB11_2;
$L__BB11_3:
	ret;

}
	// .globl	binary_less_equal_f32
.visible .entry binary_less_equal_f32(
	.param .u64 .ptr .align 1 binary_less_equal_f32_param_0,
	.param .u64 .ptr .align 1 binary_less_equal_f32_param_1,
	.param .u64 .ptr .align 1 binary_less_equal_f32_param_2,
	.param .u32 binary_less_equal_f32_param_3,
	.param .u32 binary_less_equal_f32_param_4,
	.param .u32 binary_less_equal_f32_param_5,
	.param .u32 binary_less_equal_f32_param_6,
	.param .u32 binary_less_equal_f32_param_7,
	.param .u32 binary_less_equal_f32_param_8,
	.param .u32 binary_less_equal_f32_param_9,
	.param .u32 binary_less_equal_f32_param_10,
	.param .u32 binary_less_equal_f32_param_11,
	.param .u32 binary_less_equal_f32_param_12,
	.param .u32 binary_less_equal_f32_param_13,
	.param .u32 binary_less_equal_f32_param_14,
	.param .u32 binary_less_equal_f32_param_15,
	.param .u32 binary_less_equal_f32_param_16,
	.param .u32 binary_less_equal_f32_param_17,
	.param .u32 binary_less_equal_f32_param_18,
	.param .u32 binary_less_equal_f32_param_19,
	.param .u32 binary_less_equal_f32_param_20,
	.param .u32 binary_less_equal_f32_param_21,
	.param .u32 binary_less_equal_f32_param_22
)
{
	.reg .pred 	%p<11>;
	.reg .b16 	%rs<2>;
	.reg .b32 	%r<49>;
	.reg .b32 	%f<3>;
	.reg .b64 	%rd<21>;

	ld.param.u64 	%rd7, [binary_less_equal_f32_param_0];
	ld.param.u64 	%rd8, [binary_less_equal_f32_param_1];
	ld.param.u64 	%rd9, [binary_less_equal_f32_param_2];
	ld.param.u32 	%r21, [binary_less_equal_f32_param_7];
	ld.param.u32 	%r22, [binary_less_equal_f32_param_8];
	ld.param.u32 	%r23, [binary_less_equal_f32_param_9];
	ld.param.u32 	%r9, [binary_less_equal_f32_param_10];
	ld.param.u32 	%r10, [binary_less_equal_f32_param_11];
	ld.param.u32 	%r11, [binary_less_equal_f32_param_12];
	ld.param.u32 	%r12, [binary_less_equal_f32_param_13];
	ld.param.u32 	%r13, [binary_less_equal_f32_param_14];
	ld.param.u32 	%r14, [binary_less_equal_f32_param_15];
	ld.param.u32 	%r15, [binary_less_equal_f32_param_16];
	ld.param.u32 	%r16, [binary_less_equal_f32_param_17];
	ld.param.u32 	%r17, [binary_less_equal_f32_param_18];
	ld.param.u32 	%r18, [binary_less_equal_f32_param_19];
	ld.param.u32 	%r19, [binary_less_equal_f32_param_20];
	ld.param.u32 	%r20, [binary_less_equal_f32_param_21];
	mov.u32 	%r1, %ntid.x;
	mov.u32 	%r25, %ctaid.x;
	mov.u32 	%r26, %tid.x;
	mad.lo.s32 	%r48, %r1, %r25, %r26;
	mov.u32 	%r27, %ntid.y;
	mov.u32 	%r28, %ctaid.y;
	mov.u32 	%r29, %tid.y;
	mad.lo.s32 	%r30, %r27, %r28, %r29;
	mov.u32 	%r31, %ntid.z;
	mov.u32 	%r32, %ctaid.z;
	mov.u32 	%r33, %tid.z;
	mad.lo.s32 	%r34, %r31, %r32, %r33;
	div.u32 	%r4, %r34, %r21;
	mul.lo.s32 	%r35, %r4, %r21;
	sub.s32 	%r5, %r34, %r35;
	setp.ge.s32 	%p1, %r48, %r9;
	setp.ge.s32 	%p2, %r30, %r23;
	or.pred  	%p3, %p1, %p2;
	setp.ge.s32 	%p4, %r4, %r22;
	setp.ge.s32 	%p5, %r5, %r21;
	or.pred  	%p6, %p4, %p5;
	or.pred  	%p8, %p3, %p6;
	@%p8 bra 	$L__BB12_3;
	mul.lo.s32 	%r36, %r12, %r30;
	mad.lo.s32 	%r37, %r4, %r11, %r36;
	mad.lo.s32 	%r38, %r5, %r10, %r37;
	cvt.s64.s32 	%rd1, %r38;
	mul.lo.s32 	%r39, %r16, %r30;
	mad.lo.s32 	%r40, %r4, %r15, %r39;
	mad.lo.s32 	%r41, %r5, %r14, %r40;
	cvt.s64.s32 	%rd2, %r41;
	mul.lo.s32 	%r42, %r20, %r30;
	mad.lo.s32 	%r43, %r4, %r19, %r42;
	mad.lo.s32 	%r44, %r5, %r18, %r43;
	cvt.s64.s32 	%rd3, %r44;
	mov.u32 	%r45, %nctaid.x;
	mul.lo.s32 	%r6, %r1, %r45;
	cvta.to.global.u64 	%rd4, %rd7;
	cvta.to.global.u64 	%rd5, %rd8;
	cvta.to.global.u64 	%rd6, %rd9;
$L__BB12_2:
	mul.lo.s32 	%r46, %r48, %r13;
	cvt.s64.s32 	%rd10, %r46;
	add.s64 	%rd11, %rd10, %rd1;
	shl.b64 	%rd12, %rd11, 2;
	add.s64 	%rd13, %rd4, %rd12;
	ld.global.f32 	%f1, [%rd13];
	mul.lo.s32 	%r47, %r48, %r17;
	cvt.s64.s32 	%rd14, %r47;
	add.s64 	%rd15, %rd14, %rd2;
	shl.b64 	%rd16, %rd15, 2;
	add.s64 	%rd17, %rd5, %rd16;
	ld.global.f32 	%f2, [%rd17];
	setp.le.f32 	%p9, %f1, %f2;
	selp.u16 	%rs1, 1, 0, %p9;
	cvt.s64.s32 	%rd18, %r48;
	add.s64 	%rd19, %rd18, %rd3;
	add.s64 	%rd20, %rd6, %rd19;
	st.global.u8 	[%rd20], %rs1;
	add.s32 	%r48, %r48, %r6;
	setp.lt.s32 	%p10, %r48, %r9;
	@%p10 bra 	$L__BB12_2;
$L__BB12_3:
	ret;

}
	// .globl	binary_less_equal_f16
.visible .entry binary_less_equal_f16(
	.param .u64 .ptr .align 1 binary_less_equal_f16_param_0,
	.param .u64 .ptr .align 1 binary_less_equal_f16_param_1,
	.param .u64 .ptr .align 1 binary_less_equal_f16_param_2,
	.param .u32 binary_less_equal_f16_param_3,
	.param .u32 binary_less_equal_f16_param_4,
	.param .u32 binary_less_equal_f16_param_5,
	.param .u32 binary_less_equal_f16_param_6,
	.param .u32 binary_less_equal_f16_param_7,
	.param .u32 binary_less_equal_f16_param_8,
	.param .u32 binary_less_equal_f16_param_9,
	.param .u32 binary_less_equal_f16_param_10,
	.param .u32 binary_less_equal_f16_param_11,
	.param .u32 binary_less_equal_f16_param_12,
	.param .u32 binary_less_equal_f16_param_13,
	.param .u32 binary_less_equal_f16_param_14,
	.param .u32 binary_less_equal_f16_param_15,
	.param .u32 binary_less_equal_f16_param_16,
	.param .u32 binary_less_equal_f16_param_17,
	.param .u32 binary_less_equal_f16_param_18,
	.param .u32 binary_less_equal_f16_param_19,
	.param .u32 binary_less_equal_f16_param_20,
	.param .u32 binary_less_equal_f16_param_21,
	.param .u32 binary_less_equal_f16_param_22
)
{
	.reg .pred 	%p<11>;
	.reg .b16 	%rs<5>;
	.reg .b32 	%r<49>;
	.reg .b64 	%rd<21>;

	ld.param.u64 	%rd7, [binary_less_equal_f16_param_0];
	ld.param.u64 	%rd8, [binary_less_equal_f16_param_1];
	ld.param.u64 	%rd9, [binary_less_equal_f16_param_2];
	ld.param.u32 	%r21, [binary_less_equal_f16_param_7];
	ld.param.u32 	%r22, [binary_less_equal_f16_param_8];
	ld.param.u32 	%r23, [binary_less_equal_f16_param_9];
	ld.param.u32 	%r9, [binary_less_equal_f16_param_10];
	ld.param.u32 	%r10, [binary_less_equal_f16_param_11];
	ld.param.u32 	%r11, [binary_less_equal_f16_param_12];
	ld.param.u32 	%r12, [binary_less_equal_f16_param_13];
	ld.param.u32 	%r13, [binary_less_equal_f16_param_14];
	ld.param.u32 	%r14, [binary_less_equal_f16_param_15];
	ld.param.u32 	%r15, [binary_less_equal_f16_param_16];
	ld.param.u32 	%r16, [binary_less_equal_f16_param_17];
	ld.param.u32 	%r17, [binary_less_equal_f16_param_18];
	ld.param.u32 	%r18, [binary_less_equal_f16_param_19];
	ld.param.u32 	%r19, [binary_less_equal_f16_param_20];
	ld.param.u32 	%r20, [binary_less_equal_f16_param_21];
	mov.u32 	%r1, %ntid.x;
	mov.u32 	%r25, %ctaid.x;
	mov.u32 	%r26, %tid.x;
	mad.lo.s32 	%r48, %r1, %r25, %r26;
	mov.u32 	%r27, %ntid.y;
	mov.u32 	%r28, %ctaid.y;
	mov.u32 	%r29, %tid.y;
	mad.lo.s32 	%r30, %r27, %r28, %r29;
	mov.u32 	%r31, %ntid.z;
	mov.u32 	%r32, %ctaid.z;
	mov.u32 	%r33, %tid.z;
	mad.lo.s32 	%r34, %r31, %r32, %r33;
	div.u32 	%r4, %r34, %r21;
	mul.lo.s32 	%r35, %r4, %r21;
	sub.s32 	%r5, %r34, %r35;
	setp.ge.s32 	%p1, %r48, %r9;
	setp.ge.s32 	%p2, %r30, %r23;
	or.pred  	%p3, %p1, %p2;
	setp.ge.s32 	%p4, %r4, %r22;
	setp.ge.s32 	%p5, %r5, %r21;
	or.pred  	%p6, %p4, %p5;
	or.pred  	%p8, %p3, %p6;
	@%p8 bra 	$L__BB13_3;
	mul.lo.s32 	%r36, %r12, %r30;
	mad.lo.s32 	%r37, %r4, %r11, %r36;
	mad.lo.s32 	%r38, %r5, %r10, %r37;
	cvt.s64.s32 	%rd1, %r38;
	mul.lo.s32 	%r39, %r16, %r30;
	mad.lo.s32 	%r40, %r4, %r15, %r39;
	mad.lo.s32 	%r41, %r5, %r14, %r40;
	cvt.s64.s32 	%rd2, %r41;
	mul.lo.s32 	%r42, %r20, %r30;
	mad.lo.s32 	%r43, %r4, %r19, %r42;
	mad.lo.s32 	%r44, %r5, %r18, %r43;
	cvt.s64.s32 	%rd3, %r44;
	mov.u32 	%r45, %nctaid.x;
	mul.lo.s32 	%r6, %r1, %r45;
	cvta.to.global.u64 	%rd4, %rd7;
	cvta.to.global.u64 	%rd5, %rd8;
	cvta.to.global.u64 	%rd6, %rd9;
$L__BB13_2:
	mul.lo.s32 	%r46, %r48, %r13;
	cvt.s64.s32 	%rd10, %r46;
	add.s64 	%rd11, %rd10, %rd1;
	shl.b64 	%rd12, %rd11, 1;
	add.s64 	%rd13, %rd4, %rd12;
	ld.global.u16 	%rs2, [%rd13];
	mul.lo.s32 	%r47, %r48, %r17;
	cvt.s64.s32 	%rd14, %r47;
	add.s64 	%rd15, %rd14, %rd2;
	shl.b64 	%rd16, %rd15, 1;
	add.s64 	%rd17, %rd5, %rd16;
	ld.global.u16 	%rs3, [%rd17];
	// begin inline asm
	{ .reg .pred __$temp3;
  setp.le.f16  __$temp3, %rs2, %rs3;
  selp.u16 %rs1, 1, 0, __$temp3;}
	// end inline asm
	setp.ne.s16 	%p9, %rs1, 0;
	selp.u16 	%rs4, 1, 0, %p9;
	cvt.s64.s32 	%rd18, %r48;
	add.s64 	%rd19, %rd18, %rd3;
	add.s64 	%rd20, %rd6, %rd19;
	st.global.u8 	[%rd20], %rs4;
	add.s32 	%r48, %r48, %r6;
	setp.lt.s32 	%p10, %r48, %r9;
	@%p10 bra 	$L__BB13_2;
$L__BB13_3:
	ret;

}
	// .globl	binary_greater_f32
.visible .entry binary_greater_f32(
	.param .u64 .ptr .align 1 binary_greater_f32_param_0,
	.param .u64 .ptr .align 1 binary_greater_f32_param_1,
	.param .u64 .ptr .align 1 binary_greater_f32_param_2,
	.param .u32 binary_greater_f32_param_3,
	.param .u32 binary_greater_f32_param_4,
	.param .u32 binary_greater_f32_param_5,
	.param .u32 binary_greater_f32_param_6,
	.param .u32 binary_greater_f32_param_7,
	.param .u32 binary_greater_f32_param_8,
	.param .u32 binary_greater_f32_param_9,
	.param .u32 binary_greater_f32_param_10,
	.param .u32 binary_greater_f32_param_11,
	.param .u32 binary_greater_f32_param_12,
	.param .u32 binary_greater_f32_param_13,
	.param .u32 binary_greater_f32_param_14,
	.param .u32 binary_greater_f32_param_15,
	.param .u32 binary_greater_f32_param_16,
	.param .u32 binary_greater_f32_param_17,
	.param .u32 binary_greater_f32_param_18,
	.param .u32 binary_greater_f32_param_19,
	.param .u32 binary_greater_f32_param_20,
	.param .u32 binary_greater_f32_param_21,
	.param .u32 binary_greater_f32_param_22
)
{
	.reg .pred 	%p<11>;
	.reg .b16 	%rs<2>;
	.reg .b32 	%r<49>;
	.reg .b32 	%f<3>;
	.reg .b64 	%rd<21>;

	ld.param.u64 	%rd7, [binary_greater_f32_param_0];
	ld.param.u64 	%rd8, [binary_greater_f32_param_1];
	ld.param.u64 	%rd9, [binary_greater_f32_param_2];
	ld.param.u32 	%r21, [binary_greater_f32_param_7];
	ld.param.u32 	%r22, [binary_greater_f32_param_8];
	ld.param.u32 	%r23, [binary_greater_f32_param_9];
	ld.param.u32 	%r9, [binary_greater_f32_param_10];
	ld.param.u32 	%r10, [binary_greater_f32_param_11];
	ld.param.u32 	%r11, [binary_greater_f32_param_12];
	ld.param.u32 	%r12, [binary_greater_f32_param_13];
	ld.param.u32 	%r13, [binary_greater_f32_param_14];
	ld.param.u32 	%r14, [binary_greater_f32_param_15];
	ld.param.u32 	%r15, [binary_greater_f32_param_16];
	ld.param.u32 	%r16, [binary_greater_f32_param_17];
	ld.param.u32 	%r17, [binary_greater_f32_param_18];
	ld.param.u32 	%r18, [binary_greater_f32_param_19];
	ld.param.u32 	%r19, [binary_greater_f32_param_20];
	ld.param.u32 	%r20, [binary_greater_f32_param_21];
	mov.u32 	%r1, %ntid.x;
	mov.u32 	%r25, %ctaid.x;
	mov.u32 	%r26, %tid.x;
	mad.lo.s32 	%r48, %r1, %r25, %r26;
	mov.u32 	%r27, %ntid.y;
	mov.u32 	%r28, %ctaid.y;
	mov.u32 	%r29, %tid.y;
	mad.lo.s32 	%r30, %r27, %r28, %r29;
	mov.u32 	%r31, %ntid.z;
	mov.u32 	%r32, %ctaid.z;
	mov.u32 	%r33, %tid.z;
	mad.lo.s32 	%r34, %r31, %r32, %r33;
	div.u32 	%r4, %r34, %r21;
	mul.lo.s32 	%r35, %r4, %r21;
	sub.s32 	%r5, %r34, %r35;
	setp.ge.s32 	%p1, %r48, %r9;
	setp.ge.s32 	%p2, %r30, %r23;
	or.pred  	%p3, %p1, %p2;
	setp.ge.s32 	%p4, %r4, %r22;
	setp.ge.s32 	%p5, %r5, %r21;
	or.pred  	%p6, %p4, %p5;
	or.pred  	%p8, %p3, %p6;
	@%p8 bra 	$L__BB14_3;
	mul.lo.s32 	%r36, %r12, %r30;
	mad.lo.s32 	%r37, %r4, %r11, %r36;
	mad.lo.s32 	%r38, %r5, %r10, %r37;
	cvt.s64.s32 	%rd1, %r38;
	mul.lo.s32 	%r39, %r16, %r30;
	mad.lo.s32 	%r40, %r4, %r15, %r39;
	mad.lo.s32 	%r41, %r5, %r14, %r40;
	cvt.s64.s32 	%rd2, %r41;
	mul.lo.s32 	%r42, %r20, %r30;
	mad.lo.s32 	%r43, %r4, %r19, %r42;
	mad.lo.s32 	%r44, %r5, %r18, %r43;
	cvt.s64.s32 	%rd3, %r44;
	mov.u32 	%r45, %nctaid.x;
	mul.lo.s32 	%r6, %r1, %r45;
	cvta.to.global.u64 	%rd4, %rd7;
	cvta.to.global.u64 	%rd5, %rd8;
	cvta.to.global.u64 	%rd6, %rd9;
$L__BB14_2:
	mul.lo.s32 	%r46, %r48, %r13;
	cvt.s64.s32 	%rd10, %r46;
	add.s64 	%rd11, %rd10, %rd1;
	shl.b64 	%rd12, %rd11, 2;
	add.s64 	%rd13, %rd4, %rd12;
	ld.global.f32 	%f1, [%rd13];
	mul.lo.s32 	%r47, %r48, %r17;
	cvt.s64.s32 	%rd14, %r47;
	add.s64 	%rd15, %rd14, %rd2;
	shl.b64 	%rd16, %rd15, 2;
	add.s64 	%rd17, %rd5, %rd16;
	ld.global.f32 	%f2, [%rd17];
	setp.gt.f32 	%p9, %f1, %f2;
	selp.u16 	%rs1, 1, 0, %p9;
	cvt.s64.s32 	%rd18, %r48;
	add.s64 	%rd19, %rd18, %rd3;
	add.s64 	%rd20, %rd6, %rd19;
	st.global.u8 	[%rd20], %rs1;
	add.s32 	%r48, %r48, %r6;
	setp.lt.s32 	%p10, %r48, %r9;
	@%p10 bra 	$L__BB14_2;
$L__BB14_3:
	ret;

}
	// .globl	binary_greater_f16
.visible .entry binary_greater_f16(
	.param .u64 .ptr .align 1 binary_greater_f16_param_0,
	.param .u64 .ptr .align 1 binary_greater_f16_param_1,
	.param .u64 .ptr .align 1 binary_greater_f16_param_2,
	.param .u32 binary_greater_f16_param_3,
	.param .u32 binary_greater_f16_param_4,
	.param .u32 binary_greater_f16_param_5,
	.param .u32 binary_greater_f16_param_6,
	.param .u32 binary_greater_f16_param_7,
	.param .u32 binary_greater_f16_param_8,
	.param .u32 binary_greater_f16_param_9,
	.param .u32 binary_greater_f16_param_10,
	.param .u32 binary_greater_f16_param_11,
	.param .u32 binary_greater_f16_param_12,
	.param .u32 binary_greater_f16_param_13,
	.param .u32 binary_greater_f16_param_14,
	.param .u32 binary_greater_f16_param_15,
	.param .u32 binary_greater_f16_param_16,
	.param .u32 binary_greater_f16_param_17,
	.param .u32 binary_greater_f16_param_18,
	.param .u32 binary_greater_f16_param_19,
	.param .u32 binary_greater_f16_param_20,
	.param .u32 binary_greater_f16_param_21,
	.param .u32 binary_greater_f16_param_22
)
{
	.reg .pred 	%p<11>;
	.reg .b16 	%rs<5>;
	.reg .b32 	%r<49>;
	.reg .b64 	%rd<21>;

	ld.param.u64 	%rd7, [binary_greater_f16_param_0];
	ld.param.u64 	%rd8, [binary_greater_f16_param_1];
	ld.param.u64 	%rd9, [binary_greater_f16_param_2];
	ld.param.u32 	%r21, [binary_greater_f16_param_7];
	ld.param.u32 	%r22, [binary_greater_f16_param_8];
	ld.param.u32 	%r23, [binary_greater_f16_param_9];
	ld.param.u32 	%r9, [binary_greater_f16_param_10];
	ld.param.u32 	%r10, [binary_greater_f16_param_11];
	ld.param.u32 	%r11, [binary_greater_f16_param_12];
	ld.param.u32 	%r12, [binary_greater_f16_param_13];
	ld.param.u32 	%r13, [binary_greater_f16_param_14];
	ld.param.u32 	%r14, [binary_greater_f16_param_15];
	ld.param.u32 	%r15, [binary_greater_f16_param_16];
	ld.param.u32 	%r16, [binary_greater_f16_param_17];
	ld.param.u32 	%r17, [binary_greater_f16_param_18];
	ld.param.u32 	%r18, [binary_greater_f16_param_19];
	ld.param.u32 	%r19, [binary_greater_f16_param_20];
	ld.param.u32 	%r20, [binary_greater_f16_param_21];
	mov.u32 	%r1, %ntid.x;
	mov.u32 	%r25, %ctaid.x;
	mov.u32 	%r26, %tid.x;
	mad.lo.s32 	%r48, %r1, %r25, %r26;
	mov.u32 	%r27, %ntid.y;
	mov.u32 	%r28, %ctaid.y;
	mov.u32 	%r29, %tid.y;
	mad.lo.s32 	%r30, %r27, %r28, %r29;
	mov.u32 	%r31, %ntid.z;
	mov.u32 	%r32, %ctaid.z;
	mov.u32 	%r33, %tid.z;
	mad.lo.s32 	%r34, %r31, %r32, %r33;
	div.u32 	%r4, %r34, %r21;
	mul.lo.s32 	%r35, %r4, %r21;
	sub.s32 	%r5, %r34, %r35;
	setp.ge.s32 	%p1, %r48, %r9;
	setp.ge.s32 	%p2, %r30, %r23;
	or.pred  	%p3, %p1, %p2;
	setp.ge.s32 	%p4, %r4, %r22;
	setp.ge.s32 	%p5, %r5, %r21;
	or.pred  	%p6, %p4, %p5;
	or.pred  	%p8, %p3, %p6;
	@%p8 bra 	$L__BB15_3;
	mul.lo.s32 	%r36, %r12, %r30;
	mad.lo.s32 	%r37, %r4, %r11, %r36;
	mad.lo.s32 	%r38, %r5, %r10, %r37;
	cvt.s64.s32 	%rd1, %r38;
	mul.lo.s32 	%r39, %r16, %r30;
	mad.lo.s32 	%r40, %r4, %r15, %r39;
	mad.lo.s32 	%r41, %r5, %r14, %r40;
	cvt.s64.s32 	%rd2, %r41;
	mul.lo.s32 	%r42, %r20, %r30;
	mad.lo.s32 	%r43, %r4, %r19, %r42;
	mad.lo.s32 	%r44, %r5, %r18, %r43;
	cvt.s64.s32 	%rd3, %r44;
	mov.u32 	%r45, %nctaid.x;
	mul.lo.s32 	%r6, %r1, %r45;
	cvta.to.global.u64 	%rd4, %rd7;
	cvta.to.global.u64 	%rd5, %rd8;
	cvta.to.global.u64 	%rd6, %rd9;
$L__BB15_2:
	mul.lo.s32 	%r46, %r48, %r13;
	cvt.s64.s32 	%rd10, %r46;
	add.s64 	%rd11, %rd10, %rd1;
	shl.b64 	%rd12, %rd11, 1;
	add.s64 	%rd13, %rd4, %rd12;
	ld.global.u16 	%rs2, [%rd13];
	mul.lo.s32 	%r47, %r48, %r17;
	cvt.s64.s32 	%rd14, %r47;
	add.s64 	%rd15, %rd14, %rd2;
	shl.b64 	%rd16, %rd15, 1;
	add.s64 	%rd17, %rd5, %rd16;
	ld.global.u16 	%rs3, [%rd17];
	// begin inline asm
	{ .reg .pred __$temp3;
  setp.gt.f16  __$temp3, %rs2, %rs3;
  selp.u16 %rs1, 1, 0, __$temp3;}
	// end inline asm
	setp.ne.s16 	%p9, %rs1, 0;
	selp.u16 	%rs4, 1, 0, %p9;
	cvt.s64.s32 	%rd18, %r48;
	add.s64 	%rd19, %rd18, %rd3;
	add.s64 	%rd20, %rd6, %rd19;
	st.global.u8 	[%rd20], %rs4;
	add.s32 	%r48, %r48, %r6;
	setp.lt.s32 	%p10, %r48, %r9;
	@%p10 bra 	$L__BB15_2;
$L__BB15_3:
	ret;

}
	// .globl	binary_greater_equal_f32
.visible .entry binary_greater_equal_f32(
	.param .u64 .ptr .align 1 binary_greater_equal_f32_param_0,
	.param .u64 .ptr .align 1 binary_greater_equal_f32_param_1,
	.param .u64 .ptr .align 1 binary_greater_equal_f32_param_2,
	.param .u32 binary_greater_equal_f32_param_3,
	.param .u32 binary_greater_equal_f32_param_4,
	.param .u32 binary_greater_equal_f32_param_5,
	.param .u32 binary_greater_equal_f32_param_6,
	.param .u32 binary_greater_equal_f32_param_7,
	.param .u32 binary_greater_equal_f32_param_8,
	.param .u32 binary_greater_equal_f32_param_9,
	.param .u32 binary_greater_equal_f32_param_10,
	.param .u32 binary_greater_equal_f32_param_11,
	.param .u32 binary_greater_equal_f32_param_12,
	.param .u32 binary_greater_equal_f32_param_13,
	.param .u32 binary_greater_equal_f32_param_14,
	.param .u32 binary_greater_equal_f32_param_15,
	.param .u32 binary_greater_equal_f32_param_16,
	.param .u32 binary_greater_equal_f32_param_17,
	.param .u32 binary_greater_equal_f32_param_18,
	.param .u32 binary_greater_equal_f32_param_19,
	.param .u32 binary_greater_equal_f32_param_20,
	.param .u32 binary_greater_equal_f32_param_21,
	.param .u32 binary_greater_equal_f32_param_22
)
{
	.reg .pred 	%p<11>;
	.reg .b16 	%rs<2>;
	.reg .b32 	%r<49>;
	.reg .b32 	%f<3>;
	.reg .b64 	%rd<21>;

	ld.param.u64 	%rd7, [binary_greater_equal_f32_param_0];
	ld.param.u64 	%rd8, [binary_greater_equal_f32_param_1];
	ld.param.u64 	%rd9, [binary_greater_equal_f32_param_2];
	ld.param.u32 	%r21, [binary_greater_equal_f32_param_7];
	ld.param.u32 	%r22, [binary_greater_equal_f32_param_8];
	ld.param.u32 	%r23, [binary_greater_equal_f32_param_9];
	ld.param.u32 	%r9, [binary_greater_equal_f32_param_10];
	ld.param.u32 	%r10, [binary_greater_equal_f32_param_11];
	ld.param.u32 	%r11, [binary_greater_equal_f32_param_12];
	ld.param.u32 	%r12, [binary_greater_equal_f32_param_13];
	ld.param.u32 	%r13, [binary_greater_equal_f32_param_14];
	ld.param.u32 	%r14, [binary_greater_equal_f32_param_15];
	ld.param.u32 	%r15, [binary_greater_equal_f32_param_16];
	ld.param.u32 	%r16, [binary_greater_equal_f32_param_17];
	ld.param.u32 	%r17, [binary_greater_equal_f32_param_18];
	ld.param.u32 	%r18, [binary_greater_equal_f32_param_19];
	ld.param.u32 	%r19, [binary_greater_equal_f32_param_20];
	ld.param.u32 	%r20, [binary_greater_equal_f32_param_21];
	mov.u32 	%r1, %ntid.x;
	mov.u32 	%r25, %ctaid.x;
	mov.u32 	%r26, %tid.x;
	mad.lo.s32 	%r48, %r1, %r25, %r26;
	mov.u32 	%r27, %ntid.y;
	mov.u32 	%r28, %ctaid.y;
	mov.u32 	%r29, %tid.y;
	mad.lo.s32 	%r30, %r27, %r28, %r29;
	mov.u32 	%r31, %ntid.z;
	mov.u32 	%r32, %ctaid.z;
	mov.u32 	%r33, %tid.z;
	mad.lo.s32 	%r34, %r31, %r32, %r33;
	div.u32 	%r4, %r34, %r21;
	mul.lo.s32 	%r35, %r4, %r21;
	sub.s32 	%r5, %r34, %r35;
	setp.ge.s32 	%p1, %r48, %r9;
	setp.ge.s32 	%p2, %r30, %r23;
	or.pred  	%p3, %p1, %p2;
	setp.ge.s32 	%p4, %r4, %r22;
	setp.ge.s32 	%p5, %r5, %r21;
	or.pred  	%p6, %p4, %p5;
	or.pred  	%p8, %p3, %p6;
	@%p8 bra 	$L__BB16_3;
	mul.lo.s32 	%r36, %r12, %r30;
	mad.lo.s32 	%r37, %r4, %r11, %r36;
	mad.lo.s32 	%r38, %r5, %r10, %r37;
	cvt.s64.s32 	%rd1, %r38;
	mul.lo.s32 	%r39, %r16, %r30;
	mad.lo.s32 	%r40, %r4, %r15, %r39;
	mad.lo.s32 	%r41, %r5, %r14, %r40;
	cvt.s64.s32 	%rd2, %r41;
	mul.lo.s32 	%r42, %r20, %r30;
	mad.lo.s32 	%r43, %r4, %r19, %r42;
	mad.lo.s32 	%r44, %r5, %r18, %r43;
	cvt.s64.s32 	%rd3, %r44;
	mov.u32 	%r45, %nctaid.x;
	mul.lo.s32 	%r6, %r1, %r45;
	cvta.to.global.u64 	%rd4, %rd7;
	cvta.to.global.u64 	%rd5, %rd8;
	cvta.to.global.u64 	%rd6, %rd9;
$L__BB16_2:
	mul.lo.s32 	%r46, %r48, %r13;
	cvt.s64.s32 	%rd10, %r46;
	add.s64 	%rd11, %rd10, %rd1;
	shl.b64 	%rd12, %rd11, 2;
	add.s64 	%rd13, %rd4, %rd12;
	ld.global.f32 	%f1, [%rd13];
	mul.lo.s32 	%r47, %r48, %r17;
	cvt.s64.s32 	%rd14, %r47;
	add.s64 	%rd15, %rd14, %rd2;
	shl.b64 	%rd16, %rd15, 2;
	add.s64 	%rd17, %rd5, %rd16;
	ld.global.f32 	%f2, [%rd17];
	setp.ge.f32 	%p9, %f1, %f2;
	selp.u16 	%rs1, 1, 0, %p9;
	cvt.s64.s32 	%rd18, %r48;
	add.s64 	%rd19, %rd18, %rd3;
	add.s64 	%rd20, %rd6, %rd19;
	st.global.u8 	[%rd20], %rs1;
	add.s32 	%r48, %r48, %r6;
	setp.lt.s32 	%p10, %r48, %r9;
	@%p10 bra 	$L__BB16_2;
$L__BB16_3:
	ret;

}
	// .globl	binary_greater_equal_f16
.visible .entry binary_greater_equal_f16(
	.param .u64 .ptr .align 1 binary_greater_equal_f16_param_0,
	.param .u64 .ptr .align 1 binary_greater_equal_f16_param_1,
	.param .u64 .ptr .align 1 binary_greater_equal_f16_param_2,
	.param .u32 binary_greater_equal_f16_param_3,
	.param .u32 binary_greater_equal_f16_param_4,
	.param .u32 binary_greater_equal_f16_param_5,
	.param .u32 binary_greater_equal_f16_param_6,
	.param .u32 binary_greater_equal_f16_param_7,
	.param .u32 binary_greater_equal_f16_param_8,
	.param .u32 binary_greater_equal_f16_param_9,
	.param .u32 binary_greater_equal_f16_param_10,
	.param .u32 binary_greater_equal_f16_param_11,
	.param .u32 binary_greater_equal_f16_param_12,
	.param .u32 binary_greater_equal_f16_param_13,
	.param .u32 binary_greater_equal_f16_param_14,
	.param .u32 binary_greater_equal_f16_param_15,
	.param .u32 binary_greater_equal_f16_param_16,
	.param .u32 binary_greater_equal_f16_param_17,
	.param .u32 binary_greater_equal_f16_param_18,
	.param .u32 binary_greater_equal_f16_param_19,
	.param .u32 binary_greater_equal_f16_param_20,
	.param .u32 binary_greater_equal_f16_param_21,
	.param .u32 binary_greater_equal_f16_param_22
)
{
	.reg .pred 	%p<11>;
	.reg .b16 	%rs<5>;
	.reg .b32 	%r<49>;
	.reg .b64 	%rd<21>;

	ld.param.u64 	%rd7, [binary_greater_equal_f16_param_0];
	ld.param.u64 	%rd8, [binary_greater_equal_f16_param_1];
	ld.param.u64 	%rd9, [binary_greater_equal_f16_param_2];
	ld.param.u32 	%r21, [binary_greater_equal_f16_param_7];
	ld.param.u32 	%r22, [binary_greater_equal_f16_param_8];
	ld.param.u32 	%r23, [binary_greater_equal_f16_param_9];
	ld.param.u32 	%r9, [binary_greater_equal_f16_param_10];
	ld.param.u32 	%r10, [binary_greater_equal_f16_param_11];
	ld.param.u32 	%r11, [binary_greater_equal_f16_param_12];
	ld.param.u32 	%r12, [binary_greater_equal_f16_param_13];
	ld.param.u32 	%r13, [binary_greater_equal_f16_param_14];
	ld.param.u32 	%r14, [binary_greater_equal_f16_param_15];
	ld.param.u32 	%r15, [binary_greater_equal_f16_param_16];
	ld.param.u32 	%r16, [binary_greater_equal_f16_param_17];
	ld.param.u32 	%r17, [binary_greater_equal_f16_param_18];
	ld.param.u32 	%r18, [binary_greater_equal_f16_param_19];
	ld.param.u32 	%r19, [binary_greater_equal_f16_param_20];
	ld.param.u32 	%r20, [binary_greater_equal_f16_param_21];
	mov.u32 	%r1, %ntid.x;
	mov.u32 	%r25, %ctaid.x;
	mov.u32 	%r26, %tid.x;
	mad.lo.s32 	%r48, %r1, %r25, %r26;
	mov.u32 	%r27, %ntid.y;
	mov.u32 	%r28, %ctaid.y;
	mov.u32 	%r29, %tid.y;
	mad.lo.s32 	%r30, %r27, %r28, %r29;
	mov.u32 	%r31, %ntid.z;
	mov.u32 	%r32, %ctaid.z;
	mov.u32 	%r33, %tid.z;
	mad.lo.s32 	%r34, %r31, %r32, %r33;
	div.u32 	%r4, %r34, %r21;
	mul.lo.s32 	%r35, %r4, %r21;
	sub.s32 	%r5, %r34, %r35;
	setp.ge.s32 	%p1, %r48, %r9;
	setp.ge.s32 	%p2, %r30, %r23;
	or.pred  	%p3, %p1, %p2;
	setp.ge.s32 	%p4, %r4, %r22;
	setp.ge.s32 	%p5, %r5, %r21;
	or.pred  	%p6, %p4, %p5;
	or.pred  	%p8, %p3, %p6;
	@%p8 bra 	$L__BB17_3;
	mul.lo.s32 	%r36, %r12, %r30;
	mad.lo.s32 	%r37, %r4, %r11, %r36;
	mad.lo.s32 	%r38, %r5, %r10, %r37;
	cvt.s64.s32 	%rd1, %r38;
	mul.lo.s32 	%r39, %r16, %r30;
	mad.lo.s32 	%r40, %r4, %r15, %r39;
	mad.lo.s32 	%r41, %r5, %r14, %r40;
	cvt.s64.s32 	%rd2, %r41;
	mul.lo.s32 	%r42, %r20, %r30;
	mad.lo.s32 	%r43, %r4, %r19, %r42;
	mad.lo.s32 	%r44, %r5, %r18, %r43;
	cvt.s64.s32 	%rd3, %r44;
	mov.u32 	%r45, %nctaid.x;
	mul.lo.s32 	%r6, %r1, %r45;
	cvta.to.global.u64 	%rd4, %rd7;
	cvta.to.global.u64 	%rd5, %rd8;
	cvta.to.global.u64 	%rd6, %rd9;
$L__BB17_2:
	mul.lo.s32 	%r46, %r48, %r13;
	cvt.s64.s32 	%rd10, %r46;
	add.s64 	%rd11, %rd10, %rd1;
	shl.b64 	%rd12, %rd11, 1;
	add.s64 	%rd13, %rd4, %rd12;
	ld.global.u16 	%rs2, [%rd13];
	mul.lo.s32 	%r47, %r48, %r17;
	cvt.s64.s32 	%rd14, %r47;
	add.s64 	%rd15, %rd14, %rd2;
	shl.b64 	%rd16, %rd15, 1;
	add.s64 	%rd17, %rd5, %rd16;
	ld.global.u16 	%rs3, [%rd17];
	// begin inline asm
	{ .reg .pred __$temp3;
  setp.ge.f16  __$temp3, %rs2, %rs3;
  selp.u16 %rs1, 1, 0, __$temp3;}
	// end inline asm
	setp.ne.s16 	%p9, %rs1, 0;
	selp.u16 	%rs4, 1, 0, %p9;
	cvt.s64.s32 	%rd18, %r48;
	add.s64 	%rd19, %rd18, %rd3;
	add.s64 	%rd20, %rd6, %rd19;
	st.global.u8 	[%rd20], %rs4;
	add.s32 	%r48, %r48, %r6;
	setp.lt.s32 	%p10, %r48, %r9;
	@%p10 bra 	$L__BB17_2;
$L__BB17_3:
	ret;

}
	// .globl	binary_equals_f32
.visible .entry binary_equals_f32(
	.param .u64 .ptr .align 1 binary_equals_f32_param_0,
	.param .u64 .ptr .align 1 binary_equals_f32_param_1,
	.param .u64 .ptr .align 1 binary_equals_f32_param_2,
	.param .u32 binary_equals_f32_param_3,
	.param .u32 binary_equals_f32_param_4,
	.param .u32 binary_equals_f32_param_5,
	.param .u32 binary_equals_f32_param_6,
	.param .u32 binary_equals_f32_param_7,
	.param .u32 binary_equals_f32_param_8,
	.param .u32 binary_equals_f32_param_9,
	.param .u32 binary_equals_f32_param_10,
	.param .u32 binary_equals_f32_param_11,
	.param .u32 binary_equals_f32_param_12,
	.param .u32 binary_equals_f32_param_13,
	.param .u32 binary_equals_f32_param_14,
	.param .u32 binary_equals_f32_param_15,
	.param .u32 binary_equals_f32_param_16,
	.param .u32 binary_equals_f32_param_17,
	.param .u32 binary_equals_f32_param_18,
	.param .u32 binary_equals_f32_param_19,
	.param .u32 binary_equals_f32_param_20,
	.param .u32 binary_equals_f32_param_21,
	.param .u32 binary_equals_f32_param_22
)
{
	.reg .pred 	%p<11>;
	.reg .b16 	%rs<2>;
	.reg .b32 	%r<49>;
	.reg .b32 	%f<3>;
	.reg .b64 	%rd<21>;

	ld.param.u64 	%rd7, [binary_equals_f32_param_0];
	ld.param.u64 	%rd8, [binary_equals_f32_param_1];
	ld.param.u64 	%rd9, [binary_equals_f32_param_2];
	ld.param.u32 	%r21, [binary_equals_f32_param_7];
	ld.param.u32 	%r22, [binary_equals_f32_param_8];
	ld.param.u32 	%r23, [binary_equals_f32_param_9];
	ld.param.u32 	%r9, [binary_equals_f32_param_10];
	ld.param.u32 	%r10, [binary_equals_f32_param_11];
	ld.param.u32 	%r11, [binary_equals_f32_param_12];
	ld.param.u32 	%r12, [binary_equals_f32_param_13];
	ld.param.u32 	%r13, [binary_equals_f32_param_14];
	ld.param.u32 	%r14, [binary_equals_f32_param_15];
	ld.param.u32 	%r15, [binary_equals_f32_param_16];
	ld.param.u32 	%r16, [binary_equals_f32_param_17];
	ld.param.u32 	%r17, [binary_equals_f32_param_18];
	ld.param.u32 	%r18, [binary_equals_f32_param_19];
	ld.param.u32 	%r19, [binary_equals_f32_param_20];
	ld.param.u32 	%r20, [binary_equals_f32_param_21];
	mov.u32 	%r1, %ntid.x;
	mov.u32 	%r25, %ctaid.x;
	mov.u32 	%r26, %tid.x;
	mad.lo.s32 	%r48, %r1, %r25, %r26;
	mov.u32 	%r27, %ntid.y;
	mov.u32 	%r28, %ctaid.y;
	mov.u32 	%r29, %tid.y;
	mad.lo.s32 	%r30, %r27, %r28, %r29;
	mov.u32 	%r31, %ntid.z;
	mov.u32 	%r32, %ctaid.z;
	mov.u32 	%r33, %tid.z;
	mad.lo.s32 	%r34, %r31, %r32, %r33;
	div.u32 	%r4, %r34, %r21;
	mul.lo.s32 	%r35, %r4, %r21;
	sub.s32 	%r5, %r34, %r35;
	setp.ge.s32 	%p1, %r48, %r9;
	setp.ge.s32 	%p2, %r30, %r23;
	or.pred  	%p3, %p1, %p2;
	setp.ge.s32 	%p4, %r4, %r22;
	setp.ge.s32 	%p5, %r5, %r21;
	or.pred  	%p6, %p4, %p5;
	or.pred  	%p8, %p3, %p6;
	@%p8 bra 	$L__BB18_3;
	mul.lo.s32 	%r36, %r12, %r30;
	mad.lo.s32 	%r37, %r4, %r11, %r36;
	mad.lo.s32 	%r38, %r5, %r10, %r37;
	cvt.s64.s32 	%rd1, %r38;
	mul.lo.s32 	%r39, %r16, %r30;
	mad.lo.s32 	%r40, %r4, %r15, %r39;
	mad.lo.s32 	%r41, %r5, %r14, %r40;
	cvt.s64.s32 	%rd2, %r41;
	mul.lo.s32 	%r42, %r20, %r30;
	mad.lo.s32 	%r43, %r4, %r19, %r42;
	mad.lo.s32 	%r44, %r5, %r18, %r43;
	cvt.s64.s32 	%rd3, %r44;
	mov.u32 	%r45, %nctaid.x;
	mul.lo.s32 	%r6, %r1, %r45;
	cvta.to.global.u64 	%rd4, %rd7;
	cvta.to.global.u64 	%rd5, %rd8;
	cvta.to.global.u64 	%rd6, %rd9;
$L__BB18_2:
	mul.lo.s32 	%r46, %r48, %r13;
	cvt.s64.s32 	%rd10, %r46;
	add.s64 	%rd11, %rd10, %rd1;
	shl.b64 	%rd12, %rd11, 2;
	add.s64 	%rd13, %rd4, %rd12;
	ld.global.f32 	%f1, [%rd13];
	mul.lo.s32 	%r47, %r48, %r17;
	cvt.s64.s32 	%rd14, %r47;
	add.s64 	%rd15, %rd14, %rd2;
	shl.b64 	%rd16, %rd15, 2;
	add.s64 	%rd17, %rd5, %rd16;
	ld.global.f32 	%f2, [%rd17];
	setp.eq.f32 	%p9, %f1, %f2;
	selp.u16 	%rs1, 1, 0, %p9;
	cvt.s64.s32 	%rd18, %r48;
	add.s64 	%rd19, %rd18, %rd3;
	add.s64 	%rd20, %rd6, %rd19;
	st.global.u8 	[%rd20], %rs1;
	add.s32 	%r48, %r48, %r6;
	setp.lt.s32 	%p10, %r48, %r9;
	@%p10 bra 	$L__BB18_2;
$L__BB18_3:
	ret;

}
	// .globl	binary_equals_f16
.visible .entry binary_equals_f16(
	.param .u64 .ptr .align 1 binary_equals_f16_param_0,
	.param .u64 .ptr .align 1 binary_equals_f16_param_1,
	.param .u64 .ptr .align 1 binary_equals_f16_param_2,
	.param .u32 binary_equals_f16_param_3,
	.param .u32 binary_equals_f16_param_4,
	.param .u32 binary_equals_f16_param_5,
	.param .u32 binary_equals_f16_param_6,
	.param .u32 binary_equals_f16_param_7,
	.param .u32 binary_equals_f16_param_8,
	.param .u32 binary_equals_f16_param_9,
	.param .u32 binary_equals_f16_param_10,
	.param .u32 binary_equals_f16_param_11,
	.param .u32 binary_equals_f16_param_12,
	.param .u32 binary_equals_f16_param_13,
	.param .u32 binary_equals_f16_param_14,
	.param .u32 binary_equals_f16_param_15,
	.param .u32 binary_equals_f16_param_16,
	.param .u32 binary_equals_f16_param_17,
	.param .u32 binary_equals_f16_param_18,
	.param .u32 binary_equals_f16_param_19,
	.param .u32 binary_equals_f16_param_20,
	.param .u32 binary_equals_f16_param_21,
	.param .u32 binary_equals_f16_param_22
)
{
	.reg .pred 	%p<11>;
	.reg .b16 	%rs<5>;
	.reg .b32 	%r<49>;
	.reg .b64 	%rd<21>;

	ld.param.u64 	%rd7, [binary_equals_f16_param_0];
	ld.param.u64 	%rd8, [binary_equals_f16_param_1];
	ld.param.u64 	%rd9, [binary_equals_f16_param_2];
	ld.param.u32 	%r21, [binary_equals_f16_param_7];
	ld.param.u32 	%r22, [binary_equals_f16_param_8];
	ld.param.u32 	%r23, [binary_equals_f16_param_9];
	ld.param.u32 	%r9, [binary_equals_f16_param_10];
	ld.param.u32 	%r10, [binary_equals_f16_param_11];
	ld.param.u32 	%r11, [binary_equals_f16_param_12];
	ld.param.u32 	%r12, [binary_equals_f16_param_13];
	ld.param.u32 	%r13, [binary_equals_f16_param_14];
	ld.param.u32 	%r14, [binary_equals_f16_param_15];
	ld.param.u32 	%r15, [binary_equals_f16_param_16];
	ld.param.u32 	%r16, [binary_equals_f16_param_17];
	ld.param.u32 	%r17, [binary_equals_f16_param_18];
	ld.param.u32 	%r18, [binary_equals_f16_param_19];
	ld.param.u32 	%r19, [binary_equals_f16_param_20];
	ld.param.u32 	%r20, [binary_equals_f16_param_21];
	mov.u32 	%r1, %ntid.x;
	mov.u32 	%r25, %ctaid.x;
	mov.u32 	%r26, %tid.x;
	mad.lo.s32 	%r48, %r1, %r25, %r26;
	mov.u32 	%r27, %ntid.y;
	mov.u32 	%r28, %ctaid.y;
	mov.u32 	%r29, %tid.y;
	mad.lo.s32 	%r30, %r27, %r28, %r29;
	mov.u32 	%r31, %ntid.z;
	mov.u32 	%r32, %ctaid.z;
	mov.u32 	%r33, %tid.z;
	mad.lo.s32 	%r34, %r31, %r32, %r33;
	div.u32 	%r4, %r34, %r21;
	mul.lo.s32 	%r35, %r4, %r21;
	sub.s32 	%r5, %r34, %r35;
	setp.ge.s32 	%p1, %r48, %r9;
	setp.ge.s32 	%p2, %r30, %r23;
	or.pred  	%p3, %p1, %p2;
	setp.ge.s32 	%p4, %r4, %r22;
	setp.ge.s32 	%p5, %r5, %r21;
	or.pred  	%p6, %p4, %p5;
	or.pred  	%p8, %p3, %p6;
	@%p8 bra 	$L__BB19_3;
	mul.lo.s32 	%r36, %r12, %r30;
	mad.lo.s32 	%r37, %r4, %r11, %r36;
	mad.lo.s32 	%r38, %r5, %r10, %r37;
	cvt.s64.s32 	%rd1, %r38;
	mul.lo.s32 	%r39, %r16, %r30;
	mad.lo.s32 	%r40, %r4, %r15, %r39;
	mad.lo.s32 	%r41, %r5, %r14, %r40;
	cvt.s64.s32 	%rd2, %r41;
	mul.lo.s32 	%r42, %r20, %r30;
	mad.lo.s32 	%r43, %r4, %r19, %r42;
	mad.lo.s32 	%r44, %r5, %r18, %r43;
	cvt.s64.s32 	%rd3, %r44;
	mov.u32 	%r45, %nctaid.x;
	mul.lo.s32 	%r6, %r1, %r45;
	cvta.to.global.u64 	%rd4, %rd7;
	cvta.to.global.u64 	%rd5, %rd8;
	cvta.to.global.u64 	%rd6, %rd9;
$L__BB19_2:
	mul.lo.s32 	%r46, %r48, %r13;
	cvt.s64.s32 	%rd10, %r46;
	add.s64 	%rd11, %rd10, %rd1;
	shl.b64 	%rd12, %rd11, 1;
	add.s64 	%rd13, %rd4, %rd12;
	ld.global.u16 	%rs2, [%rd13];
	mul.lo.s32 	%r47, %r48, %r17;
	cvt.s64.s32 	%rd14, %r47;
	add.s64 	%rd15, %rd14, %rd2;
	shl.b64 	%rd16, %rd15, 1;
	add.s64 	%rd17, %rd5, %rd16;
	ld.global.u16 	%rs3, [%rd17];
	// begin inline asm
	{ .reg .pred __$temp3;
  setp.eq.f16  __$temp3, %rs2, %rs3;
  selp.u16 %rs1, 1, 0, __$temp3;}
	// end inline asm
	setp.ne.s16 	%p9, %rs1, 0;
	selp.u16 	%rs4, 1, 0, %p9;
	cvt.s64.s32 	%rd18, %r48;
	add.s64 	%rd19, %rd18, %rd3;
	add.s64 	%rd20, %rd6, %rd19;
	st.global.u8 	[%rd20], %rs4;
	add.s32 	%r48, %r48, %r6;
	setp.lt.s32 	%p10, %r48, %r9;
	@%p10 bra 	$L__BB19_2;
$L__BB19_3:
	ret;

}
	// .globl	binary_not_equals_f32
.visible .entry binary_not_equals_f32(
	.param .u64 .ptr .align 1 binary_not_equals_f32_param_0,
	.param .u64 .ptr .align 1 binary_not_equals_f32_param_1,
	.param .u64 .ptr .align 1 binary_not_equals_f32_param_2,
	.param .u32 binary_not_equals_f32_param_3,
	.param .u32 binary_not_equals_f32_param_4,
	.param .u32 binary_not_equals_f32_param_5,
	.param .u32 binary_not_equals_f32_param_6,
	.param .u32 binary_not_equals_f32_param_7,
	.param .u32 binary_not_equals_f32_param_8,
	.param .u32 binary_not_equals_f32_param_9,
	.param .u32 binary_not_equals_f32_param_10,
	.param .u32 binary_not_equals_f32_param_11,
	.param .u32 binary_not_equals_f32_param_12,
	.param .u32 binary_not_equals_f32_param_13,
	.param .u32 binary_not_equals_f32_param_14,
	.param .u32 binary_not_equals_f32_param_15,
	.param .u32 binary_not_equals_f32_param_16,
	.param .u32 binary_not_equals_f32_param_17,
	.param .u32 binary_not_equals_f32_param_18,
	.param .u32 binary_not_equals_f32_param_19,
	.param .u32 binary_not_equals_f32_param_20,
	.param .u32 binary_not_equals_f32_param_21,
	.param .u32 binary_not_equals_f32_param_22
)
{
	.reg .pred 	%p<11>;
	.reg .b16 	%rs<2>;
	.reg .b32 	%r<49>;
	.reg .b32 	%f<3>;
	.reg .b64 	%rd<21>;

	ld.param.u64 	%rd7, [binary_not_equals_f32_param_0];
	ld.param.u64 	%rd8, [binary_not_equals_f32_param_1];
	ld.param.u64 	%rd9, [binary_not_equals_f32_param_2];
	ld.param.u32 	%r21, [binary_not_equals_f32_param_7];
	ld.param.u32 	%r22, [binary_not_equals_f32_param_8];
	ld.param.u32 	%r23, [binary_not_equals_f32_param_9];
	ld.param.u32 	%r9, [binary_not_equals_f32_param_10];
	ld.param.u32 	%r10, [binary_not_equals_f32_param_11];
	ld.param.u32 	%r11, [binary_not_equals_f32_param_12];
	ld.param.u32 	%r12, [binary_not_equals_f32_param_13];
	ld.param.u32 	%r13, [binary_not_equals_f32_param_14];
	ld.param.u32 	%r14, [binary_not_equals_f32_param_15];
	ld.param.u32 	%r15, [binary_not_equals_f32_param_16];
	ld.param.u32 	%r16, [binary_not_equals_f32_param_17];
	ld.param.u32 	%r17, [binary_not_equals_f32_param_18];
	ld.param.u32 	%r18, [binary_not_equals_f32_param_19];
	ld.param.u32 	%r19, [binary_not_equals_f32_param_20];
	ld.param.u32 	%r20, [binary_not_equals_f32_param_21];
	mov.u32 	%r1, %ntid.x;
	mov.u32 	%r25, %ctaid.x;
	mov.u32 	%r26, %tid.x;
	mad.lo.s32 	%r48, %r1, %r25, %r26;
	mov.u32 	%r27, %ntid.y;
	mov.u32 	%r28, %ctaid.y;
	mov.u32 	%r29, %tid.y;
	mad.lo.s32 	%r30, %r27, %r28, %r29;
	mov.u32 	%r31, %ntid.z;
	mov.u32 	%r32, %ctaid.z;
	mov.u32 	%r33, %tid.z;
	mad.lo.s32 	%r34, %r31, %r32, %r33;
	div.u32 	%r4, %r34, %r21;
	mul.lo.s32 	%r35, %r4, %r21;
	sub.s32 	%r5, %r34, %r35;
	setp.ge.s32 	%p1, %r48, %r9;
	setp.ge.s32 	%p2, %r30, %r23;
	or.pred  	%p3, %p1, %p2;
	setp.ge.s32 	%p4, %r4, %r22;
	setp.ge.s32 	%p5, %r5, %r21;
	or.pred  	%p6, %p4, %p5;
	or.pred  	%p8, %p3, %p6;
	@%p8 bra 	$L__BB20_3;
	mul.lo.s32 	%r36, %r12, %r30;
	mad.lo.s32 	%r37, %r4, %r11, %r36;
	mad.lo.s32 	%r38, %r5, %r10, %r37;
	cvt.s64.s32 	%rd1, %r38;
	mul.lo.s32 	%r39, %r16, %r30;
	mad.lo.s32 	%r40, %r4, %r15, %r39;
	mad.lo.s32 	%r41, %r5, %r14, %r40;
	cvt.s64.s32 	%rd2, %r41;
	mul.lo.s32 	%r42, %r20, %r30;
	mad.lo.s32 	%r43, %r4, %r19, %r42;
	mad.lo.s32 	%r44, %r5, %r18, %r43;
	cvt.s64.s32 	%rd3, %r44;
	mov.u32 	%r45, %nctaid.x;
	mul.lo.s32 	%r6, %r1, %r45;
	cvta.to.global.u64 	%rd4, %rd7;
	cvta.to.global.u64 	%rd5, %rd8;
	cvta.to.global.u64 	%rd6, %rd9;
$L__BB20_2:
	mul.lo.s32 	%r46, %r48, %r13;
	cvt.s64.s32 	%rd10, %r46;
	add.s64 	%rd11, %rd10, %rd1;
	shl.b64 	%rd12, %rd11, 2;
	add.s64 	%rd13, %rd4, %rd12;
	ld.global.f32 	%f1, [%rd13];
	mul.lo.s32 	%r47, %r48, %r17;
	cvt.s64.s32 	%rd14, %r47;
	add.s64 	%rd15, %rd14, %rd2;
	shl.b64 	%rd16, %rd15, 2;
	add.s64 	%rd17, %rd5, %rd16;
	ld.global.f32 	%f2, [%rd17];
	setp.neu.f32 	%p9, %f1, %f2;
	selp.u16 	%rs1, 1, 0, %p9;
	cvt.s64.s32 	%rd18, %r48;
	add.s64 	%rd19, %rd18, %rd3;
	add.s64 	%rd20, %rd6, %rd19;
	st.global.u8 	[%rd20], %rs1;
	add.s32 	%r48, %r48, %r6;
	setp.lt.s32 	%p10, %r48, %r9;
	@%p10 bra 	$L__BB20_2;
$L__BB20_3:
	ret;

}
	// .globl	binary_not_equals_f16
.visible .entry binary_not_equals_f16(
	.param .u64 .ptr .align 1 binary_not_equals_f16_param_0,
	.param .u64 .ptr .align 1 binary_not_equals_f16_param_1,
	.param .u64 .ptr .align 1 binary_not_equals_f16_param_2,
	.param .u32 binary_not_equals_f16_param_3,
	.param .u32 binary_not_equals_f16_param_4,
	.param .u32 binary_not_equals_f16_param_5,
	.param .u32 binary_not_equals_f16_param_6,
	.param .u32 binary_not_equals_f16_param_7,
	.param .u32 binary_not_equals_f16_param_8,
	.param .u32 binary_not_equals_f16_param_9,
	.param .u32 binary_not_equals_f16_param_10,
	.param .u32 binary_not_equals_f16_param_11,
	.param .u32 binary_not_equals_f16_param_12,
	.param .u32 binary_not_equals_f16_param_13,
	.param .u32 binary_not_equals_f16_param_14,
	.param .u32 binary_not_equals_f16_param_15,
	.param .u32 binary_not_equals_f16_param_16,
	.param .u32 binary_not_equals_f16_param_17,
	.param .u32 binary_not_equals_f16_param_18,
	.param .u32 binary_not_equals_f16_param_19,
	.param .u32 binary_not_equals_f16_param_20,
	.param .u32 binary_not_equals_f16_param_21,
	.param .u32 binary_not_equals_f16_param_22
)
{
	.reg .pred 	%p<11>;
	.reg .b16 	%rs<5>;
	.reg .b32 	%r<49>;
	.reg .b64 	%rd<21>;

	ld.param.u64 	%rd7, [binary_not_equals_f16_param_0];
	ld.param.u64 	%rd8, [binary_not_equals_f16_param_1];
	ld.param.u64 	%rd9, [binary_not_equals_f16_param_2];
	ld.param.u32 	%r21, [binary_not_equals_f16_param_7];
	ld.param.u32 	%r22, [binary_not_equals_f16_param_8];
	ld.param.u32 	%r23, [binary_not_equals_f16_param_9];
	ld.param.u32 	%r9, [binary_not_equals_f16_param_10];
	ld.param.u32 	%r10, [binary_not_equals_f16_param_11];
	ld.param.u32 	%r11, [binary_not_equals_f16_param_12];
	ld.param.u32 	%r12, [binary_not_equals_f16_param_13];
	ld.param.u32 	%r13, [binary_not_equals_f16_param_14];
	ld.param.u32 	%r14, [binary_not_equals_f16_param_15];
	ld.param.u32 	%r15, [binary_not_equals_f16_param_16];
	ld.param.u32 	%r16, [binary_not_equals_f16_param_17];
	ld.param.u32 	%r17, [binary_not_equals_f16_param_18];
	ld.param.u32 	%r18, [binary_not_equals_f16_param_19];
	ld.param.u32 	%r19, [binary_not_equals_f16_param_20];
	ld.param.u32 	%r20, [binary_not_equals_f16_param_21];
	mov.u32 	%r1, %ntid.x;
	mov.u32 	%r25, %ctaid.x;
	mov.u32 	%r26, %tid.x;
	mad.lo.s32 	%r48, %r1, %r25, %r26;
	mov.u32 	%r27, %ntid.y;
	mov.u32 	%r28, %ctaid.y;
	mov.u32 	%r29, %tid.y;
	mad.lo.s32 	%r30, %r27, %r28, %r29;
	mov.u32 	%r31, %ntid.z;
	mov.u32 	%r32, %ctaid.z;
	mov.u32 	%r33, %tid.z;
	mad.lo.s32 	%r34, %r31, %r32, %r33;
	div.u32 	%r4, %r34, %r21;
	mul.lo.s32 	%r35, %r4, %r21;
	sub.s32 	%r5, %r34, %r35;
	setp.ge.s32 	%p1, %r48, %r9;
	setp.ge.s32 	%p2, %r30, %r23;
	or.pred  	%p3, %p1, %p2;
	setp.ge.s32 	%p4, %r4, %r22;
	setp.ge.s32 	%p5, %r5, %r21;
	or.pred  	%p6, %p4, %p5;
	or.pred  	%p8, %p3, %p6;
	@%p8 bra 	$L__BB21_3;
	mul.lo.s32 	%r36, %r12, %r30;
	mad.lo.s32 	%r37, %r4, %r11, %r36;
	mad.lo.s32 	%r38, %r5, %r10, %r37;
	cvt.s64.s32 	%rd1, %r38;
	mul.lo.s32 	%r39, %r16, %r30;
	mad.lo.s32 	%r40, %r4, %r15, %r39;
	mad.lo.s32 	%r41, %r5, %r14, %r40;
	cvt.s64.s32 	%rd2, %r41;
	mul.lo.s32 	%r42, %r20, %r30;
	mad.lo.s32 	%r43, %r4, %r19, %r42;
	mad.lo.s32 	%r44, %r5, %r18, %r43;
	cvt.s64.s32 	%rd3, %r44;
	mov.u32 	%r45, %nctaid.x;
	mul.lo.s32 	%r6, %r1, %r45;
	cvta.to.global.u64 	%rd4, %rd7;
	cvta.to.global.u64 	%rd5, %rd8;
	cvta.to.global.u64 	%rd6, %rd9;
$L__BB21_2:
	mul.lo.s32 	%r46, %r48, %r13;
	cvt.s64.s32 	%rd10, %r46;
	add.s64 	%rd11, %rd10, %rd1;
	shl.b64 	%rd12, %rd11, 1;
	add.s64 	%rd13, %rd4, %rd12;
	ld.global.u16 	%rs2, [%rd13];
	mul.lo.s32 	%r47, %r48, %r17;
	cvt.s64.s32 	%rd14, %r47;
	add.s64 	%rd15, %rd14, %rd2;
	shl.b64 	%rd16, %rd15, 1;
	add.s64 	%rd17, %rd5, %rd16;
	ld.global.u16 	%rs3, [%rd17];
	// begin inline asm
	{ .reg .pred __$temp3;
  setp.neu.f16  __$temp3, %rs2, %rs3;
  selp.u16 %rs1, 1, 0, __$temp3;}
	// end inline asm
	setp.ne.s16 	%p9, %rs1, 0;
	selp.u16 	%rs4, 1, 0, %p9;
	cvt.s64.s32 	%rd18, %r48;
	add.s64 	%rd19, %rd18, %rd3;
	add.s64 	%rd20, %rd6, %rd19;
	st.global.u8 	[%rd20], %rs4;
	add.s32 	%r48, %r48, %r6;
	setp.lt.s32 	%p10, %r48, %r9;
	@%p10 bra 	$L__BB21_2;
$L__BB21_3:
	ret;

}
	// .globl	binary_and_bool
.visible .entry binary_and_bool(
	.param .u64 .ptr .align 1 binary_and_bool_param_0,
	.param .u64 .ptr .align 1 binary_and_bool_param_1,
	.param .u64 .ptr .align 1 binary_and_bool_param_2,
	.param .u32 binary_and_bool_param_3,
	.param .u32 binary_and_bool_param_4,
	.param .u32 binary_and_bool_param_5,
	.param .u32 binary_and_bool_param_6,
	.param .u32 binary_and_bool_param_7,
	.param .u32 binary_and_bool_param_8,
	.param .u32 binary_and_bool_param_9,
	.param .u32 binary_and_bool_param_10,
	.param .u32 binary_and_bool_param_11,
	.param .u32 binary_and_bool_param_12,
	.param .u32 binary_and_bool_param_13,
	.param .u32 binary_and_bool_param_14,
	.param .u32 binary_and_bool_param_15,
	.param .u32 binary_and_bool_param_16,
	.param .u32 binary_and_bool_param_17,
	.param .u32 binary_and_bool_param_18,
	.param .u32 binary_and_bool_param_19,
	.param .u32 binary_and_bool_param_20,
	.param .u32 binary_and_bool_param_21,
	.param .u32 binary_and_bool_param_22
)
{
	.reg .pred 	%p<13>;
	.reg .b16 	%rs<6>;
	.reg .b32 	%r<49>;
	.reg .b64 	%rd<19>;

	ld.param.u64 	%rd7, [binary_and_bool_param_0];
	ld.param.u64 	%rd8, [binary_and_bool_param_1];
	ld.param.u64 	%rd9, [binary_and_bool_param_2];
	ld.param.u32 	%r21, [binary_and_bool_param_7];
	ld.param.u32 	%r22, [binary_and_bool_param_8];
	ld.param.u32 	%r23, [binary_and_bool_param_9];
	ld.param.u32 	%r9, [binary_and_bool_param_10];
	ld.param.u32 	%r10, [binary_and_bool_param_11];
	ld.param.u32 	%r11, [binary_and_bool_param_12];
	ld.param.u32 	%r12, [binary_and_bool_param_13];
	ld.param.u32 	%r13, [binary_and_bool_param_14];
	ld.param.u32 	%r14, [binary_and_bool_param_15];
	ld.param.u32 	%r15, [binary_and_bool_param_16];
	ld.param.u32 	%r16, [binary_and_bool_param_17];
	ld.param.u32 	%r17, [binary_and_bool_param_18];
	ld.param.u32 	%r18, [binary_and_bool_param_19];
	ld.param.u32 	%r19, [binary_and_bool_param_20];
	ld.param.u32 	%r20, [binary_and_bool_param_21];
	mov.u32 	%r1, %ntid.x;
	mov.u32 	%r25, %ctaid.x;
	mov.u32 	%r26, %tid.x;
	mad.lo.s32 	%r48, %r1, %r25, %r26;
	mov.u32 	%r27, %ntid.y;
	mov.u32 	%r28, %ctaid.y;
	mov.u32 	%r29, %tid.y;
	mad.lo.s32 	%r30, %r27, %r28, %r29;
	mov.u32 	%r31, %ntid.z;
	mov.u32 	%r32, %ctaid.z;
	mov.u32 	%r33, %tid.z;
	mad.lo.s32 	%r34, %r31, %r32, %r33;
	div.u32 	%r4, %r34, %r21;
	mul.lo.s32 	%r35, %r4, %r21;
	sub.s32 	%r5, %r34, %r35;
	setp.ge.s32 	%p1, %r48, %r9;
	setp.ge.s32 	%p2, %r30, %r23;
	or.pred  	%p3, %p1, %p2;
	setp.ge.s32 	%p4, %r4, %r22;
	setp.ge.s32 	%p5, %r5, %r21;
	or.pred  	%p6, %p4, %p5;
	or.pred  	%p8, %p3, %p6;
	@%p8 bra 	$L__BB22_3;
	mul.lo.s32 	%r36, %r12, %r30;
	mad.lo.s32 	%r37, %r4, %r11, %r36;
	mad.lo.s32 	%r38, %r5, %r10, %r37;
	cvt.s64.s32 	%rd1, %r38;
	mul.lo.s32 	%r39, %r16, %r30;
	mad.lo.s32 	%r40, %r4, %r15, %r39;
	mad.lo.s32 	%r41, %r5, %r14, %r40;
	cvt.s64.s32 	%rd2, %r41;
	mul.lo.s32 	%r42, %r20, %r30;
	mad.lo.s32 	%r43, %r4, %r19, %r42;
	mad.lo.s32 	%r44, %r5, %r18, %r43;
	cvt.s64.s32 	%rd3, %r44;
	mov.u32 	%r45, %nctaid.x;
	mul.lo.s32 	%r6, %r1, %r45;
	cvta.to.global.u64 	%rd4, %rd7;
	cvta.to.global.u64 	%rd5, %rd8;
	cvta.to.global.u64 	%rd6, %rd9;
$L__BB22_2:
	mul.lo.s32 	%r46, %r48, %r13;
	cvt.s64.s32 	%rd10, %r46;
	add.s64 	%rd11, %rd10, %rd1;
	add.s64 	%rd12, %rd4, %rd11;
	ld.global.u8 	%rs1, [%rd12];
	mul.lo.s32 	%r47, %r48, %r17;
	cvt.s64.s32 	%rd13, %r47;
	add.s64 	%rd14, %rd13, %rd2;
	add.s64 	%rd15, %rd5, %rd14;
	ld.global.u8 	%rs2, [%rd15];
	setp.ne.s16 	%p9, %rs1, 0;
	setp.ne.s16 	%p10, %rs2, 0;
	and.pred  	%p11, %p9, %p10;
	selp.u16 	%rs5, 1, 0, %p11;
	cvt.s64.s32 	%rd16, %r48;
	add.s64 	%rd17, %rd16, %rd3;
	add.s64 	%rd18, %rd6, %rd17;
	st.global.u8 	[%rd18], %rs5;
	add.s32 	%r48, %r48, %r6;
	setp.lt.s32 	%p12, %r48, %r9;
	@%p12 bra 	$L__BB22_2;
$L__BB22_3:
	ret;

}
	// .globl	binary_or_bool
.visible .entry binary_or_bool(
	.param .u64 .ptr .align 1 binary_or_bool_param_0,
	.param .u64 .ptr .align 1 binary_or_bool_param_1,
	.param .u64 .ptr .align 1 binary_or_bool_param_2,
	.param .u32 binary_or_bool_param_3,
	.param .u32 binary_or_bool_param_4,
	.param .u32 binary_or_bool_param_5,
	.param .u32 binary_or_bool_param_6,
	.param .u32 binary_or_bool_param_7,
	.param .u32 binary_or_bool_param_8,
	.param .u32 binary_or_bool_param_9,
	.param .u32 binary_or_bool_param_10,
	.param .u32 binary_or_bool_param_11,
	.param .u32 binary_or_bool_param_12,
	.param .u32 binary_or_bool_param_13,
	.param .u32 binary_or_bool_param_14,
	.param .u32 binary_or_bool_param_15,
	.param .u32 binary_or_bool_param_16,
	.param .u32 binary_or_bool_param_17,
	.param .u32 binary_or_bool_param_18,
	.param .u32 binary_or_bool_param_19,
	.param .u32 binary_or_bool_param_20,
	.param .u32 binary_or_bool_param_21,
	.param .u32 binary_or_bool_param_22
)
{
	.reg .pred 	%p<11>;
	.reg .b16 	%rs<7>;
	.reg .b32 	%r<49>;
	.reg .b64 	%rd<19>;

	ld.param.u64 	%rd7, [binary_or_bool_param_0];
	ld.param.u64 	%rd8, [binary_or_bool_param_1];
	ld.param.u64 	%rd9, [binary_or_bool_param_2];
	ld.param.u32 	%r21, [binary_or_bool_param_7];
	ld.param.u32 	%r22, [binary_or_bool_param_8];
	ld.param.u32 	%r23, [binary_or_bool_param_9];
	ld.param.u32 	%r9, [binary_or_bool_param_10];
	ld.param.u32 	%r10, [binary_or_bool_param_11];
	ld.param.u32 	%r11, [binary_or_bool_param_12];
	ld.param.u32 	%r12, [binary_or_bool_param_13];
	ld.param.u32 	%r13, [binary_or_bool_param_14];
	ld.param.u32 	%r14, [binary_or_bool_param_15];
	ld.param.u32 	%r15, [binary_or_bool_param_16];
	ld.param.u32 	%r16, [binary_or_bool_param_17];
	ld.param.u32 	%r17, [binary_or_bool_param_18];
	ld.param.u32 	%r18, [binary_or_bool_param_19];
	ld.param.u32 	%r19, [binary_or_bool_param_20];
	ld.param.u32 	%r20, [binary_or_bool_param_21];
	mov.u32 	%r1, %ntid.x;
	mov.u32 	%r25, %ctaid.x;
	mov.u32 	%r26, %tid.x;
	mad.lo.s32 	%r48, %r1, %r25, %r26;
	mov.u32 	%r27, %ntid.y;
	mov.u32 	%r28, %ctaid.y;
	mov.u32 	%r29, %tid.y;
	mad.lo.s32 	%r30, %r27, %r28, %r29;
	mov.u32 	%r31, %ntid.z;
	mov.u32 	%r32, %ctaid.z;
	mov.u32 	%r33, %tid.z;
	mad.lo.s32 	%r34, %r31, %r32, %r33;
	div.u32 	%r4, %r34, %r21;
	mul.lo.s32 	%r35, %r4, %r21;
	sub.s32 	%r5, %r34, %r35;
	setp.ge.s32 	%p1, %r48, %r9;
	setp.ge.s32 	%p2, %r30, %r23;
	or.pred  	%p3, %p1, %p2;
	setp.ge.s32 	%p4, %r4, %r22;
	setp.ge.s32 	%p5, %r5, %r21;
	or.pred  	%p6, %p4, %p5;
	or.pred  	%p8, %p3, %p6;
	@%p8 bra 	$L__BB23_3;
	mul.lo.s32 	%r36, %r12, %r30;
	mad.lo.s32 	%r37, %r4, %r11, %r36;
	mad.lo.s32 	%r38, %r5, %r10, %r37;
	cvt.s64.s32 	%rd1, %r38;
	mul.lo.s32 	%r39, %r16, %r30;
	mad.lo.s32 	%r40, %r4, %r15, %r39;
	mad.lo.s32 	%r41, %r5, %r14, %r40;
	cvt.s64.s32 	%rd2, %r41;
	mul.lo.s32 	%r42, %r20, %r30;
	mad.lo.s32 	%r43, %r4, %r19, %r42;
	mad.lo.s32 	%r44, %r5, %r18, %r43;
	cvt.s64.s32 	%rd3, %r44;
	mov.u32 	%r45, %nctaid.x;
	mul.lo.s32 	%r6, %r1, %r45;
	cvta.to.global.u64 	%rd4, %rd7;
	cvta.to.global.u64 	%rd5, %rd8;
	cvta.to.global.u64 	%rd6, %rd9;
$L__BB23_2:
	mul.lo.s32 	%r46, %r48, %r13;
	cvt.s64.s32 	%rd10, %r46;
	add.s64 	%rd11, %rd10, %rd1;
	add.s64 	%rd12, %rd4, %rd11;
	ld.global.u8 	%rs1, [%rd12];
	mul.lo.s32 	%r47, %r48, %r17;
	cvt.s64.s32 	%rd13, %r47;
	add.s64 	%rd14, %rd13, %rd2;
	add.s64 	%rd15, %rd5, %rd14;
	ld.global.u8 	%rs2, [%rd15];
	or.b16  	%rs4, %rs1, %rs2;
	and.b16  	%rs5, %rs4, 255;
	setp.ne.s16 	%p9, %rs5, 0;
	selp.u16 	%rs6, 1, 0, %p9;
	cvt.s64.s32 	%rd16, %r48;
	add.s64 	%rd17, %rd16, %rd3;
	add.s64 	%rd18, %rd6, %rd17;
	st.global.u8 	[%rd18], %rs6;
	add.s32 	%r48, %r48, %r6;
	setp.lt.s32 	%p10, %r48, %r9;
	@%p10 bra 	$L__BB23_2;
$L__BB23_3:
	ret;

}


// ===== COMPILED SASS (sm_100) =====

	.target	sm_100

	.elftype	@"ET_EXEC"


//--------------------- .note.nv.tkinfo           --------------------------
	.section	.note.nv.tkinfo,"",@"SHT_NOTE"
	.sectionflags	@"SHF_NOTE_NV_TKINFO"
	.tkinfo
        /*0018*/ 	.word	0x00000002
        /*0030*/ 	.string	""
        /*0030*/ 	.string	"ptxas"
        /*0030*/ 	.string	"Cuda compilation tools, release 13.0, V13.0.88"
        /*0030*/ 	.string	"Build cuda_13.0.r13.0/compiler.36424714_0"
        /*0030*/ 	.string	"-arch sm_100 -m 64 "



//--------------------- .note.nv.cuinfo           --------------------------
	.section	.note.nv.cuinfo,"",@"SHT_NOTE"
	.sectionflags	@"SHF_NOTE_NV_CUINFO"
        /*0018*/ 	.short	0x0002
        /*001a*/ 	.short	0x0064
        /*001c*/ 	.short	0x0082
	.zero		2


//--------------------- .nv.info                  --------------------------
	.section	.nv.info,"",@"SHT_CUDA_INFO"
	.align	4


	//----- nvinfo : EIATTR_REGCOUNT
	.align		4
        /*0000*/ 	.byte	0x04, 0x2f
        /*0002*/ 	.short	(.L_1 - .L_0)
	.align		4
.L_0:
        /*0004*/ 	.word	index@(binary_add_f32)
        /*0008*/ 	.word	0x00000010


	//----- nvinfo : EIATTR_FRAME_SIZE
	.align		4
.L_1:
        /*000c*/ 	.byte	0x04, 0x11
        /*000e*/ 	.short	(.L_3 - .L_2)
	.align		4
.L_2:
        /*0010*/ 	.word	index@(binary_add_f32)
        /*0014*/ 	.word	0x00000000


	//----- nvinfo : EIATTR_REGCOUNT
	.align		4
.L_3:
        /*0018*/ 	.byte	0x04, 0x2f
        /*001a*/ 	.short	(.L_5 - .L_4)
	.align		4
.L_4:
        /*001c*/ 	.word	index@(binary_add_f16)
        /*0020*/ 	.word	0x0000000f


	//----- nvinfo : EIATTR_FRAME_SIZE
	.align		4
.L_5:
        /*0024*/ 	.byte	0x04, 0x11
        /*0026*/ 	.short	(.L_7 - .L_6)
	.align		4
.L_6:
        /*0028*/ 	.word	index@(binary_add_f16)
        /*002c*/ 	.word	0x00000000


	//----- nvinfo : EIATTR_REGCOUNT
	.align		4
.L_7:
        /*0030*/ 	.byte	0x04, 0x2f
        /*0032*/ 	.short	(.L_9 - .L_8)
	.align		4
.L_8:
        /*0034*/ 	.word	index@(binary_sub_f32)
        /*0038*/ 	.word	0x00000010


	//----- nvinfo : EIATTR_FRAME_SIZE
	.align		4
.L_9:
        /*003c*/ 	.byte	0x04, 0x11
        /*003e*/ 	.short	(.L_11 - .L_10)
	.align		4
.L_10:
        /*0040*/ 	.word	index@(binary_sub_f32)
        /*0044*/ 	.word	0x00000000


	//----- nvinfo : EIATTR_REGCOUNT
	.align		4
.L_11:
        /*0048*/ 	.byte	0x04, 0x2f
        /*004a*/ 	.short	(.L_13 - .L_12)
	.align		4
.L_12:
        /*004c*/ 	.word	index@(binary_sub_f16)
        /*0050*/ 	.word	0x0000000f


	//----- nvinfo : EIATTR_FRAME_SIZE
	.align		4
.L_13:
        /*0054*/ 	.byte	0x04, 0x11
        /*0056*/ 	.short	(.L_15 - .L_14)
	.align		4
.L_14:
        /*0058*/ 	.word	index@(binary_sub_f16)
        /*005c*/ 	.word	0x00000000


	//----- nvinfo : EIATTR_REGCOUNT
	.align		4
.L_15:
        /*0060*/ 	.byte	0x04, 0x2f
        /*0062*/ 	.short	(.L_17 - .L_16)
	.align		4
.L_16:
        /*0064*/ 	.word	index@(binary_mul_f32)
        /*0068*/ 	.word	0x00000010


	//----- nvinfo : EIATTR_FRAME_SIZE
	.align		4
.L_17:
        /*006c*/ 	.byte	0x04, 0x11
        /*006e*/ 	.short	(.L_19 - .L_18)
	.align		4
.L_18:
        /*0070*/ 	.word	index@(binary_mul_f32)
        /*0074*/ 	.word	0x00000000


	//----- nvinfo : EIATTR_REGCOUNT
	.align		4
.L_19:
        /*0078*/ 	.byte	0x04, 0x2f
        /*007a*/ 	.short	(.L_21 - .L_20)
	.align		4
.L_20:
        /*007c*/ 	.word	index@(binary_mul_f16)
        /*0080*/ 	.word	0x0000000f


	//----- nvinfo : EIATTR_FRAME_SIZE
	.align		4
.L_21:
        /*0084*/ 	.byte	0x04, 0x11
        /*0086*/ 	.short	(.L_23 - .L_22)
	.align		4
.L_22:
        /*0088*/ 	.word	index@(binary_mul_f16)
        /*008c*/ 	.word	0x00000000


	//----- nvinfo : EIATTR_REGCOUNT
	.align		4
.L_23:
        /*0090*/ 	.byte	0x04, 0x2f
        /*0092*/ 	.short	(.L_25 - .L_24)
	.align		4
.L_24:
        /*0094*/ 	.word	index@(binary_div_f32)
        /*0098*/ 	.word	0x00000014


	//----- nvinfo : EIATTR_FRAME_SIZE
	.align		4
.L_25:
        /*009c*/ 	.byte	0x04, 0x11
        /*009e*/ 	.short	(.L_27 - .L_26)
	.align		4
.L_26:
        /*00a0*/ 	.word	index@($__internal_0_$__cuda_sm3x_div_rn_noftz_f32_slowpath)
        /*00a4*/ 	.word	0x00000000


	//----- nvinfo : EIATTR_FRAME_SIZE
	.align		4
.L_27:
        /*00a8*/ 	.byte	0x04, 0x11
        /*00aa*/ 	.short	(.L_29 - .L_28)
	.align		4
.L_28:
        /*00ac*/ 	.word	index@(binary_div_f32)
        /*00b0*/ 	.word	0x00000000


	//----- nvinfo : EIATTR_REGCOUNT
	.align		4
.L_29:
        /*00b4*/ 	.byte	0x04, 0x2f
        /*00b6*/ 	.short	(.L_31 - .L_30)
	.align		4
.L_30:
        /*00b8*/ 	.word	index@(binary_div_f16)
        /*00bc*/ 	.word	0x00000010


	//----- nvinfo : EIATTR_FRAME_SIZE
	.align		4
.L_31:
        /*00c0*/ 	.byte	0x04, 0x11
        /*00c2*/ 	.short	(.L_33 - .L_32)
	.align		4
.L_32:
        /*00c4*/ 	.word	index@(binary_div_f16)
        /*00c8*/ 	.word	0x00000000


	//----- nvinfo : EIATTR_REGCOUNT
	.align		4
.L_33:
        /*00cc*/ 	.byte	0x04, 0x2f
        /*00ce*/ 	.short	(.L_35 - .L_34)
	.align		4
.L_34:
        /*00d0*/ 	.word	index@(binary_pow_f32)
        /*00d4*/ 	.word	0x00000011


	//----- nvinfo : EIATTR_FRAME_SIZE
	.align		4
.L_35:
        /*00d8*/ 	.byte	0x04, 0x11
        /*00da*/ 	.short	(.L_37 - .L_36)
	.align		4
.L_36:
        /*00dc*/ 	.word	index@(binary_pow_f32)
        /*00e0*/ 	.word	0x00000000


	//----- nvinfo : EIATTR_REGCOUNT
	.align		4
.L_37:
        /*00e4*/ 	.byte	0x04, 0x2f
        /*00e6*/ 	.short	(.L_39 - .L_38)
	.align		4
.L_38:
        /*00e8*/ 	.word	index@(binary_pow_f16)
        /*00ec*/ 	.word	0x00000012


	//----- nvinfo : EIATTR_FRAME_SIZE
	.align		4
.L_39:
        /*00f0*/ 	.byte	0x04, 0x11
        /*00f2*/ 	.short	(.L_41 - .L_40)
	.align		4
.L_40:
        /*00f4*/ 	.word	index@(binary_pow_f16)
        /*00f8*/ 	.word	0x00000000


	//----- nvinfo : EIATTR_REGCOUNT
	.align		4
.L_41:
        /*00fc*/ 	.byte	0x04, 0x2f
        /*00fe*/ 	.short	(.L_43 - .L_42)
	.align		4
.L_42:
        /*0100*/ 	.word	index@(binary_less_f32)
        /*0104*/ 	.word	0x00000010


	//----- nvinfo : EIATTR_FRAME_SIZE
	.align		4
.L_43:
        /*0108*/ 	.byte	0x04, 0x11
        /*010a*/ 	.short	(.L_45 - .L_44)
	.align		4
.L_44:
        /*010c*/ 	.word	index@(binary_less_f32)
        /*0110*/ 	.word	0x00000000


	//----- nvinfo : EIATTR_REGCOUNT
	.align		4
.L_45:
        /*0114*/ 	.byte	0x04, 0x2f
        /*0116*/ 	.short	(.L_47 - .L_46)
	.align		4
.L_46:
        /*0118*/ 	.word	index@(binary_less_f16)
        /*011c*/ 	.word	0x00000010


	//----- nvinfo : EIATTR_FRAME_SIZE
	.align		4
.L_47:
        /*0120*/ 	.byte	0x04, 0x11
        /*0122*/ 	.short	(.L_49 - .L_48)
	.align		4
.L_48:
        /*0124*/ 	.word	index@(binary_less_f16)
        /*0128*/ 	.word	0x00000000


	//----- nvinfo : EIATTR_REGCOUNT
	.align		4
.L_49:
        /*012c*/ 	.byte	0x04, 0x2f
        /*012e*/ 	.short	(.L_51 - .L_50)
	.align		4
.L_50:
        /*0130*/ 	.word	index@(binary_less_equal_f32)
        /*0134*/ 	.word	0x00000010


	//----- nvinfo : EIATTR_FRAME_SIZE
	.align		4
.L_51:
        /*0138*/ 	.byte	0x04, 0x11
        /*013a*/ 	.short	(.L_53 - .L_52)
	.align		4
.L_52:
        /*013c*/ 	.word	index@(binary_less_equal_f32)
        /*0140*/ 	.word	0x00000000


	//----- nvinfo : EIATTR_REGCOUNT
	.align		4
.L_53:
        /*0144*/ 	.byte	0x04, 0x2f
        /*0146*/ 	.short	(.L_55 - .L_54)
	.align		4
.L_54:
        /*0148*/ 	.word	index@(binary_less_equal_f16)
        /*014c*/ 	.word	0x00000010


	//----- nvinfo : EIATTR_FRAME_SIZE
	.align		4
.L_55:
        /*0150*/ 	.byte	0x04, 0x11
        /*0152*/ 	.short	(.L_57 - .L_56)
	.align		4
.L_56:
        /*0154*/ 	.word	index@(binary_less_equal_f16)
        /*0158*/ 	.word	0x00000000


	//----- nvinfo : EIATTR_REGCOUNT
	.align		4
.L_57:
        /*015c*/ 	.byte	0x04, 0x2f
        /*015e*/ 	.short	(.L_59 - .L_58)
	.align		4
.L_58:
        /*0160*/ 	.word	index@(binary_greater_f32)
        /*0164*/ 	.word	0x00000010


	//----- nvinfo : EIATTR_FRAME_SIZE
	.align		4
.L_59:
        /*0168*/ 	.byte	0x04, 0x11
        /*016a*/ 	.short	(.L_61 - .L_60)
	.align		4
.L_60:
        /*016c*/ 	.word	index@(binary_greater_f32)
        /*0170*/ 	.word	0x00000000


	//----- nvinfo : EIATTR_REGCOUNT
	.align		4
.L_61:
        /*0174*/ 	.byte	0x04, 0x2f
        /*0176*/ 	.short	(.L_63 - .L_62)
	.align		4
.L_62:
        /*0178*/ 	.word	index@(binary_greater_f16)
        /*017c*/ 	.word	0x00000010


	//----- nvinfo : EIATTR_FRAME_SIZE
	.align		4
.L_63:
        /*0180*/ 	.byte	0x04, 0x11
        /*0182*/ 	.short	(.L_65 - .L_64)
	.align		4
.L_64:
        /*0184*/ 	.word	index@(binary_greater_f16)
        /*0188*/ 	.word	0x00000000


	//----- nvinfo : EIATTR_REGCOUNT
	.align		4
.L_65:
        /*018c*/ 	.byte	0x04, 0x2f
        /*018e*/ 	.short	(.L_67 - .L_66)
	.align		4
.L_66:
        /*0190*/ 	.word	index@(binary_greater_equal_f32)
        /*0194*/ 	.word	0x00000010


	//----- nvinfo : EIATTR_FRAME_SIZE
	.align		4
.L_67:
        /*0198*/ 	.byte	0x04, 0x11
        /*019a*/ 	.short	(.L_69 - .L_68)
	.align		4
.L_68:
        /*019c*/ 	.word	index@(binary_greater_equal_f32)
        /*01a0*/ 	.word	0x00000000


	//----- nvinfo : EIATTR_REGCOUNT
	.align		4
.L_69:
        /*01a4*/ 	.byte	0x04, 0x2f
        /*01a6*/ 	.short	(.L_71 - .L_70)
	.align		4
.L_70:
        /*01a8*/ 	.word	index@(binary_greater_equal_f16)
        /*01ac*/ 	.word	0x00000010


	//----- nvinfo : EIATTR_FRAME_SIZE
	.align		4
.L_71:
        /*01b0*/ 	.byte	0x04, 0x11
        /*01b2*/ 	.short	(.L_73 - .L_72)
	.align		4
.L_72:
        /*01b4*/ 	.word	index@(binary_greater_equal_f16)
        /*01b8*/ 	.word	0x00000000


	//----- nvinfo : EIATTR_REGCOUNT
	.align		4
.L_73:
        /*01bc*/ 	.byte	0x04, 0x2f
        /*01be*/ 	.short	(.L_75 - .L_74)
	.align		4
.L_74:
        /*01c0*/ 	.word	index@(binary_equals_f32)
        /*01c4*/ 	.word	0x00000010


	//----- nvinfo : EIATTR_FRAME_SIZE
	.align		4
.L_75:
        /*01c8*/ 	.byte	0x04, 0x11
        /*01ca*/ 	.short	(.L_77 - .L_76)
	.align		4
.L_76:
        /*01cc*/ 	.word	index@(binary_equals_f32)
        /*01d0*/ 	.word	0x00000000


	//----- nvinfo : EIATTR_REGCOUNT
	.align		4
.L_77:
        /*01d4*/ 	.byte	0x04, 0x2f
        /*01d6*/ 	.short	(.L_79 - .L_78)
	.align		4
.L_78:
        /*01d8*/ 	.word	index@(binary_equals_f16)
        /*01dc*/ 	.word	0x00000010


	//----- nvinfo : EIATTR_FRAME_SIZE
	.align		4
.L_79:
        /*01e0*/ 	.byte	0x04, 0x11
        /*01e2*/ 	.short	(.L_81 - .L_80)
	.align		4
.L_80:
        /*01e4*/ 	.word	index@(binary_equals_f16)
        /*01e8*/ 	.word	0x00000000


	//----- nvinfo : EIATTR_REGCOUNT
	.align		4
.L_81:
        /*01ec*/ 	.byte	0x04, 0x2f
        /*01ee*/ 	.short	(.L_83 - .L_82)
	.align		4
.L_82:
        /*01f0*/ 	.word	index@(binary_not_equals_f32)
        /*01f4*/ 	.word	0x00000010


	//----- nvinfo : EIATTR_FRAME_SIZE
	.align		4
.L_83:
        /*01f8*/ 	.byte	0x04, 0x11
        /*01fa*/ 	.short	(.L_85 - .L_84)
	.align		4
.L_84:
        /*01fc*/ 	.word	index@(binary_not_equals_f32)
        /*0200*/ 	.word	0x00000000


	//----- nvinfo : EIATTR_REGCOUNT
	.align		4
.L_85:
        /*0204*/ 	.byte	0x04, 0x2f
        /*0206*/ 	.short	(.L_87 - .L_86)
	.align		4
.L_86:
        /*0208*/ 	.word	index@(binary_not_equals_f16)
        /*020c*/ 	.word	0x00000010


	//----- nvinfo : EIATTR_FRAME_SIZE
	.align		4
.L_87:
        /*0210*/ 	.byte	0x04, 0x11
        /*0212*/ 	.short	(.L_89 - .L_88)
	.align		4
.L_88:
        /*0214*/ 	.word	index@(binary_not_equals_f16)
        /*0218*/ 	.word	0x00000000


	//----- nvinfo : EIATTR_REGCOUNT
	.align		4
.L_89:
        /*021c*/ 	.byte	0x04, 0x2f
        /*021e*/ 	.short	(.L_91 - .L_90)
	.align		4
.L_90:
        /*0220*/ 	.word	index@(binary_and_bool)
        /*0224*/ 	.word	0x00000011


	//----- nvinfo : EIATTR_FRAME_SIZE
	.align		4
.L_91:
        /*0228*/ 	.byte	0x04, 0x11
        /*022a*/ 	.short	(.L_93 - .L_92)
	.align		4
.L_92:
        /*022c*/ 	.word	index@(binary_and_bool)
        /*0230*/ 	.word	0x00000000


	//----- nvinfo : EIATTR_REGCOUNT
	.align		4
.L_93:
        /*0234*/ 	.byte	0x04, 0x2f
        /*0236*/ 	.short	(.L_95 - .L_94)
	.align		4
.L_94:
        /*0238*/ 	.word	index@(binary_or_bool)
        /*023c*/ 	.word	0x00000011


	//----- nvinfo : EIATTR_FRAME_SIZE
	.align		4
.L_95:
        /*0240*/ 	.byte	0x04, 0x11
        /*0242*/ 	.short	(.L_97 - .L_96)
	.align		4
.L_96:
        /*0244*/ 	.word	index@(binary_or_bool)
        /*0248*/ 	.word	0x00000000


	//----- nvinfo : EIATTR_MIN_STACK_SIZE
	.align		4
.L_97:
        /*024c*/ 	.byte	0x04, 0x12
        /*024e*/ 	.short	(.L_99 - .L_98)
	.align		4
.L_98:
        /*0250*/ 	.word	index@(binary_or_bool)
        /*0254*/ 	.word	0x00000000


	//----- nvinfo : EIATTR_MIN_STACK_SIZE
	.align		4
.L_99:
        /*0258*/ 	.byte	0x04, 0x12
        /*025a*/ 	.short	(.L_101 - .L_100)
	.align		4
.L_100:
        /*025c*/ 	.word	index@(binary_and_bool)
        /*0260*/ 	.word	0x00000000


	//----- nvinfo : EIATTR_MIN_STACK_SIZE
	.align		4
.L_101:
        /*0264*/ 	.byte	0x04, 0x12
        /*0266*/ 	.short	(.L_103 - .L_102)
	.align		4
.L_102:
        /*0268*/ 	.word	index@(binary_not_equals_f16)
        /*026c*/ 	.word	0x00000000


	//----- nvinfo : EIATTR_MIN_STACK_SIZE
	.align		4
.L_103:
        /*0270*/ 	.byte	0x04, 0x12
        /*0272*/ 	.short	(.L_105 - .L_104)
	.align		4
.L_104:
        /*0274*/ 	.word	index@(binary_not_equals_f32)
        /*0278*/ 	.word	0x00000000


	//----- nvinfo : EIATTR_MIN_STACK_SIZE
	.align		4
.L_105:
        /*027c*/ 	.byte	0x04, 0x12
        /*027e*/ 	.short	(.L_107 - .L_106)
	.align		4
.L_106:
        /*0280*/ 	.word	index@(binary_equals_f16)
        /*0284*/ 	.word	0x00000000


	//----- nvinfo : EIATTR_MIN_STACK_SIZE
	.align		4
.L_107:
        /*0288*/ 	.byte	0x04, 0x12
        /*028a*/ 	.short	(.L_109 - .L_108)
	.align		4
.L_108:
        /*028c*/ 	.word	index@(binary_equals_f32)
        /*0290*/ 	.word	0x00000000


	//----- nvinfo : EIATTR_MIN_STACK_SIZE
	.align		4
.L_109:
        /*0294*/ 	.byte	0x04, 0x12
        /*0296*/ 	.short	(.L_111 - .L_110)
	.align		4
.L_110:
        /*0298*/ 	.word	index@(binary_greater_equal_f16)
        /*029c*/ 	.word	0x00000000


	//----- nvinfo : EIATTR_MIN_STACK_SIZE
	.align		4
.L_111:
        /*02a0*/ 	.byte	0x04, 0x12
        /*02a2*/ 	.short	(.L_113 - .L_112)
	.align		4
.L_112:
        /*02a4*/ 	.word	index@(binary_greater_equal_f32)
        /*02a8*/ 	.word	0x00000000


	//----- nvinfo : EIATTR_MIN_STACK_SIZE
	.align		4
.L_113:
        /*02ac*/ 	.byte	0x04, 0x12
        /*02ae*/ 	.short	(.L_115 - .L_114)
	.align		4
.L_114:
        /*02b0*/ 	.word	index@(binary_greater_f16)
        /*02b4*/ 	.word	0x00000000


	//----- nvinfo : EIATTR_MIN_STACK_SIZE
	.align		4
.L_115:
        /*02b8*/ 	.byte	0x04, 0x12
        /*02ba*/ 	.short	(.L_117 - .L_116)
	.align		4
.L_116:
        /*02bc*/ 	.word	index@(binary_greater_f32)
        /*02c0*/ 	.word	0x00000000


	//----- nvinfo : EIATTR_MIN_STACK_SIZE
	.align		4
.L_117:
        /*02c4*/ 	.byte	0x04, 0x12
        /*02c6*/ 	.short	(.L_119 - .L_118)
	.align		4
.L_118:
        /*02c8*/ 	.word	index@(binary_less_equal_f16)
        /*02cc*/ 	.word	0x00000000


	//----- nvinfo : EIATTR_MIN_STACK_SIZE
	.align		4
.L_119:
        /*02d0*/ 	.byte	0x04, 0x12
        /*02d2*/ 	.short	(.L_121 - .L_120)
	.align		4
.L_120:
        /*02d4*/ 	.word	index@(binary_less_equal_f32)
        /*02d8*/ 	.word	0x00000000


	//----- nvinfo : EIATTR_MIN_STACK_SIZE
	.align		4
.L_121:
        /*02dc*/ 	.byte	0x04, 0x12
        /*02de*/ 	.short	(.L_123 - .L_122)
	.align		4
.L_122:
        /*02e0*/ 	.word	index@(binary_less_f16)
        /*02e4*/ 	.word	0x00000000


	//----- nvinfo : EIATTR_MIN_STACK_SIZE
	.align		4
.L_123:
        /*02e8*/ 	.byte	0x04, 0x12
        /*02ea*/ 	.short	(.L_125 - .L_124)
	.align		4
.L_124:
        /*02ec*/ 	.word	index@(binary_less_f32)
        /*02f0*/ 	.word	0x00000000


	//----- nvinfo : EIATTR_MIN_STACK_SIZE
	.align		4
.L_125:
        /*02f4*/ 	.byte	0x04, 0x12
        /*02f6*/ 	.short	(.L_127 - .L_126)
	.align		4
.L_126:
        /*02f8*/ 	.word	index@(binary_pow_f16)
        /*02fc*/ 	.word	0x00000000


	//----- nvinfo : EIATTR_MIN_STACK_SIZE
	.align		4
.L_127:
        /*0300*/ 	.byte	0x04, 0x12
        /*0302*/ 	.short	(.L_129 - .L_128)
	.align		4
.L_128:
        /*0304*/ 	.word	index@(binary_pow_f32)
        /*0308*/ 	.word	0x00000000


	//----- nvinfo : EIATTR_MIN_STACK_SIZE
	.align		4
.L_129:
        /*030c*/ 	.byte	0x04, 0x12
        /*030e*/ 	.short	(.L_131 - .L_130)
	.align		4
.L_130:
        /*0310*/ 	.word	index@(binary_div_f16)
        /*0314*/ 	.word	0x00000000


	//----- nvinfo : EIATTR_MIN_STACK_SIZE
	.align		4
.L_131:
        /*0318*/ 	.byte	0x04, 0x12
        /*031a*/ 	.short	(.L_133 - .L_132)
	.align		4
.L_132:
        /*031c*/ 	.word	index@(binary_div_f32)
        /*0320*/ 	.word	0x00000000


	//----- nvinfo : EIATTR_MIN_STACK_SIZE
	.align		4
.L_133:
        /*0324*/ 	.byte	0x04, 0x12
        /*0326*/ 	.short	(.L_135 - .L_134)
	.align		4
.L_134:
        /*0328*/ 	.word	index@(binary_mul_f16)
        /*032c*/ 	.word	0x00000000


	//----- nvinfo : EIATTR_MIN_STACK_SIZE
	.align		4
.L_135:
        /*0330*/ 	.byte	0x04, 0x12
        /*0332*/ 	.short	(.L_137 - .L_136)
	.align		4
.L_136:
        /*0334*/ 	.word	index@(binary_mul_f32)
        /*0338*/ 	.word	0x00000000


	//----- nvinfo : EIATTR_MIN_STACK_SIZE
	.align		4
.L_137:
        /*033c*/ 	.byte	0x04, 0x12
        /*033e*/ 	.short	(.L_139 - .L_138)
	.align		4
.L_138:
        /*0340*/ 	.word	index@(binary_sub_f16)
        /*0344*/ 	.word	0x00000000


	//----- nvinfo : EIATTR_MIN_STACK_SIZE
	.align		4
.L_139:
        /*0348*/ 	.byte	0x04, 0x12
        /*034a*/ 	.short	(.L_141 - .L_140)
	.align		4
.L_140:
        /*034c*/ 	.word	index@(binary_sub_f32)
        /*0350*/ 	.word	0x00000000


	//----- nvinfo : EIATTR_MIN_STACK_SIZE
	.align		4
.L_141:
        /*0354*/ 	.byte	0x04, 0x12
        /*0356*/ 	.short	(.L_143 - .L_142)
	.align		4
.L_142:
        /*0358*/ 	.word	index@(binary_add_f16)
        /*035c*/ 	.word	0x00000000


	//----- nvinfo : EIATTR_MIN_STACK_SIZE
	.align		4
.L_143:
        /*0360*/ 	.byte	0x04, 0x12
        /*0362*/ 	.short	(.L_145 - .L_144)
	.align		4
.L_144:
        /*0364*/ 	.word	index@(binary_add_f32)
        /*0368*/ 	.word	0x00000000
.L_145:


//--------------------- .nv.compat                --------------------------
	.section	.nv.compat,"",@"SHT_CUDA_COMPAT_INFO"
	.align	4
        /*0000*/ 	.byte	0x02, 0x09, 0x00, 0x00, 0x02, 0x02, 0x01, 0x00, 0x02, 0x05, 0x05, 0x00, 0x03, 0x07, 0x01, 0x01
        /*0010*/ 	.byte	0x02, 0x03, 0x00, 0x00, 0x02, 0x06, 0x01, 0x00, 0x04, 0x0b, 0x08, 0x00, 0x01, 0x00, 0x00, 0x00
        /*0020*/ 	.byte	0x00, 0x00, 0x00, 0x00


//--------------------- .nv.info.binary_or_bool   --------------------------
	.section	.nv.info.binary_or_bool,"",@"SHT_CUDA_INFO"
	.sectionflags	@""
	.align	4


	//----- nvinfo : EIATTR_CUDA_API_VERSION
	.align		4
        /*0000*/ 	.byte	0x04, 0x37
        /*0002*/ 	.short	(.L_147 - .L_146)
.L_146:
        /*0004*/ 	.word	0x00000082


	//----- nvinfo : EIATTR_KPARAM_INFO
	.align		4
.L_147:
        /*0008*/ 	.byte	0x04, 0x17
        /*000a*/ 	.short	(.L_149 - .L_148)
.L_148:
        /*000c*/ 	.word	0x00000000
        /*0010*/ 	.short	0x0016
        /*0012*/ 	.short	0x0064
        /*0014*/ 	.byte	0x00, 0xf0, 0x11, 0x00


	//----- nvinfo : EIATTR_KPARAM_INFO
	.align		4
.L_149:
        /*0018*/ 	.byte	0x04, 0x17
        /*001a*/ 	.short	(.L_151 - .L_150)
.L_150:
        /*001c*/ 	.word	0x00000000
        /*0020*/ 	.short	0x0015
        /*0022*/ 	.short	0x0060
        /*0024*/ 	.byte	0x00, 0xf0, 0x11, 0x00


	//----- nvinfo : EIATTR_KPARAM_INFO
	.align		4
.L_151:
        /*0028*/ 	.byte	0x04, 0x17
        /*002a*/ 	.short	(.L_153 - .L_152)
.L_152:
        /*002c*/ 	.word	0x00000000
        /*0030*/ 	.short	0x0014
        /*0032*/ 	.short	0x005c
        /*0034*/ 	.byte	0x00, 0xf0, 0x11, 0x00


	//----- nvinfo : EIATTR_KPARAM_INFO
	.align		4
.L_153:
        /*0038*/ 	.byte	0x04, 0x17
        /*003a*/ 	.short	(.L_155 - .L_154)
.L_154:
        /*003c*/ 	.word	0x00000000
        /*0040*/ 	.short	0x0013
        /*0042*/ 	.short	0x0058
        /*0044*/ 	.byte	0x00, 0xf0, 0x11, 0x00


	//----- nvinfo : EIATTR_KPARAM_INFO
	.align		4
.L_155:
        /*0048*/ 	.byte	0x04, 0x17
        /*004a*/ 	.short	(.L_157 - .L_156)
.L_156:
        /*004c*/ 	.word	0x00000000
        /*0050*/ 	.short	0x0012
        /*0052*/ 	.short	0x0054
        /*0054*/ 	.byte	0x00, 0xf0, 0x11, 0x00


	//----- nvinfo : EIATTR_KPARAM_INFO
	.align		4
.L_157:
        /*0058*/ 	.byte	0x04, 0x17
        /*005a*/ 	.short	(.L_159 - .L_158)
.L_158:
        /*005c*/ 	.word	0x00000000
        /*0060*/ 	.short	0x0011
        /*0062*/ 	.short	0x0050
        /*0064*/ 	.byte	0x00, 0xf0, 0x11, 0x00


	//----- nvinfo : EIATTR_KPARAM_INFO
	.align		4
.L_159:
        /*0068*/ 	.byte	0x04, 0x17
        /*006a*/ 	.short	(.L_161 - .L_160)
.L_160:
        /*006c*/ 	.word	0x00000000
        /*0070*/ 	.short	0x0010
        /*0072*/ 	.short	0x004c
        /*0074*/ 	.byte	0x00, 0xf0, 0x11, 0x00


	//----- nvinfo : EIATTR_KPARAM_INFO
	.align		4
.L_161:
        /*0078*/ 	.byte	0x04, 0x17
        /*007a*/ 	.short	(.L_163 - .L_162)
.L_162:
        /*007c*/ 	.word	0x00000000
        /*0080*/ 	.short	0x000f
        /*0082*/ 	.short	0x0048
        /*0084*/ 	.byte	0x00, 0xf0, 0x11, 0x00


	//----- nvinfo : EIATTR_KPARAM_INFO
	.align		4
.L_163:
        /*0088*/ 	.byte	0x04, 0x17
        /*008a*/ 	.short	(.L_165 - .L_164)
.L_164:
        /*008c*/ 	.word	0x00000000
        /*0090*/ 	.short	0x000e
        /*0092*/ 	.short	0x0044
        /*0094*/ 	.byte	0x00, 0xf0, 0x11, 0x00


	//----- nvinfo : EIATTR_KPARAM_INFO
	.align		4
.L_165:
        /*0098*/ 	.byte	0x04, 0x17
        /*009a*/ 	.short	(.L_167 - .L_166)
.L_166:
        /*009c*/ 	.word	0x00000000
        /*00a0*/ 	.short	0x000d
        /*00a2*/ 	.short	0x0040
        /*00a4*/ 	.byte	0x00, 0xf0, 0x11, 0x00


	//----- nvinfo : EIATTR_KPARAM_INFO
	.align		4
.L_167:
        /*00a8*/ 	.byte	0x04, 0x17
        /*00aa*/ 	.short	(.L_169 - .L_168)
.L_168:
        /*00ac*/ 	.word	0x00000000
        /*00b0*/ 	.short	0x000c
        /*00b2*/ 	.short	0x003c
        /*00b4*/ 	.byte	0x00, 0xf0, 0x11, 0x00


	//----- nvinfo : EIATTR_KPARAM_INFO
	.align		4
.L_169:
        /*00b8*/ 	.byte	0x04, 0x17
        /*00ba*/ 	.short	(.L_171 - .L_170)
.L_170:
        /*00bc*/ 	.word	0x00000000
        /*00c0*/ 	.short	0x000b
        /*00c2*/ 	.short	0x0038
        /*00c4*/ 	.byte	0x00, 0xf0, 0x11, 0x00


	//----- nvinfo : EIATTR_KPARAM_INFO
	.align		4
.L_171:
        /*00c8*/ 	.byte	0x04, 0x17
        /*00ca*/ 	.short	(.L_173 - .L_172)
.L_172:
        /*00cc*/ 	.word	0x00000000
        /*00d0*/ 	.short	0x000a
        /*00d2*/ 	.short	0x0034
        /*00d4*/ 	.byte	0x00, 0xf0, 0x11, 0x00


	//----- nvinfo : EIATTR_KPARAM_INFO
	.align		4
.L_173:
        /*00d8*/ 	.byte	0x04, 0x17
        /*00da*/ 	.short	(.L_175 - .L_174)
.L_174:
        /*00dc*/ 	.word	0x00000000
        /*00e0*/ 	.short	0x0009
        /*00e2*/ 	.short	0x0030
        /*00e4*/ 	.byte	0x00, 0xf0, 0x11, 0x00


	//----- nvinfo : EIATTR_KPARAM_INFO
	.align		4
.L_175:
        /*00e8*/ 	.byte	0x04, 0x17
        /*00ea*/ 	.short	(.L_177 - .L_176)
.L_176:
        /*00ec*/ 	.word	0x00000000
        /*00f0*/ 	.short	0x0008
        /*00f2*/ 	.short	0x002c
        /*00f4*/ 	.byte	0x00, 0xf0, 0x11, 0x00


	//----- nvinfo : EIATTR_KPARAM_INFO
	.align		4
.L_177:
        /*00f8*/ 	.byte	0x04, 0x17
        /*00fa*/ 	.short	(.L_179 - .L_178)
.L_178:
        /*00fc*/ 	.word	0x00000000
        /*0100*/ 	.short	0x0007
        /*0102*/ 	.short	0x0028
        /*0104*/ 	.byte	0x00, 0xf0, 0x11, 0x00


	//----- nvinfo : EIATTR_KPARAM_INFO
	.align		4
.L_179:
        /*0108*/ 	.byte	0x04, 0x17
        /*010a*/ 	.short	(.L_181 - .L_180)
.L_180:
        /*010c*/ 	.word	0x00000000
        /*0110*/ 	.short	0x0006
        /*0112*/ 	.short	0x0024
        /*0114*/ 	.byte	0x00, 0xf0, 0x11, 0x00


	//----- nvinfo : EIATTR_KPARAM_INFO
	.align		4
.L_181:
        /*0118*/ 	.byte	0x04, 0x17
        /*011a*/ 	.short	(.L_183 - .L_182)
.L_182:
        /*011c*/ 	.word	0x00000000
        /*0120*/ 	.short	0x0005
        /*0122*/ 	.short	0x0020
        /*0124*/ 	.byte	0x00, 0xf0, 0x11, 0x00


	//----- nvinfo : EIATTR_KPARAM_INFO
	.align		4
.L_183:
        /*0128*/ 	.byte	0x04, 0x17
        /*012a*/ 	.short	(.L_185 - .L_184)
.L_184:
        /*012c*/ 	.word	0x00000000
        /*0130*/ 	.short	0x0004
        /*0132*/ 	.short	0x001c
        /*0134*/ 	.byte	0x00, 0xf0, 0x11, 0x00


	//----- nvinfo : EIATTR_KPARAM_INFO
	.align		4
.L_185:
        /*0138*/ 	.byte	0x04, 0x17
        /*013a*/ 	.short	(.L_187 - .L_186)
.L_186:
        /*013c*/ 	.word	0x00000000
        /*0140*/ 	.short	0x0003
        /*0142*/ 	.short	0x0018
        /*0144*/ 	.byte	0x00, 0xf0, 0x11, 0x00


	//----- nvinfo : EIATTR_KPARAM_INFO
	.align		4
.L_187:
        /*0148*/ 	.byte	0x04, 0x17
        /*014a*/ 	.short	(.L_189 - .L_188)
.L_188:
        /*014c*/ 	.word	0x00000000
        /*0150*/ 	.short	0x0002
        /*0152*/ 	.short	0x0010
        /*0154*/ 	.byte	0x00, 0xf5, 0x21, 0x00


	//----- nvinfo : EIATTR_KPARAM_INFO
	.align		4
.L_189:
        /*0158*/ 	.byte	0x04, 0x17
        /*015a*/ 	.short	(.L_191 - .L_190)
.L_190:
        /*015c*/ 	.word	0x00000000
        /*0160*/ 	.short	0x0001
        /*0162*/ 	.short	0x0008
        /*0164*/ 	.byte	0x00, 0xf5, 0x21, 0x00


	//----- nvinfo : EIATTR_KPARAM_INFO
	.align		4
.L_191:
        /*0168*/ 	.byte	0x04, 0x17
        /*016a*/ 	.short	(.L_193 - .L_192)
.L_192:
        /*016c*/ 	.word	0x00000000
        /*0170*/ 	.short	0x0000
        /*0172*/ 	.short	0x0000
        /*0174*/ 	.byte	0x00, 0xf5, 0x21, 0x00


	//----- nvinfo : EIATTR_SPARSE_MMA_MASK
	.align		4
.L_193:
        /*0178*/ 	.byte	0x03, 0x50
        /*017a*/ 	.short	0x0000


	//----- nvinfo : EIATTR_MAXREG_COUNT
	.align		4
        /*017c*/ 	.byte	0x03, 0x1b
        /*017e*/ 	.short	0x00ff


	//----- nvinfo : EIATTR_MERCURY_ISA_VERSION
	.align		4
        /*0180*/ 	.byte	0x03, 0x5f
        /*0182*/ 	.short	0x0101


	//----- nvinfo : EIATTR_VRC_CTA_INIT_COUNT
	.align		4
        /*0184*/ 	.byte	0x02, 0x4a
	.zero		1
	.zero		1


	//----- nvinfo : EIATTR_EXIT_INSTR_OFFSETS
	.align		4
        /*0188*/ 	.byte	0x04, 0x1c
        /*018a*/ 	.short	(.L_195 - .L_194)


	//   ....[0]....
.L_194:
        /*018c*/ 	.word	0x00000280


	//   ....[1]....
        /*0190*/ 	.word	0x00000570


	//----- nvinfo : EIATTR_CRS_STACK_SIZE
	.align		4
.L_195:
        /*0194*/ 	.byte	0x04, 0x1e
        /*0196*/ 	.short	(.L_197 - .L_196)
.L_196:
        /*0198*/ 	.word	0x00000000


	//----- nvinfo : EIATTR_CBANK_PARAM_SIZE
	.align		4
.L_197:
        /*019c*/ 	.byte	0x03, 0x19
        /*019e*/ 	.short	0x0068


	//----- nvinfo : EIATTR_PARAM_CBANK
	.align		4
        /*01a0*/ 	.byte	0x04, 0x0a
        /*01a2*/ 	.short	(.L_199 - .L_198)
	.align		4
.L_198:
        /*01a4*/ 	.word	index@(.nv.constant0.binary_or_bool)
        /*01a8*/ 	.short	0x0380
        /*01aa*/ 	.short	0x0068


	//----- nvinfo : EIATTR_SW_WAR
	.align		4
.L_199:
        /*01ac*/ 	.byte	0x04, 0x36
        /*01ae*/ 	.short	(.L_201 - .L_200)
.L_200:
        /*01b0*/ 	.word	0x00000008
.L_201:


//--------------------- .nv.info.binary_and_bool  --------------------------
	.section	.nv.info.binary_and_bool,"",@"SHT_CUDA_INFO"
	.sectionflags	@""
	.align	4


	//----- nvinfo : EIATTR_CUDA_API_VERSION
	.align		4
        /*0000*/ 	.byte	0x04, 0x37
        /*0002*/ 	.short	(.L_203 - .L_202)
.L_202:
        /*0004*/ 	.word	0x00000082


	//----- nvinfo : EIATTR_KPARAM_INFO
	.align		4
.L_203:
        /*0008*/ 	.byte	0x04, 0x17
        /*000a*/ 	.short	(.L_205 - .L_204)
.L_204:
        /*000c*/ 	.word	0x00000000
        /*0010*/ 	.short	0x0016
        /*0012*/ 	.short	0x0064
        /*0014*/ 	.byte	0x00, 0xf0, 0x11, 0x00


	//----- nvinfo : EIATTR_KPARAM_INFO
	.align		4
.L_205:
        /*0018*/ 	.byte	0x04, 0x17
        /*001a*/ 	.short	(.L_207 - .L_206)
.L_206:
        /*001c*/ 	.word	0x00000000
        /*0020*/ 	.short	0x0015
        /*0022*/ 	.short	0x0060
        /*0024*/ 	.byte	0x00, 0xf0, 0x11, 0x00


	//----- nvinfo : EIATTR_KPARAM_INFO
	.align		4
.L_207:
        /*0028*/ 	.byte	0x04, 0x17
        /*002a*/ 	.short	(.L_209 - .L_208)
.L_208:
        /*002c*/ 	.word	0x00000000
        /*0030*/ 	.short	0x0014
        /*0032*/ 	.short	0x005c
        /*0034*/ 	.byte	0x00, 0xf0, 0x11, 0x00


	//----- nvinfo : EIATTR_KPARAM_INFO
	.align		4
.L_209:
        /*0038*/ 	.byte	0x04, 0x17
        /*003a*/ 	.short	(.L_211 - .L_210)
.L_210:
        /*003c*/ 	.word	0x00000000
        /*0040*/ 	.short	0x0013
        /*0042*/ 	.short	0x0058
        /*0044*/ 	.byte	0x00, 0xf0, 0x11, 0x00


	//----- nvinfo : EIATTR_KPARAM_INFO
	.align		4
.L_211:
        /*0048*/ 	.byte	0x04, 0x17
        /*004a*/ 	.short	(.L_213 - .L_212)
.L_212:
        /*004c*/ 	.word	0x00000000
        /*0050*/ 	.short	0x0012
        /*0052*/ 	.short	0x0054
        /*0054*/ 	.byte	0x00, 0xf0, 0x11, 0x00


	//----- nvinfo : EIATTR_KPARAM_INFO
	.align		4
.L_213:
        /*0058*/ 	.byte	0x04, 0x17
        /*005a*/ 	.short	(.L_215 - .L_214)
.L_214:
        /*005c*/ 	.word	0x00000000
        /*0060*/ 	.short	0x0011
        /*0062*/ 	.short	0x0050
        /*0064*/ 	.byte	0x00, 0xf0, 0x11, 0x00


	//----- nvinfo : EIATTR_KPARAM_INFO
	.align		4
.L_215:
        /*0068*/ 	.byte	0x04, 0x17
        /*006a*/ 	.short	(.L_217 - .L_216)
.L_216:
        /*006c*/ 	.word	0x00000000
        /*0070*/ 	.short	0x0010
        /*0072*/ 	.short	0x004c
        /*0074*/ 	.byte	0x00, 0xf0, 0x11, 0x00


	//----- nvinfo : EIATTR_KPARAM_INFO
	.align		4
.L_217:
        /*0078*/ 	.byte	0x04, 0x17
        /*007a*/ 	.short	(.L_219 - .L_218)
.L_218:
        /*007c*/ 	.word	0x00000000
        /*0080*/ 	.short	0x000f
        /*0082*/ 	.short	0x0048
        /*0084*/ 	.byte	0x00, 0xf0, 0x11, 0x00


	//----- nvinfo : EIATTR_KPARAM_INFO
	.align		4
.L_219:
        /*0088*/ 	.byte	0x04, 0x17
        /*008a*/ 	.short	(.L_221 - .L_220)
.L_220:
        /*008c*/ 	.word	0x00000000
        /*0090*/ 	.short	0x000e
        /*0092*/ 	.short	0x0044
        /*0094*/ 	.byte	0x00, 0xf0, 0x11, 0x00


	//----- nvinfo : EIATTR_KPARAM_INFO
	.align		4
.L_221:
        /*0098*/ 	.byte	0x04, 0x17
        /*009a*/ 	.short	(.L_223 - .L_222)
.L_222:
        /*009c*/ 	.word	0x00000000
        /*00a0*/ 	.short	0x000d
        /*00a2*/ 	.short	0x0040
        /*00a4*/ 	.byte	0x00, 0xf0, 0x11, 0x00


	//----- nvinfo : EIATTR_KPARAM_INFO
	.align		4
.L_223:
        /*00a8*/ 	.byte	0x04, 0x17
        /*00aa*/ 	.short	(.L_225 - .L_224)
.L_224:
        /*00ac*/ 	.word	0x00000000
        /*00b0*/ 	.short	0x000c
        /*00b2*/ 	.short	0x003c
        /*00b4*/ 	.byte	0x00, 0xf0, 0x11, 0x00


	//----- nvinfo : EIATTR_KPARAM_INFO
	.align		4
.L_225:
        /*00b8*/ 	.byte	0x04, 0x17
        /*00ba*/ 	.short	(.L_227 - .L_226)
.L_226:
        /*00bc*/ 	.word	0x00000000
        /*00c0*/ 	.short	0x000b
        /*00c2*/ 	.short	0x0038
        /*00c4*/ 	.byte	0x00, 0xf0, 0x11, 0x00


	//----- nvinfo : EIATTR_KPARAM_INFO
	.align		4
.L_227:
        /*00c8*/ 	.byte	0x04, 0x17
        /*00ca*/ 	.short	(.L_229 - .L_228)
.L_228:
        /*00cc*/ 	.word	0x00000000
        /*00d0*/ 	.short	0x000a
        /*00d2*/ 	.short	0x0034
        /*00d4*/ 	.byte	0x00, 0xf0, 0x11, 0x00


	//----- nvinfo : EIATTR_KPARAM_INFO
	.align		4
.L_229:
        /*00d8*/ 	.byte	0x04, 0x17
        /*00da*/ 	.short	(.L_231 - .L_230)
.L_230:
        /*00dc*/ 	.word	0x00000000
        /*00e0*/ 	.short	0x0009
        /*00e2*/ 	.short	0x0030
        /*00e4*/ 	.byte	0x00, 0xf0, 0x11, 0x00


	//----- nvinfo : EIATTR_KPARAM_INFO
	.align		4
.L_231:
        /*00e8*/ 	.byte	0x04, 0x17
        /*00ea*/ 	.short	(.L_233 - .L_232)
.L_232:
        /*00ec*/ 	.word	0x00000000
        /*00f0*/ 	.short	0x0008
        /*00f2*/ 	.short	0x002c
        /*00f4*/ 	.byte	0x00, 0xf0, 0x11, 0x00


	//----- nvinfo : EIATTR_KPARAM_INFO
	.align		4
.L_233:
        /*00f8*/ 	.byte	0x04, 0x17
        /*00fa*/ 	.short	(.L_235 - .L_234)
.L_234:
        /*00fc*/ 	.word	0x00000000
        /*0100*/ 	.short	0x0007
        /*0102*/ 	.short	0x0028
        /*0104*/ 	.byte	0x00, 0xf0, 0x11, 0x00


	//----- nvinfo : EIATTR_KPARAM_INFO
	.align		4
.L_235:
        /*0108*/ 	.byte	0x04, 0x17
        /*010a*/ 	.short	(.L_237 - .L_236)
.L_236:
        /*010c*/ 	.word	0x00000000
        /*0110*/ 	.short	0x0006
        /*0112*/ 	.short	0x0024
        /*0114*/ 	.byte	0x00, 0xf0, 0x11, 0x00


	//----- nvinfo : EIATTR_KPARAM_INFO
	.align		4
.L_237:
        /*0118*/ 	.byte	0x04, 0x17
        /*011a*/ 	.short	(.L_239 - .L_238)
.L_238:
        /*011c*/ 	.word	0x00000000
        /*0120*/ 	.short	0x0005
        /*0122*/ 	.short	0x0020
        /*0124*/ 	.byte	0x00, 0xf0, 0x11, 0x00


	//----- nvinfo : EIATTR_KPARAM_INFO
	.align		4
.L_239:
        /*0128*/ 	.byte	0x04, 0x17
        /*012a*/ 	.short	(.L_241 - .L_240)
.L_240:
        /*012c*/ 	.word	0x00000000
        /*0130*/ 	.short	0x0004
        /*0132*/ 	.short	0x001c
        /*0134*/ 	.byte	0x00, 0xf0, 0x11, 0x00


	//----- nvinfo : EIATTR_KPARAM_INFO
	.align		4
.L_241:
        /*0138*/ 	.byte	0x04, 0x17
        /*013a*/ 	.short	(.L_243 - .L_242)
.L_242:
        /*013c*/ 	.word	0x00000000
        /*0140*/ 	.short	0x0003
        /*0142*/ 	.short	0x0018
        /*0144*/ 	.byte	0x00, 0xf0, 0x11, 0x00


	//----- nvinfo : EIATTR_KPARAM_INFO
	.align		4
.L_243:
        /*0148*/ 	.byte	0x04, 0x17
        /*014a*/ 	.short	(.L_245 - .L_244)
.L_244:
        /*014c*/ 	.word	0x00000000
        /*0150*/ 	.short	0x0002
        /*0152*/ 	.short	0x0010
        /*0154*/ 	.byte	0x00, 0xf5, 0x21, 0x00


	//----- nvinfo : EIATTR_KPARAM_INFO
	.align		4
.L_245:
        /*0158*/ 	.byte	0x04, 0x17
        /*015a*/ 	.short	(.L_247 - .L_246)
.L_246:
        /*015c*/ 	.word	0x00000000
        /*0160*/ 	.short	0x0001
        /*0162*/ 	.short	0x0008
        /*0164*/ 	.byte	0x00, 0xf5, 0x21, 0x00


	//----- nvinfo : EIATTR_KPARAM_INFO
	.align		4
.L_247:
        /*0168*/ 	.byte	0x04, 0x17
        /*016a*/ 	.short	(.L_249 - .L_248)
.L_248:
        /*016c*/ 	.word	0x00000000
        /*0170*/ 	.short	0x0000
        /*0172*/ 	.short	0x0000
        /*0174*/ 	.byte	0x00, 0xf5, 0x21, 0x00


	//----- nvinfo : EIATTR_SPARSE_MMA_MASK
	.align		4
.L_249:
        /*0178*/ 	.byte	0x03, 0x50
        /*017a*/ 	.short	0x0000


	//----- nvinfo : EIATTR_MAXREG_COUNT
	.align		4
        /*017c*/ 	.byte	0x03, 0x1b
        /*017e*/ 	.short	0x00ff


	//----- nvinfo : EIATTR_MERCURY_ISA_VERSION
	.align		4
        /*0180*/ 	.byte	0x03, 0x5f
        /*0182*/ 	.short	0x0101


	//----- nvinfo : EIATTR_VRC_CTA_INIT_COUNT
	.align		4
        /*0184*/ 	.byte	0x02, 0x4a
	.zero		1
	.zero		1


	//----- nvinfo : EIATTR_EXIT_INSTR_OFFSETS
	.align		4
        /*0188*/ 	.byte	0x04, 0x1c
        /*018a*/ 	.short	(.L_251 - .L_250)


	//   ....[0]....
.L_250:
        /*018c*/ 	.word	0x00000280


	//   ....[1]....
        /*0190*/ 	.word	0x00000580


	//----- nvinfo : EIATTR_CRS_STACK_SIZE
	.align		4
.L_251:
        /*0194*/ 	.byte	0x04, 0x1e
        /*0196*/ 	.short	(.L_253 - .L_252)
.L_252:
        /*0198*/ 	.word	0x00000000


	//----- nvinfo : EIATTR_CBANK_PARAM_SIZE
	.align		4
.L_253:
        /*019c*/ 	.byte	0x03, 0x19
        /*019e*/ 	.short	0x0068


	//----- nvinfo : EIATTR_PARAM_CBANK
	.align		4
        /*01a0*/ 	.byte	0x04, 0x0a
        /*01a2*/ 	.short	(.L_255 - .L_254)
	.align		4
.L_254:
        /*01a4*/ 	.word	index@(.nv.constant0.binary_and_bool)
        /*01a8*/ 	.short	0x0380
        /*01aa*/ 	.short	0x0068


	//----- nvinfo : EIATTR_SW_WAR
	.align		4
.L_255:
        /*01ac*/ 	.byte	0x04, 0x36
        /*01ae*/ 	.short	(.L_257 - .L_256)
.L_256:
        /*01b0*/ 	.word	0x00000008
.L_257:


//--------------------- .nv.info.binary_not_equals_f16 --------------------------
	.section	.nv.info.binary_not_equals_f16,"",@"SHT_CUDA_INFO"
	.sectionflags	@""
	.align	4


	//----- nvinfo : EIATTR_CUDA_API_VERSION
	.align		4
        /*0000*/ 	.byte	0x04, 0x37
        /*0002*/ 	.short	(.L_259 - .L_258)
.L_258:
        /*0004*/ 	.word	0x00000082


	//----- nvinfo : EIATTR_KPARAM_INFO
	.align		4
.L_259:
        /*0008*/ 	.byte	0x04, 0x17
        /*000a*/ 	.short	(.L_261 - .L_260)
.L_260:
        /*000c*/ 	.word	0x00000000
        /*0010*/ 	.short	0x0016
        /*0012*/ 	.short	0x0064
        /*0014*/ 	.byte	0x00, 0xf0, 0x11, 0x00


	//----- nvinfo : EIATTR_KPARAM_INFO
	.align		4
.L_261:
        /*0018*/ 	.byte	0x04, 0x17
        /*001a*/ 	.short	(.L_263 - .L_262)
.L_262:
        /*001c*/ 	.word	0x00000000
        /*0020*/ 	.short	0x0015
        /*0022*/ 	.short	0x0060
        /*0024*/ 	.byte	0x00, 0xf0, 0x11, 0x00


	//----- nvinfo : EIATTR_KPARAM_INFO
	.align		4
.L_263:
        /*0028*/ 	.byte	0x04, 0x17
        /*002a*/ 	.short	(.L_265 - .L_264)
.L_264:
        /*002c*/ 	.word	0x00000000
        /*0030*/ 	.short	0x0014
        /*0032*/ 	.short	0x005c
        /*0034*/ 	.byte	0x00, 0xf0, 0x11, 0x00


	//----- nvinfo : EIATTR_KPARAM_INFO
	.align		4
.L_265:
        /*0038*/ 	.byte	0x04, 0x17
        /*003a*/ 	.short	(.L_267 - .L_266)
.L_266:
        /*003c*/ 	.word	0x00000000
        /*0040*/ 	.short	0x0013
        /*0042*/ 	.short	0x0058
        /*0044*/ 	.byte	0x00, 0xf0, 0x11, 0x00


	//----- nvinfo : EIATTR_KPARAM_INFO
	.align		4
.L_267:
        /*0048*/ 	.byte	0x04, 0x17
        /*004a*/ 	.short	(.L_269 - .L_268)
.L_268:
        /*004c*/ 	.word	0x00000000
        /*0050*/ 	.short	0x0012
        /*0052*/ 	.short	0x0054
        /*0054*/ 	.byte	0x00, 0xf0, 0x11, 0x00


	//----- nvinfo : EIATTR_KPARAM_INFO
	.align		4
.L_269:
        /*0058*/ 	.byte	0x04, 0x17
        /*005a*/ 	.short	(.L_271 - .L_270)
.L_270:
        /*005c*/ 	.word	0x00000000
        /*0060*/ 	.short	0x0011
        /*0062*/ 	.short	0x0050
        /*0064*/ 	.byte	0x00, 0xf0, 0x11, 0x00


	//----- nvinfo : EIATTR_KPARAM_INFO
	.align		4
.L_271:
        /*0068*/ 	.byte	0x04, 0x17
        /*006a*/ 	.short	(.L_273 - .L_272)
.L_272:
        /*006c*/ 	.word	0x00000000
        /*0070*/ 	.short	0x0010
        /*0072*/ 	.short	0x004c
        /*0074*/ 	.byte	0x00, 0xf0, 0x11, 0x00


	//----- nvinfo : EIATTR_KPARAM_INFO
	.align		4
.L_273:
        /*0078*/ 	.byte	0x04, 0x17
        /*007a*/ 	.short	(.L_275 - .L_274)
.L_274:
        /*007c*/ 	.word	0x00000000
        /*0080*/ 	.short	0x000f
        /*0082*/ 	.short	0x0048
        /*0084*/ 	.byte	0x00, 0xf0, 0x11, 0x00


	//----- nvinfo : EIATTR_KPARAM_INFO
	.align		4
.L_275:
        /*0088*/ 	.byte	0x04, 0x17
        /*008a*/ 	.short	(.L_277 - .L_276)
.L_276:
        /*008c*/ 	.word	0x00000000
        /*0090*/ 	.short	0x000e
        /*0092*/ 	.short	0x0044
        /*0094*/ 	.byte	0x00, 0xf0, 0x11, 0x00


	//----- nvinfo : EIATTR_KPARAM_INFO
	.align		4
.L_277:
        /*0098*/ 	.byte	0x04, 0x17
        /*009a*/ 	.short	(.L_279 - .L_278)
.L_278:
        /*009c*/ 	.word	0x00000000
        /*00a0*/ 	.short	0x000d
        /*00a2*/ 	.short	0x0040
        /*00a4*/ 	.byte	0x00, 0xf0, 0x11, 0x00


	//----- nvinfo : EIATTR_KPARAM_INFO
	.align		4
.L_279:
        /*00a8*/ 	.byte	0x04, 0x17
        /*00aa*/ 	.short	(.L_281 - .L_280)
.L_280:
        /*00ac*/ 	.word	0x00000000
        /*00b0*/ 	.short	0x000c
        /*00b2*/ 	.short	0x003c
        /*00b4*/ 	.byte	0x00, 0xf0, 0x11, 0x00


	//----- nvinfo : EIATTR_KPARAM_INFO
	.align		4
.L_281:
        /*00b8*/ 	.byte	0x04, 0x17
        /*00ba*/ 	.short	(.L_283 - .L_282)
.L_282:
        /*00bc*/ 	.word	0x00000000
        /*00c0*/ 	.short	0x000b
        /*00c2*/ 	.short	0x0038
        /*00c4*/ 	.byte	0x00, 0xf0, 0x11, 0x00


	//----- nvinfo : EIATTR_KPARAM_INFO
	.align		4
.L_283:
        /*00c8*/ 	.byte	0x04, 0x17
        /*00ca*/ 	.short	(.L_285 - .L_284)
.L_284:
        /*00cc*/ 	.word	0x00000000
        /*00d0*/ 	.short	0x000a
        /*00d2*/ 	.short	0x0034
        /*00d4*/ 	.byte	0x00, 0xf0, 0x11, 0x00


	//----- nvinfo : EIATTR_KPARAM_INFO
	.align		4
.L_285:
        /*00d8*/ 	.byte	0x04, 0x17
        /*00da*/ 	.short	(.L_287 - .L_286)
.L_286:
        /*00dc*/ 	.word	0x00000000
        /*00e0*/ 	.short	0x0009
        /*00e2*/ 	.short	0x0030
        /*00e4*/ 	.byte	0x00, 0xf0, 0x11, 0x00


	//----- nvinfo : EIATTR_KPARAM_INFO
	.align		4
.L_287:
        /*00e8*/ 	.byte	0x04, 0x17
        /*00ea*/ 	.short	(.L_289 - .L_288)
.L_288:
        /*00ec*/ 	.word	0x00000000
        /*00f0*/ 	.short	0x0008
        /*00f2*/ 	.short	0x002c
        /*00f4*/ 	.byte	0x00, 0xf0, 0x11, 0x00


	//----- nvinfo : EIATTR_KPARAM_INFO
	.align		4
.L_289:
        /*00f8*/ 	.byte	0x04, 0x17
        /*00fa*/ 	.short	(.L_291 - .L_290)
.L_290:
        /*00fc*/ 	.word	0x00000000
        /*0100*/ 	.short	0x0007
        /*0102*/ 	.short	0x0028
        /*0104*/ 	.byte	0x00, 0xf0, 0x11, 0x00


	//----- nvinfo : EIATTR_KPARAM_INFO
	.align		4
.L_291:
        /*0108*/ 	.byte	0x04, 0x17
        /*010a*/ 	.short	(.L_293 - .L_292)
.L_292:
        /*010c*/ 	.word	0x00000000
        /*0110*/ 	.short	0x0006
        /*0112*/ 	.short	0x0024
        /*0114*/ 	.byte	0x00, 0xf0, 0x11, 0x00


	//----- nvinfo : EIATTR_KPARAM_INFO
	.align		4
.L_293:
        /*0118*/ 	.byte	0x04, 0x17
        /*011a*/ 	.short	(.L_295 - .L_294)
.L_294:
        /*011c*/ 	.word	0x00000000
        /*0120*/ 	.short	0x0005
        /*0122*/ 	.short	0x0020
        /*0124*/ 	.byte	0x00, 0xf0, 0x11, 0x00


	//----- nvinfo : EIATTR_KPARAM_INFO
	.align		4
.L_295:
        /*0128*/ 	.byte	0x04, 0x17
        /*012a*/ 	.short	(.L_297 - .L_296)
.L_296:
        /*012c*/ 	.word	0x00000000
        /*0130*/ 	.short	0x0004
        /*0132*/ 	.short	0x001c
        /*0134*/ 	.byte	0x00, 0xf0, 0x11, 0x00


	//----- nvinfo : EIATTR_KPARAM_INFO
	.align		4
.L_297:
        /*0138*/ 	.byte	0x04, 0x17
        /*013a*/ 	.short	(.L_299 - .L_298)
.L_298:
        /*013c*/ 	.word	0x00000000
        /*0140*/ 	.short	0x0003
        /*0142*/ 	.short	0x0018
        /*0144*/ 	.byte	0x00, 0xf0, 0x11, 0x00


	//----- nvinfo : EIATTR_KPARAM_INFO
	.align		4
.L_299:
        /*0148*/ 	.byte	0x04, 0x17
        /*014a*/ 	.short	(.L_301 - .L_300)
.L_300:
        /*014c*/ 	.word	0x00000000
        /*0150*/ 	.short	0x0002
        /*0152*/ 	.short	0x0010
        /*0154*/ 	.byte	0x00, 0xf5, 0x21, 0x00


	//----- nvinfo : EIATTR_KPARAM_INFO
	.align		4
.L_301:
        /*0158*/ 	.byte	0x04, 0x17
        /*015a*/ 	.short	(.L_303 - .L_302)
.L_302:
        /*015c*/ 	.word	0x00000000
        /*0160*/ 	.short	0x0001
        /*0162*/ 	.short	0x0008
        /*0164*/ 	.byte	0x00, 0xf5, 0x21, 0x00


	//----- nvinfo : EIATTR_KPARAM_INFO
	.align		4
.L_303:
        /*0168*/ 	.byte	0x04, 0x17
        /*016a*/ 	.short	(.L_305 - .L_304)
.L_304:
        /*016c*/ 	.word	0x00000000
        /*0170*/ 	.short	0x0000
        /*0172*/ 	.short	0x0000
        /*0174*/ 	.byte	0x00, 0xf5, 0x21, 0x00


	//----- nvinfo : EIATTR_SPARSE_MMA_MASK
	.align		4
.L_305:
        /*0178*/ 	.byte	0x03, 0x50
        /*017a*/ 	.short	0x0000


	//----- nvinfo : EIATTR_MAXREG_COUNT
	.align		4
        /*017c*/ 	.byte	0x03, 0x1b
        /*017e*/ 	.short	0x00ff


	//----- nvinfo : EIATTR_MERCURY_ISA_VERSION
	.align		4
        /*0180*/ 	.byte	0x03, 0x5f
        /*0182*/ 	.short	0x0101


	//----- nvinfo : EIATTR_VRC_CTA_INIT_COUNT
	.align		4
        /*0184*/ 	.byte	0x02, 0x4a
	.zero		1
	.zero		1


	//----- nvinfo : EIATTR_EXIT_INSTR_OFFSETS
	.align		4
        /*0188*/ 	.byte	0x04, 0x1c
        /*018a*/ 	.short	(.L_307 - .L_306)


	//   ....[0]....
.L_306:
        /*018c*/ 	.word	0x00000280


	//   ....[1]....
        /*0190*/ 	.word	0x00000590


	//----- nvinfo : EIATTR_CRS_STACK_SIZE
	.align		4
.L_307:
        /*0194*/ 	.byte	0x04, 0x1e
        /*0196*/ 	.short	(.L_309 - .L_308)
.L_308:
        /*0198*/ 	.word	0x00000000


	//----- nvinfo : EIATTR_CBANK_PARAM_SIZE
	.align		4
.L_309:
        /*019c*/ 	.byte	0x03, 0x19
        /*019e*/ 	.short	0x0068


	//----- nvinfo : EIATTR_PARAM_CBANK
	.align		4
        /*01a0*/ 	.byte	0x04, 0x0a
        /*01a2*/ 	.short	(.L_311 - .L_310)
	.align		4
.L_310:
        /*01a4*/ 	.word	index@(.nv.constant0.binary_not_equals_f16)
        /*01a8*/ 	.short	0x0380
        /*01aa*/ 	.short	0x0068


	//----- nvinfo : EIATTR_SW_WAR
	.align		4
.L_311:
        /*01ac*/ 	.byte	0x04, 0x36
        /*01ae*/ 	.short	(.L_313 - .L_312)
.L_312:
        /*01b0*/ 	.word	0x00000008
.L_313:


//--------------------- .nv.info.binary_not_equals_f32 --------------------------
	.section	.nv.info.binary_not_equals_f32,"",@"SHT_CUDA_INFO"
	.sectionflags	@""
	.align	4


	//----- nvinfo : EIATTR_CUDA_API_VERSION
	.align		4
        /*0000*/ 	.byte	0x04, 0x37
        /*0002*/ 	.short	(.L_315 - .L_314)
.L_314:
        /*0004*/ 	.word	0x00000082


	//----- nvinfo : EIATTR_KPARAM_INFO
	.align		4
.L_315:
        /*0008*/ 	.byte	0x04, 0x17
        /*000a*/ 	.short	(.L_317 - .L_316)
.L_316:
        /*000c*/ 	.word	0x00000000
        /*0010*/ 	.short	0x0016
        /*0012*/ 	.short	0x0064
        /*0014*/ 	.byte	0x00, 0xf0, 0x11, 0x00


	//----- nvinfo : EIATTR_KPARAM_INFO
	.align		4
.L_317:
        /*0018*/ 	.byte	0x04, 0x17
        /*001a*/ 	.short	(.L_319 - .L_318)
.L_318:
        /*001c*/ 	.word	0x00000000
        /*0020*/ 	.short	0x0015
        /*0022*/ 	.short	0x0060
        /*0024*/ 	.byte	0x00, 0xf0, 0x11, 0x00


	//----- nvinfo : EIATTR_KPARAM_INFO
	.align		4
.L_319:
        /*0028*/ 	.byte	0x04, 0x17
        /*002a*/ 	.short	(.L_321 - .L_320)
.L_320:
        /*002c*/ 	.word	0x00000000
        /*0030*/ 	.short	0x0014
        /*0032*/ 	.short	0x005c
        /*0034*/ 	.byte	0x00, 0xf0, 0x11, 0x00


	//----- nvinfo : EIATTR_KPARAM_INFO
	.align		4
.L_321:
        /*0038*/ 	.byte	0x04, 0x17
        /*003a*/ 	.short	(.L_323 - .L_322)
.L_322:
        /*003c*/ 	.word	0x00000000
        /*0040*/ 	.short	0x0013
        /*0042*/ 	.short	0x0058
        /*0044*/ 	.byte	0x00, 0xf0, 0x11, 0x00


	//----- nvinfo : EIATTR_KPARAM_INFO
	.align		4
.L_323:
        /*0048*/ 	.byte	0x04, 0x17
        /*004a*/ 	.short	(.L_325 - .L_324)
.L_324:
        /*004c*/ 	.word	0x00000000
        /*0050*/ 	.short	0x0012
        /*0052*/ 	.short	0x0054
        /*0054*/ 	.byte	0x00, 0xf0, 0x11, 0x00


	//----- nvinfo : EIATTR_KPARAM_INFO
	.align		4
.L_325:
        /*0058*/ 	.byte	0x04, 0x17
        /*005a*/ 	.short	(.L_327 - .L_326)
.L_326:
        /*005c*/ 	.word	0x00000000
        /*0060*/ 	.short	0x0011
        /*0062*/ 	.short	0x0050
        /*0064*/ 	.byte	0x00, 0xf0, 0x11, 0x00


	//----- nvinfo : EIATTR_KPARAM_INFO
	.align		4
.L_327:
        /*0068*/ 	.byte	0x04, 0x17
        /*006a*/ 	.short	(.L_329 - .L_328)
.L_328:
        /*006c*/ 	.word	0x00000000
        /*0070*/ 	.short	0x0010
        /*0072*/ 	.short	0x004c
        /*0074*/ 	.byte	0x00, 0xf0, 0x11, 0x00


	//----- nvinfo : EIATTR_KPARAM_INFO
	.align		4
.L_329:
        /*0078*/ 	.byte	0x04, 0x17
        /*007a*/ 	.short	(.L_331 - .L_330)
.L_330:
        /*007c*/ 	.word	0x00000000
        /*0080*/ 	.short	0x000f
        /*0082*/ 	.short	0x0048
        /*0084*/ 	.byte	0x00, 0xf0, 0x11, 0x00


	//----- nvinfo : EIATTR_KPARAM_INFO
	.align		4
.L_331:
        /*0088*/ 	.byte	0x04, 0x17
        /*008a*/ 	.short	(.L_333 - .L_332)
.L_332:
        /*008c*/ 	.word	0x00000000
        /*0090*/ 	.short	0x000e
        /*0092*/ 	.short	0x0044
        /*0094*/ 	.byte	0x00, 0xf0, 0x11, 0x00


	//----- nvinfo : EIATTR_KPARAM_INFO
	.align		4
.L_333:
        /*0098*/ 	.byte	0x04, 0x17
        /*009a*/ 	.short	(.L_335 - .L_334)
.L_334:
        /*009c*/ 	.word	0x00000000
        /*00a0*/ 	.short	0x000d
        /*00a2*/ 	.short	0x0040
        /*00a4*/ 	.byte	0x00, 0xf0, 0x11, 0x00


	//----- nvinfo : EIATTR_KPARAM_INFO
	.align		4
.L_335:
        /*00a8*/ 	.byte	0x04, 0x17
        /*00aa*/ 	.short	(.L_337 - .L_336)
.L_336:
        /*00ac*/ 	.word	0x00000000
        /*00b0*/ 	.short	0x000c
        /*00b2*/ 	.short	0x003c
        /*00b4*/ 	.byte	0x00, 0xf0, 0x11, 0x00


	//----- nvinfo : EIATTR_KPARAM_INFO
	.align		4
.L_337:
        /*00b8*/ 	.byte	0x04, 0x17
        /*00ba*/ 	.short	(.L_339 - .L_338)
.L_338:
        /*00bc*/ 	.word	0x00000000
        /*00c0*/ 	.short	0x000b
        /*00c2*/ 	.short	0x0038
        /*00c4*/ 	.byte	0x00, 0xf0, 0x11, 0x00


	//----- nvinfo : EIATTR_KPARAM_INFO
	.align		4
.L_339:
        /*00c8*/ 	.byte	0x04, 0x17
        /*00ca*/ 	.short	(.L_341 - .L_340)
.L_340:
        /*00cc*/ 	.word	0x00000000
        /*00d0*/ 	.short	0x000a
        /*00d2*/ 	.short	0x0034
        /*00d4*/ 	.byte	0x00, 0xf0, 0x11, 0x00


	//----- nvinfo : EIATTR_KPARAM_INFO
	.align		4
.L_341:
        /*00d8*/ 	.byte	0x04, 0x17
        /*00da*/ 	.short	(.L_343 - .L_342)
.L_342:
        /*00dc*/ 	.word	0x00000000
        /*00e0*/ 	.short	0x0009
        /*00e2*/ 	.short	0x0030
        /*00e4*/ 	.byte	0x00, 0xf0, 0x11, 0x00


	//----- nvinfo : EIATTR_KPARAM_INFO
	.align		4
.L_343:
        /*00e8*/ 	.byte	0x04, 0x17
        /*00ea*/ 	.short	(.L_345 - .L_344)
.L_344:
        /*00ec*/ 	.word	0x00000000
        /*00f0*/ 	.short	0x0008
        /*00f2*/ 	.short	0x002c
        /*00f4*/ 	.byte	0x00, 0xf0, 0x11, 0x00


	//----- nvinfo : EIATTR_KPARAM_INFO
	.align		4
.L_345:
        /*00f8*/ 	.byte	0x04, 0x17
        /*00fa*/ 	.short	(.L_347 - .L_346)
.L_346:
        /*00fc*/ 	.word	0x00000000
        /*0100*/ 	.short	0x0007
        /*0102*/ 	.short	0x0028
        /*0104*/ 	.byte	0x00, 0xf0, 0x11, 0x00


	//----- nvinfo : EIATTR_KPARAM_INFO
	.align		4
.L_347:
        /*0108*/ 	.byte	0x04, 0x17
        /*010a*/ 	.short	(.L_349 - .L_348)
.L_348:
        /*010c*/ 	.word	0x00000000
        /*0110*/ 	.short	0x0006
        /*0112*/ 	.short	0x0024
        /*0114*/ 	.byte	0x00, 0xf0, 0x11, 0x00


	//----- nvinfo : EIATTR_KPARAM_INFO
	.align		4
.L_349:
        /*0118*/ 	.byte	0x04, 0x17
        /*011a*/ 	.short	(.L_351 - .L_350)
.L_350:
        /*011c*/ 	.word	0x00000000
        /*0120*/ 	.short	0x0005
        /*0122*/ 	.short	0x0020
        /*0124*/ 	.byte	0x00, 0xf0, 0x11, 0x00


	//----- nvinfo : EIATTR_KPARAM_INFO
	.align		4
.L_351:
        /*0128*/ 	.byte	0x04, 0x17
        /*012a*/ 	.short	(.L_353 - .L_352)
.L_352:
        /*012c*/ 	.word	0x00000000
        /*0130*/ 	.short	0x0004
        /*0132*/ 	.short	0x001c
        /*0134*/ 	.byte	0x00, 0xf0, 0x11, 0x00


	//----- nvinfo : EIATTR_KPARAM_INFO
	.align		4
.L_353:
        /*0138*/ 	.byte	0x04, 0x17
        /*013a*/ 	.short	(.L_355 - .L_354)
.L_354:
        /*013c*/ 	.word	0x00000000
        /*0140*/ 	.short	0x0003
        /*0142*/ 	.short	0x0018
        /*0144*/ 	.byte	0x00, 0xf0, 0x11, 0x00


	//----- nvinfo : EIATTR_KPARAM_INFO
	.align		4
.L_355:
        /*0148*/ 	.byte	0x04, 0x17
        /*014a*/ 	.short	(.L_357 - .L_356)
.L_356:
        /*014c*/ 	.word	0x00000000
        /*0150*/ 	.short	0x0002
        /*0152*/ 	.short	0x0010
        /*0154*/ 	.byte	0x00, 0xf5, 0x21, 0x00


	//----- nvinfo : EIATTR_KPARAM_INFO
	.align		4
.L_357:
        /*0158*/ 	.byte	0x04, 0x17
        /*015a*/ 	.short	(.L_359 - .L_358)
.L_358:
        /*015c*/ 	.word	0x00000000
        /*0160*/ 	.short	0x0001
        /*0162*/ 	.short	0x0008
        /*0164*/ 	.byte	0x00, 0xf5, 0x21, 0x00


	//----- nvinfo : EIATTR_KPARAM_INFO
	.align		4
.L_359:
        /*0168*/ 	.byte	0x04, 0x17
        /*016a*/ 	.short	(.L_361 - .L_360)
.L_360:
        /*016c*/ 	.word	0x00000000
        /*0170*/ 	.short	0x0000
        /*0172*/ 	.short	0x0000
        /*0174*/ 	.byte	0x00, 0xf5, 0x21, 0x00


	//----- nvinfo : EIATTR_SPARSE_MMA_MASK
	.align		4
.L_361:
        /*0178*/ 	.byte	0x03, 0x50
        /*017a*/ 	.short	0x0000


	//----- nvinfo : EIATTR_MAXREG_COUNT
	.align		4
        /*017c*/ 	.byte	0x03, 0x1b
        /*017e*/ 	.short	0x00ff


	//----- nvinfo : EIATTR_MERCURY_ISA_VERSION
	.align		4
        /*0180*/ 	.byte	0x03, 0x5f
        /*0182*/ 	.short	0x0101


	//----- nvinfo : EIATTR_VRC_CTA_INIT_COUNT
	.align		4
        /*0184*/ 	.byte	0x02, 0x4a
	.zero		1
	.zero		1


	//----- nvinfo : EIATTR_EXIT_INSTR_OFFSETS
	.align		4
        /*0188*/ 	.byte	0x04, 0x1c
        /*018a*/ 	.short	(.L_363 - .L_362)


	//   ....[0]....
.L_362:
        /*018c*/ 	.word	0x00000280


	//   ....[1]....
        /*0190*/ 	.word	0x00000590


	//----- nvinfo : EIATTR_CRS_STACK_SIZE
	.align		4
.L_363:
        /*0194*/ 	.byte	0x04, 0x1e
        /*0196*/ 	.short	(.L_365 - .L_364)
.L_364:
        /*0198*/ 	.word	0x00000000


	//----- nvinfo : EIATTR_CBANK_PARAM_SIZE
	.align		4
.L_365:
        /*019c*/ 	.byte	0x03, 0x19
        /*019e*/ 	.short	0x0068


	//----- nvinfo : EIATTR_PARAM_CBANK
	.align		4
        /*01a0*/ 	.byte	0x04, 0x0a
        /*01a2*/ 	.short	(.L_367 - .L_366)
	.align		4
.L_366:
        /*01a4*/ 	.word	index@(.nv.constant0.binary_not_equals_f32)
        /*01a8*/ 	.short	0x0380
        /*01aa*/ 	.short	0x0068


	//----- nvinfo : EIATTR_SW_WAR
	.align		4
.L_367:
        /*01ac*/ 	.byte	0x04, 0x36
        /*01ae*/ 	.short	(.L_369 - .L_368)
.L_368:
        /*01b0*/ 	.word	0x00000008
.L_369:


//--------------------- .nv.info.binary_equals_f16 --------------------------
	.section	.nv.info.binary_equals_f16,"",@"SHT_CUDA_INFO"
	.sectionflags	@""
	.align	4


	//----- nvinfo : EIATTR_CUDA_API_VERSION
	.align		4
        /*0000*/ 	.byte	0x04, 0x37
        /*0002*/ 	.short	(.L_371 - .L_370)
.L_370:
        /*0004*/ 	.word	0x00000082


	//----- nvinfo : EIATTR_KPARAM_INFO
	.align		4
.L_371:
        /*0008*/ 	.byte	0x04, 0x17
        /*000a*/ 	.short	(.L_373 - .L_372)
.L_372:
        /*000c*/ 	.word	0x00000000
        /*0010*/ 	.short	0x0016
        /*0012*/ 	.short	0x0064
        /*0014*/ 	.byte	0x00, 0xf0, 0x11, 0x00


	//----- nvinfo : EIATTR_KPARAM_INFO
	.align		4
.L_373:
        /*0018*/ 	.byte	0x04, 0x17
        /*001a*/ 	.short	(.L_375 - .L_374)
.L_374:
        /*001c*/ 	.word	0x00000000
        /*0020*/ 	.short	0x0015
        /*0022*/ 	.short	0x0060
        /*0024*/ 	.byte	0x00, 0xf0, 0x11, 0x00


	//----- nvinfo : EIATTR_KPARAM_INFO
	.align		4
.L_375:
        /*0028*/ 	.byte	0x04, 0x17
        /*002a*/ 	.short	(.L_377 - .L_376)
.L_376:
        /*002c*/ 	.word	0x00000000
        /*0030*/ 	.short	0x0014
        /*0032*/ 	.short	0x005c
        /*0034*/ 	.byte	0x00, 0xf0, 0x11, 0x00


	//----- nvinfo : EIATTR_KPARAM_INFO
	.align		4
.L_377:
        /*0038*/ 	.byte	0x04, 0x17
        /*003a*/ 	.short	(.L_379 - .L_378)
.L_378:
        /*003c*/ 	.word	0x00000000
        /*0040*/ 	.short	0x0013
        /*0042*/ 	.short	0x0058
        /*0044*/ 	.byte	0x00, 0xf0, 0x11, 0x00


	//----- nvinfo : EIATTR_KPARAM_INFO
	.align		4
.L_379:
        /*0048*/ 	.byte	0x04, 0x17
        /*004a*/ 	.short	(.L_381 - .L_380)
.L_380:
        /*004c*/ 	.word	0x00000000
        /*0050*/ 	.short	0x0012
        /*0052*/ 	.short	0x0054
        /*0054*/ 	.byte	0x00, 0xf0, 0x11, 0x00


	//----- nvinfo : EIATTR_KPARAM_INFO
	.align		4
.L_381:
        /*0058*/ 	.byte	0x04, 0x17
        /*005a*/ 	.short	(.L_383 - .L_382)
.L_382:
        /*005c*/ 	.word	0x00000000
        /*0060*/ 	.short	0x0011
        /*0062*/ 	.short	0x0050
        /*0064*/ 	.byte	0x00, 0xf0, 0x11, 0x00


	//----- nvinfo : EIATTR_KPARAM_INFO
	.align		4
.L_383:
        /*0068*/ 	.byte	0x04, 0x17
        /*006a*/ 	.short	(.L_385 - .L_384)
.L_384:
        /*006c*/ 	.word	0x00000000
        /*0070*/ 	.short	0x0010
        /*0072*/ 	.short	0x004c
        /*0074*/ 	.byte	0x00, 0xf0, 0x11, 0x00


	//----- nvinfo : EIATTR_KPARAM_INFO
	.align		4
.L_385:
        /*0078*/ 	.byte	0x04, 0x17
        /*007a*/ 	.short	(.L_387 - .L_386)
.L_386:
        /*007c*/ 	.word	0x00000000
        /*0080*/ 	.short	0x000f
        /*0082*/ 	.short	0x0048
        /*0084*/ 	.byte	0x00, 0xf0, 0x11, 0x00


	//----- nvinfo : EIATTR_KPARAM_INFO
	.align		4
.L_387:
        /*0088*/ 	.byte	0x04, 0x17
        /*008a*/ 	.short	(.L_389 - .L_388)
.L_388:
        /*008c*/ 	.word	0x00000000
        /*0090*/ 	.short	0x000e
        /*0092*/ 	.short	0x0044
        /*0094*/ 	.byte	0x00, 0xf0, 0x11, 0x00


	//----- nvinfo : EIATTR_KPARAM_INFO
	.align		4
.L_389:
        /*0098*/ 	.byte	0x04, 0x17
        /*009a*/ 	.short	(.L_391 - .L_390)
.L_390:
        /*009c*/ 	.word	0x00000000
        /*00a0*/ 	.short	0x000d
        /*00a2*/ 	.short	0x0040
        /*00a4*/ 	.byte	0x00, 0xf0, 0x11, 0x00


	//----- nvinfo : EIATTR_KPARAM_INFO
	.align		4
.L_391:
        /*00a8*/ 	.byte	0x04, 0x17
        /*00aa*/ 	.short	(.L_393 - .L_392)
.L_392:
        /*00ac*/ 	.word	0x00000000
        /*00b0*/ 	.short	0x000c
        /*00b2*/ 	.short	0x003c
        /*00b4*/ 	.byte	0x00, 0xf0, 0x11, 0x00


	//----- nvinfo : EIATTR_KPARAM_INFO
	.align		4
.L_393:
        /*00b8*/ 	.byte	0x04, 0x17
        /*00ba*/ 	.short	(.L_395 - .L_394)
.L_394:
        /*00bc*/ 	.word	0x00000000
        /*00c0*/ 	.short	0x000b
        /*00c2*/ 	.short	0x0038
        /*00c4*/ 	.byte	0x00, 0xf0, 0x11, 0x00


	//----- nvinfo : EIATTR_KPARAM_INFO
	.align		4
.L_395:
        /*00c8*/ 	.byte	0x04, 0x17
        /*00ca*/ 	.short	(.L_397 - .L_396)
.L_396:
        /*00cc*/ 	.word	0x00000000
        /*00d0*/ 	.short	0x000a
        /*00d2*/ 	.short	0x0034
        /*00d4*/ 	.byte	0x00, 0xf0, 0x11, 0x00


	//----- nvinfo : EIATTR_KPARAM_INFO
	.align		4
.L_397:
        /*00d8*/ 	.byte	0x04, 0x17
        /*00da*/ 	.short	(.L_399 - .L_398)
.L_398:
        /*00dc*/ 	.word	0x00000000
        /*00e0*/ 	.short	0x0009
        /*00e2*/ 	.short	0x0030
        /*00e4*/ 	.byte	0x00, 0xf0, 0x11, 0x00


	//----- nvinfo : EIATTR_KPARAM_INFO
	.align		4
.L_399:
        /*00e8*/ 	.byte	0x04, 0x17
        /*00ea*/ 	.short	(.L_401 - .L_400)
.L_400:
        /*00ec*/ 	.word	0x00000000
        /*00f0*/ 	.short	0x0008
        /*00f2*/ 	.short	0x002c
        /*00f4*/ 	.byte	0x00, 0xf0, 0x11, 0x00


	//----- nvinfo : EIATTR_KPARAM_INFO
	.align		4
.L_401:
        /*00f8*/ 	.byte	0x04, 0x17
        /*00fa*/ 	.short	(.L_403 - .L_402)
.L_402:
        /*00fc*/ 	.word	0x00000000
        /*0100*/ 	.short	0x0007
        /*0102*/ 	.short	0x0028
        /*0104*/ 	.byte	0x00, 0xf0, 0x11, 0x00


	//----- nvinfo : EIATTR_KPARAM_INFO
	.align		4
.L_403:
        /*0108*/ 	.byte	0x04, 0x17
        /*010a*/ 	.short	(.L_405 - .L_404)
.L_404:
        /*010c*/ 	.word	0x00000000
        /*0110*/ 	.short	0x0006
        /*0112*/ 	.short	0x0024
        /*0114*/ 	.byte	0x00, 0xf0, 0x11, 0x00


	//----- nvinfo : EIATTR_KPARAM_INFO
	.align		4
.L_405:
        /*0118*/ 	.byte	0x04, 0x17
        /*011a*/ 	.short	(.L_407 - .L_406)
.L_406:
        /*011c*/ 	.word	0x00000000
        /*0120*/ 	.short	0x0005
        /*0122*/ 	.short	0x0020
        /*0124*/ 	.byte	0x00, 0xf0, 0x11, 0x00


	//----- nvinfo : EIATTR_KPARAM_INFO
	.align		4
.L_407:
        /*0128*/ 	.byte	0x04, 0x17
        /*012a*/ 	.short	(.L_409 - .L_408)
.L_408:
        /*012c*/ 	.word	0x00000000
        /*0130*/ 	.short	0x0004
        /*0132*/ 	.short	0x001c
        /*0134*/ 	.byte	0x00, 0xf0, 0x11, 0x00


	//----- nvinfo : EIATTR_KPARAM_INFO
	.align		4
.L_409:
        /*0138*/ 	.byte	0x04, 0x17
        /*013a*/ 	.short	(.L_411 - .L_410)
.L_410:
        /*013c*/ 	.word	0x00000000
        /*0140*/ 	.short	0x0003
        /*0142*/ 	.short	0x0018
        /*0144*/ 	.byte	0x00, 0xf0, 0x11, 0x00


	//----- nvinfo : EIATTR_KPARAM_INFO
	.align		4
.L_411:
        /*0148*/ 	.byte	0x04, 0x17
        /*014a*/ 	.short	(.L_413 - .L_412)
.L_412:
        /*014c*/ 	.word	0x00000000
        /*0150*/ 	.short	0x0002
        /*0152*/ 	.short	0x0010
        /*0154*/ 	.byte	0x00, 0xf5, 0x21, 0x00


	//----- nvinfo : EIATTR_KPARAM_INFO
	.align		4
.L_413:
        /*0158*/ 	.byte	0x04, 0x17
        /*015a*/ 	.short	(.L_415 - .L_414)
.L_414:
        /*015c*/ 	.word	0x00000000
        /*0160*/ 	.short	0x0001
        /*0162*/ 	.short	0x0008
        /*0164*/ 	.byte	0x00, 0xf5, 0x21, 0x00


	//----- nvinfo : EIATTR_KPARAM_INFO
	.align		4
.L_415:
        /*0168*/ 	.byte	0x04, 0x17
        /*016a*/ 	.short	(.L_417 - .L_416)
.L_416:
        /*016c*/ 	.word	0x00000000
        /*0170*/ 	.short	0x0000
        /*0172*/ 	.short	0x0000
        /*0174*/ 	.byte	0x00, 0xf5, 0x21, 0x00


	//----- nvinfo : EIATTR_SPARSE_MMA_MASK
	.align		4
.L_417:
        /*0178*/ 	.byte	0x03, 0x50
        /*017a*/ 	.short	0x0000


	//----- nvinfo : EIATTR_MAXREG_COUNT
	.align		4
        /*017c*/ 	.byte	0x03, 0x1b
        /*017e*/ 	.short	0x00ff


	//----- nvinfo : EIATTR_MERCURY_ISA_VERSION
	.align		4
        /*0180*/ 	.byte	0x03, 0x5f
        /*0182*/ 	.short	0x0101


	//----- nvinfo : EIATTR_VRC_CTA_INIT_COUNT
	.align		4
        /*0184*/ 	.byte	0x02, 0x4a
	.zero		1
	.zero		1


	//----- nvinfo : EIATTR_EXIT_INSTR_OFFSETS
	.align		4
        /*0188*/ 	.byte	0x04, 0x1c
        /*018a*/ 	.short	(.L_419 - .L_418)


	//   ....[0]....
.L_418:
        /*018c*/ 	.word	0x00000280


	//   ....[1]....
        /*0190*/ 	.word	0x00000590


	//----- nvinfo : EIATTR_CRS_STACK_SIZE
	.align		4
.L_419:
        /*0194*/ 	.byte	0x04, 0x1e
        /*0196*/ 	.short	(.L_421 - .L_420)
.L_420:
        /*0198*/ 	.word	0x00000000


	//----- nvinfo : EIATTR_CBANK_PARAM_SIZE
	.align		4
.L_421:
        /*019c*/ 	.byte	0x03, 0x19
        /*019e*/ 	.short	0x0068


	//----- nvinfo : EIATTR_PARAM_CBANK
	.align		4
        /*01a0*/ 	.byte	0x04, 0x0a
        /*01a2*/ 	.short	(.L_423 - .L_422)
	.align		4
.L_422:
        /*01a4*/ 	.word	index@(.nv.constant0.binary_equals_f16)
        /*01a8*/ 	.short	0x0380
        /*01aa*/ 	.short	0x0068


	//----- nvinfo : EIATTR_SW_WAR
	.align		4
.L_423:
        /*01ac*/ 	.byte	0x04, 0x36
        /*01ae*/ 	.short	(.L_425 - .L_424)
.L_424:
        /*01b0*/ 	.word	0x00000008
.L_425:


//--------------------- .nv.info.binary_equals_f32 --------------------------
	.section	.nv.info.binary_equals_f32,"",@"SHT_CUDA_INFO"
	.sectionflags	@""
	.align	4


	//----- nvinfo : EIATTR_CUDA_API_VERSION
	.align		4
        /*0000*/ 	.byte	0x04, 0x37
        /*0002*/ 	.short	(.L_427 - .L_426)
.L_426:
        /*0004*/ 	.word	0x00000082


	//----- nvinfo : EIATTR_KPARAM_INFO
	.align		4
.L_427:
        /*0008*/ 	.byte	0x04, 0x17
        /*000a*/ 	.short	(.L_429 - .L_428)
.L_428:
        /*000c*/ 	.word	0x00000000
        /*0010*/ 	.short	0x0016
        /*0012*/ 	.short	0x0064
        /*0014*/ 	.byte	0x00, 0xf0, 0x11, 0x00


	//----- nvinfo : EIATTR_KPARAM_INFO
	.align		4
.L_429:
        /*0018*/ 	.byte	0x04, 0x17
        /*001a*/ 	.short	(.L_431 - .L_430)
.L_430:
        /*001c*/ 	.word	0x00000000
        /*0020*/ 	.short	0x0015
        /*0022*/ 	.short	0x0060
        /*0024*/ 	.byte	0x00, 0xf0, 0x11, 0x00


	//----- nvinfo : EIATTR_KPARAM_INFO
	.align		4
.L_431:
        /*0028*/ 	.byte	0x04, 0x17
        /*002a*/ 	.short	(.L_433 - .L_432)
.L_432:
        /*002c*/ 	.word	0x00000000
        /*0030*/ 	.short	0x0014
        /*0032*/ 	.short	0x005c
        /*0034*/ 	.byte	0x00, 0xf0, 0x11, 0x00


	//----- nvinfo : EIATTR_KPARAM_INFO
	.align		4
.L_433:
        /*0038*/ 	.byte	0x04, 0x17
        /*003a*/ 	.short	(.L_435 - .L_434)
.L_434:
        /*003c*/ 	.word	0x00000000
        /*0040*/ 	.short	0x0013
        /*0042*/ 	.short	0x0058
        /*0044*/ 	.byte	0x00, 0xf0, 0x11, 0x00


	//----- nvinfo : EIATTR_KPARAM_INFO
	.align		4
.L_435:
        /*0048*/ 	.byte	0x04, 0x17
        /*004a*/ 	.short	(.L_437 - .L_436)
.L_436:
        /*004c*/ 	.word	0x00000000
        /*0050*/ 	.short	0x0012
        /*0052*/ 	.short	0x0054
        /*0054*/ 	.byte	0x00, 0xf0, 0x11, 0x00


	//----- nvinfo : EIATTR_KPARAM_INFO
	.align		4
.L_437:
        /*0058*/ 	.byte	0x04, 0x17
        /*005a*/ 	.short	(.L_439 - .L_438)
.L_438:
        /*005c*/ 	.word	0x00000000
        /*0060*/ 	.short	0x0011
        /*0062*/ 	.short	0x0050
        /*0064*/ 	.byte	0x00, 0xf0, 0x11, 0x00


	//----- nvinfo : EIATTR_KPARAM_INFO
	.align		4
.L_439:
        /*0068*/ 	.byte	0x04, 0x17
        /*006a*/ 	.short	(.L_441 - .L_440)
.L_440:
        /*006c*/ 	.word	0x00000000
        /*0070*/ 	.short	0x0010
        /*0072*/ 	.short	0x004c
        /*0074*/ 	.byte	0x00, 0xf0, 0x11, 0x00


	//----- nvinfo : EIATTR_KPARAM_INFO
	.align		4
.L_441:
        /*0078*/ 	.byte	0x04, 0x17
        /*007a*/ 	.short	(.L_443 - .L_442)
.L_442:
        /*007c*/ 	.word	0x00000000
        /*0080*/ 	.short	0x000f
        /*0082*/ 	.short	0x0048
        /*0084*/ 	.byte	0x00, 0xf0, 0x11, 0x00


	//----- nvinfo : EIATTR_KPARAM_INFO
	.align		4
.L_443:
        /*0088*/ 	.byte	0x04, 0x17
        /*008a*/ 	.short	(.L_445 - .L_444)
.L_444:
        /*008c*/ 	.word	0x00000000
        /*0090*/ 	.short	0x000e
        /*0092*/ 	.short	0x0044
        /*0094*/ 	.byte	0x00, 0xf0, 0x11, 0x00


	//----- nvinfo : EIATTR_KPARAM_INFO
	.align		4
.L_445:
        /*0098*/ 	.byte	0x04, 0x17
        /*009a*/ 	.short	(.L_447 - .L_446)
.L_446:
        /*009c*/ 	.word	0x00000000
        /*00a0*/ 	.short	0x000d
        /*00a2*/ 	.short	0x0040
        /*00a4*/ 	.byte	0x00, 0xf0, 0x11, 0x00


	//----- nvinfo : EIATTR_KPARAM_INFO
	.align		4
.L_447:
        /*00a8*/ 	.byte	0x04, 0x17
        /*00aa*/ 	.short	(.L_449 - .L_448)
.L_448:
        /*00ac*/ 	.word	0x00000000
        /*00b0*/ 	.short	0x000c
        /*00b2*/ 	.short	0x003c
        /*00b4*/ 	.byte	0x00, 0xf0, 0x11, 0x00


	//----- nvinfo : EIATTR_KPARAM_INFO
	.align		4
.L_449:
        /*00b8*/ 	.byte	0x04, 0x17
        /*00ba*/ 	.short	(.L_451 - .L_450)
.L_450:
        /*00bc*/ 	.word	0x00000000
        /*00c0*/ 	.short	0x000b
        /*00c2*/ 	.short	0x0038
        /*00c4*/ 	.byte	0x00, 0xf0, 0x11, 0x00


	//----- nvinfo : EIATTR_KPARAM_INFO
	.align		4
.L_451:
        /*00c8*/ 	.byte	0x04, 0x17
        /*00ca*/ 	.short	(.L_453 - .L_452)
.L_452:
        /*00cc*/ 	.word	0x00000000
        /*00d0*/ 	.short	0x000a
        /*00d2*/ 	.short	0x0034
        /*00d4*/ 	.byte	0x00, 0xf0, 0x11, 0x00


	//----- nvinfo : EIATTR_KPARAM_INFO
	.align		4
.L_453:
        /*00d8*/ 	.byte	0x04, 0x17
        /*00da*/ 	.short	(.L_455 - .L_454)
.L_454:
        /*00dc*/ 	.word	0x00000000
        /*00e0*/ 	.short	0x0009
        /*00e2*/ 	.short	0x0030
        /*00e4*/ 	.byte	0x00, 0xf0, 0x11, 0x00


	//----- nvinfo : EIATTR_KPARAM_INFO
	.align		4
.L_455:
        /*00e8*/ 	.byte	0x04, 0x17
        /*00ea*/ 	.short	(.L_457 - .L_456)
.L_456:
        /*00ec*/ 	.word	0x00000000
        /*00f0*/ 	.short	0x0008
        /*00f2*/ 	.short	0x002c
        /*00f4*/ 	.byte	0x00, 0xf0, 0x11, 0x00


	//----- nvinfo : EIATTR_KPARAM_INFO
	.align		4
.L_457:
        /*00f8*/ 	.byte	0x04, 0x17
        /*00fa*/ 	.short	(.L_459 - .L_458)
.L_458:
        /*00fc*/ 	.word	0x00000000
        /*0100*/ 	.short	0x0007
        /*0102*/ 	.short	0x0028
        /*0104*/ 	.byte	0x00, 0xf0, 0x11, 0x00


	//----- nvinfo : EIATTR_KPARAM_INFO
	.align		4
.L_459:
        /*0108*/ 	.byte	0x04, 0x17
        /*010a*/ 	.short	(.L_461 - .L_460)
.L_460:
        /*010c*/ 	.word	0x00000000
        /*0110*/ 	.short	0x0006
        /*0112*/ 	.short	0x0024
        /*0114*/ 	.byte	0x00, 0xf0, 0x11, 0x00


	//----- nvinfo : EIATTR_KPARAM_INFO
	.align		4
.L_461:
        /*0118*/ 	.byte	0x04, 0x17
        /*011a*/ 	.short	(.L_463 - .L_462)
.L_462:
        /*011c*/ 	.word	0x00000000
        /*0120*/ 	.short	0x0005
        /*0122*/ 	.short	0x0020
        /*0124*/ 	.byte	0x00, 0xf0, 0x11, 0x00


	//----- nvinfo : EIATTR_KPARAM_INFO
	.align		4
.L_463:
        /*0128*/ 	.byte	0x04, 0x17
        /*012a*/ 	.short	(.L_465 - .L_464)
.L_464:
        /*012c*/ 	.word	0x00000000
        /*0130*/ 	.short	0x0004
        /*0132*/ 	.short	0x001c
        /*0134*/ 	.byte	0x00, 0xf0, 0x11, 0x00


	//----- nvinfo : EIATTR_KPARAM_INFO
	.align		4
.L_465:
        /*0138*/ 	.byte	0x04, 0x17
        /*013a*/ 	.short	(.L_467 - .L_466)
.L_466:
        /*013c*/ 	.word	0x00000000
        /*0140*/ 	.short	0x0003
        /*0142*/ 	.short	0x0018
        /*0144*/ 	.byte	0x00, 0xf0, 0x11, 0x00


	//----- nvinfo : EIATTR_KPARAM_INFO
	.align		4
.L_467:
        /*0148*/ 	.byte	0x04, 0x17
        /*014a*/ 	.short	(.L_469 - .L_468)
.L_468:
        /*014c*/ 	.word	0x00000000
        /*0150*/ 	.short	0x0002
        /*0152*/ 	.short	0x0010
        /*0154*/ 	.byte	0x00, 0xf5, 0x21, 0x00


	//----- nvinfo : EIATTR_KPARAM_INFO
	.align		4
.L_469:
        /*0158*/ 	.byte	0x04, 0x17
        /*015a*/ 	.short	(.L_471 - .L_470)
.L_470:
        /*015c*/ 	.word	0x00000000
        /*0160*/ 	.short	0x0001
        /*0162*/ 	.short	0x0008
        /*0164*/ 	.byte	0x00, 0xf5, 0x21, 0x00


	//----- nvinfo : EIATTR_KPARAM_INFO
	.align		4
.L_471:
        /*0168*/ 	.byte	0x04, 0x17
        /*016a*/ 	.short	(.L_473 - .L_472)
.L_472:
        /*016c*/ 	.word	0x00000000
        /*0170*/ 	.short	0x0000
        /*0172*/ 	.short	0x0000
        /*0174*/ 	.byte	0x00, 0xf5, 0x21, 0x00


	//----- nvinfo : EIATTR_SPARSE_MMA_MASK
	.align		4
.L_473:
        /*0178*/ 	.byte	0x03, 0x50
        /*017a*/ 	.short	0x0000


	//----- nvinfo : EIATTR_MAXREG_COUNT
	.align		4
        /*017c*/ 	.byte	0x03, 0x1b
        /*017e*/ 	.short	0x00ff


	//----- nvinfo : EIATTR_MERCURY_ISA_VERSION
	.align		4
        /*0180*/ 	.byte	0x03, 0x5f
        /*0182*/ 	.short	0x0101


	//----- nvinfo : EIATTR_VRC_CTA_INIT_COUNT
	.align		4
        /*0184*/ 	.byte	0x02, 0x4a
	.zero		1
	.zero		1


	//----- nvinfo : EIATTR_EXIT_INSTR_OFFSETS
	.align		4
        /*0188*/ 	.byte	0x04, 0x1c
        /*018a*/ 	.short	(.L_475 - .L_474)


	//   ....[0]....
.L_474:
        /*018c*/ 	.word	0x00000280


	//   ....[1]....
        /*0190*/ 	.word	0x00000590


	//----- nvinfo : EIATTR_CRS_STACK_SIZE
	.align		4
.L_475:
        /*0194*/ 	.byte	0x04, 0x1e
        /*0196*/ 	.short	(.L_477 - .L_476)
.L_476:
        /*0198*/ 	.word	0x00000000


	//----- nvinfo : EIATTR_CBANK_PARAM_SIZE
	.align		4
.L_477:
        /*019c*/ 	.byte	0x03, 0x19
        /*019e*/ 	.short	0x0068


	//----- nvinfo : EIATTR_PARAM_CBANK
	.align		4
        /*01a0*/ 	.byte	0x04, 0x0a
        /*01a2*/ 	.short	(.L_479 - .L_478)
	.align		4
.L_478:
        /*01a4*/ 	.word	index@(.nv.constant0.binary_equals_f32)
        /*01a8*/ 	.short	0x0380
        /*01aa*/ 	.short	0x0068


	//----- nvinfo : EIATTR_SW_WAR
	.align		4
.L_479:
        /*01ac*/ 	.byte	0x04, 0x36
        /*01ae*/ 	.short	(.L_481 - .L_480)
.L_480:
        /*01b0*/ 	.word	0x00000008
.L_481:


//--------------------- .nv.info.binary_greater_equal_f16 --------------------------
	.section	.nv.info.binary_greater_equal_f16,"",@"SHT_CUDA_INFO"
	.sectionflags	@""
	.align	4


	//----- nvinfo : EIATTR_CUDA_API_VERSION
	.align		4
        /*0000*/ 	.byte	0x04, 0x37
        /*0002*/ 	.short	(.L_483 - .L_482)
.L_482:
        /*0004*/ 	.word	0x00000082


	//----- nvinfo : EIATTR_KPARAM_INFO
	.align		4
.L_483:
        /*0008*/ 	.byte	0x04, 0x17
        /*000a*/ 	.short	(.L_485 - .L_484)
.L_484:
        /*000c*/ 	.word	0x00000000
        /*0010*/ 	.short	0x0016
        /*0012*/ 	.short	0x0064
        /*0014*/ 	.byte	0x00, 0xf0, 0x11, 0x00


	//----- nvinfo : EIATTR_KPARAM_INFO
	.align		4
.L_485:
        /*0018*/ 	.byte	0x04, 0x17
        /*001a*/ 	.short	(.L_487 - .L_486)
.L_486:
        /*001c*/ 	.word	0x00000000
        /*0020*/ 	.short	0x0015
        /*0022*/ 	.short	0x0060
        /*0024*/ 	.byte	0x00, 0xf0, 0x11, 0x00


	//----- nvinfo : EIATTR_KPARAM_INFO
	.align		4
.L_487:
        /*0028*/ 	.byte	0x04, 0x17
        /*002a*/ 	.short	(.L_489 - .L_488)
.L_488:
        /*002c*/ 	.word	0x00000000
        /*0030*/ 	.short	0x0014
        /*0032*/ 	.short	0x005c
        /*0034*/ 	.byte	0x00, 0xf0, 0x11, 0x00


	//----- nvinfo : EIATTR_KPARAM_INFO
	.align		4
.L_489:
        /*0038*/ 	.byte	0x04, 0x17
        /*003a*/ 	.short	(.L_491 - .L_490)
.L_490:
        /*003c*/ 	.word	0x00000000
        /*0040*/ 	.short	0x0013
        /*0042*/ 	.short	0x0058
        /*0044*/ 	.byte	0x00, 0xf0, 0x11, 0x00


	//----- nvinfo : EIATTR_KPARAM_INFO
	.align		4
.L_491:
        /*0048*/ 	.byte	0x04, 0x17
        /*004a*/ 	.short	(.L_493 - .L_492)
.L_492:
        /*004c*/ 	.word	0x00000000
        /*0050*/ 	.short	0x0012
        /*0052*/ 	.short	0x0054
        /*0054*/ 	.byte	0x00, 0xf0, 0x11, 0x00


	//----- nvinfo : EIATTR_KPARAM_INFO
	.align		4
.L_493:
        /*0058*/ 	.byte	0x04, 0x17
        /*005a*/ 	.short	(.L_495 - .L_494)
.L_494:
        /*005c*/ 	.word	0x00000000
        /*0060*/ 	.short	0x0011
        /*0062*/ 	.short	0x0050
        /*0064*/ 	.byte	0x00, 0xf0, 0x11, 0x00


	//----- nvinfo : EIATTR_KPARAM_INFO
	.align		4
.L_495:
        /*0068*/ 	.byte	0x04, 0x17
        /*006a*/ 	.short	(.L_497 - .L_496)
.L_496:
        /*006c*/ 	.word	0x00000000
        /*0070*/ 	.short	0x0010
        /*0072*/ 	.short	0x004c
        /*0074*/ 	.byte	0x00, 0xf0, 0x11, 0x00


	//----- nvinfo : EIATTR_KPARAM_INFO
	.align		4
.L_497:
        /*0078*/ 	.byte	0x04, 0x17
        /*007a*/ 	.short	(.L_499 - .L_498)
.L_498:
        /*007c*/ 	.word	0x00000000
        /*0080*/ 	.short	0x000f
        /*0082*/ 	.short	0x0048
        /*0084*/ 	.byte	0x00, 0xf0, 0x11, 0x00


	//----- nvinfo : EIATTR_KPARAM_INFO
	.align		4
.L_499:
        /*0088*/ 	.byte	0x04, 0x17
        /*008a*/ 	.short	(.L_501 - .L_500)
.L_500:
        /*008c*/ 	.word	0x00000000
        /*0090*/ 	.short	0x000e
        /*0092*/ 	.short	0x0044
        /*0094*/ 	.byte	0x00, 0xf0, 0x11, 0x00


	//----- nvinfo : EIATTR_KPARAM_INFO
	.align		4
.L_501:
        /*0098*/ 	.byte	0x04, 0x17
        /*009a*/ 	.short	(.L_503 - .L_502)
.L_502:
        /*009c*/ 	.word	0x00000000
        /*00a0*/ 	.short	0x000d
        /*00a2*/ 	.short	0x0040
        /*00a4*/ 	.byte	0x00, 0xf0, 0x11, 0x00


	//----- nvinfo : EIATTR_KPARAM_INFO
	.align		4
.L_503:
        /*00a8*/ 	.byte	0x04, 0x17
        /*00aa*/ 	.short	(.L_505 - .L_504)
.L_504:
        /*00ac*/ 	.word	0x00000000
        /*00b0*/ 	.short	0x000c
        /*00b2*/ 	.short	0x003c
        /*00b4*/ 	.byte	0x00, 0xf0, 0x11, 0x00


	//----- nvinfo : EIATTR_KPARAM_INFO
	.align		4
.L_505:
        /*00b8*/ 	.byte	0x04, 0x17
        /*00ba*/ 	.short	(.L_507 - .L_506)
.L_506:
        /*00bc*/ 	.word	0x00000000
        /*00c0*/ 	.short	0x000b
        /*00c2*/ 	.short	0x0038
        /*00c4*/ 	.byte	0x00, 0xf0, 0x11, 0x00


	//----- nvinfo : EIATTR_KPARAM_INFO
	.align		4
.L_507:
        /*00c8*/ 	.byte	0x04, 0x17
        /*00ca*/ 	.short	(.L_509 - .L_508)
.L_508:
        /*00cc*/ 	.word	0x00000000
        /*00d0*/ 	.short	0x000a
        /*00d2*/ 	.short	0x0034
        /*00d4*/ 	.byte	0x00, 0xf0, 0x11, 0x00


	//----- nvinfo : EIATTR_KPARAM_INFO
	.align		4
.L_509:
        /*00d8*/ 	.byte	0x04, 0x17
        /*00da*/ 	.short	(.L_511 - .L_510)
.L_510:
        /*00dc*/ 	.word	0x00000000
        /*00e0*/ 	.short	0x0009
        /*00e2*/ 	.short	0x0030
        /*00e4*/ 	.byte	0x00, 0xf0, 0x11, 0x00


	//----- nvinfo : EIATTR_KPARAM_INFO
	.align		4
.L_511:
        /*00e8*/ 	.byte	0x04, 0x17
        /*00ea*/ 	.short	(.L_513 - .L_512)
.L_512:
        /*00ec*/ 	.word	0x00000000
        /*00f0*/ 	.short	0x0008
        /*00f2*/ 	.short	0x002c
        /*00f4*/ 	.byte	0x00, 0xf0, 0x11, 0x00


	//----- nvinfo : EIATTR_KPARAM_INFO
	.align		4
.L_513:
        /*00f8*/ 	.byte	0x04, 0x17
        /*00fa*/ 	.short	(.L_515 - .L_514)
.L_514:
        /*00fc*/ 	.word	0x00000000
        /*0100*/ 	.short	0x0007
        /*0102*/ 	.short	0x0028
        /*0104*/ 	.byte	0x00, 0xf0, 0x11, 0x00


	//----- nvinfo : EIATTR_KPARAM_INFO
	.align		4
.L_515:
        /*0108*/ 	.byte	0x04, 0x17
        /*010a*/ 	.short	(.L_517 - .L_516)
.L_516:
        /*010c*/ 	.word	0x00000000
        /*0110*/ 	.short	0x0006
        /*0112*/ 	.short	0x0024
        /*0114*/ 	.byte	0x00, 0xf0, 0x11, 0x00


	//----- nvinfo : EIATTR_KPARAM_INFO
	.align		4
.L_517:
        /*0118*/ 	.byte	0x04, 0x17
        /*011a*/ 	.short	(.L_519 - .L_518)
.L_518:
        /*011c*/ 	.word	0x00000000
        /*0120*/ 	.short	0x0005
        /*0122*/ 	.short	0x0020
        /*0124*/ 	.byte	0x00, 0xf0, 0x11, 0x00


	//----- nvinfo : EIATTR_KPARAM_INFO
	.align		4
.L_519:
        /*0128*/ 	.byte	0x04, 0x17
        /*012a*/ 	.short	(.L_521 - .L_520)
.L_520:
        /*012c*/ 	.word	0x00000000
        /*0130*/ 	.short	0x0004
        /*0132*/ 	.short	0x001c
        /*0134*/ 	.byte	0x00, 0xf0, 0x11, 0x00


	//----- nvinfo : EIATTR_KPARAM_INFO
	.align		4
.L_521:
        /*0138*/ 	.byte	0x04, 0x17
        /*013a*/ 	.short	(.L_523 - .L_522)
.L_522:
        /*013c*/ 	.word	0x00000000
        /*0140*/ 	.short	0x0003
        /*0142*/ 	.short	0x0018
        /*0144*/ 	.byte	0x00, 0xf0, 0x11, 0x00


	//----- nvinfo : EIATTR_KPARAM_INFO
	.align		4
.L_523:
        /*0148*/ 	.byte	0x04, 0x17
        /*014a*/ 	.short	(.L_525 - .L_524)
.L_524:
        /*014c*/ 	.word	0x00000000
        /*0150*/ 	.short	0x0002
        /*0152*/ 	.short	0x0010
        /*0154*/ 	.byte	0x00, 0xf5, 0x21, 0x00


	//----- nvinfo : EIATTR_KPARAM_INFO
	.align		4
.L_525:
        /*0158*/ 	.byte	0x04, 0x17
        /*015a*/ 	.short	(.L_527 - .L_526)
.L_526:
        /*015c*/ 	.word	0x00000000
        /*0160*/ 	.short	0x0001
        /*0162*/ 	.short	0x0008
        /*0164*/ 	.byte	0x00, 0xf5, 0x21, 0x00


	//----- nvinfo : EIATTR_KPARAM_INFO
	.align		4
.L_527:
        /*0168*/ 	.byte	0x04, 0x17
        /*016a*/ 	.short	(.L_529 - .L_528)
.L_528:
        /*016c*/ 	.word	0x00000000
        /*0170*/ 	.short	0x0000
        /*0172*/ 	.short	0x0000
        /*0174*/ 	.byte	0x00, 0xf5, 0x21, 0x00


	//----- nvinfo : EIATTR_SPARSE_MMA_MASK
	.align		4
.L_529:
        /*0178*/ 	.byte	0x03, 0x50
        /*017a*/ 	.short	0x0000


	//----- nvinfo : EIATTR_MAXREG_COUNT
	.align		4
        /*017c*/ 	.byte	0x03, 0x1b
        /*017e*/ 	.short	0x00ff


	//----- nvinfo : EIATTR_MERCURY_ISA_VERSION
	.align		4
        /*0180*/ 	.byte	0x03, 0x5f
        /*0182*/ 	.short	0x0101


	//----- nvinfo : EIATTR_VRC_CTA_INIT_COUNT
	.align		4
        /*0184*/ 	.byte	0x02, 0x4a
	.zero		1
	.zero		1


	//----- nvinfo : EIATTR_EXIT_INSTR_OFFSETS
	.align		4
        /*0188*/ 	.byte	0x04, 0x1c
        /*018a*/ 	.short	(.L_531 - .L_530)


	//   ....[0]....
.L_530:
        /*018c*/ 	.word	0x00000280


	//   ....[1]....
        /*0190*/ 	.word	0x00000590


	//----- nvinfo : EIATTR_CRS_STACK_SIZE
	.align		4
.L_531:
        /*0194*/ 	.byte	0x04, 0x1e
        /*0196*/ 	.short	(.L_533 - .L_532)
.L_532:
        /*0198*/ 	.word	0x00000000


	//----- nvinfo : EIATTR_CBANK_PARAM_SIZE
	.align		4
.L_533:
        /*019c*/ 	.byte	0x03, 0x19
        /*019e*/ 	.short	0x0068


	//----- nvinfo : EIATTR_PARAM_CBANK
	.align		4
        /*01a0*/ 	.byte	0x04, 0x0a
        /*01a2*/ 	.short	(.L_535 - .L_534)
	.align		4
.L_534:
        /*01a4*/ 	.word	index@(.nv.constant0.binary_greater_equal_f16)
        /*01a8*/ 	.short	0x0380
        /*01aa*/ 	.short	0x0068


	//----- nvinfo : EIATTR_SW_WAR
	.align		4
.L_535:
        /*01ac*/ 	.byte	0x04, 0x36
        /*01ae*/ 	.short	(.L_537 - .L_536)
.L_536:
        /*01b0*/ 	.word	0x00000008
.L_537:


//--------------------- .nv.info.binary_greater_equal_f32 --------------------------
	.section	.nv.info.binary_greater_equal_f32,"",@"SHT_CUDA_INFO"
	.sectionflags	@""
	.align	4


	//----- nvinfo : EIATTR_CUDA_API_VERSION
	.align		4
        /*0000*/ 	.byte	0x04, 0x37
        /*0002*/ 	.short	(.L_539 - .L_538)
.L_538:
        /*0004*/ 	.word	0x00000082


	//----- nvinfo : EIATTR_KPARAM_INFO
	.align		4
.L_539:
        /*0008*/ 	.byte	0x04, 0x17
        /*000a*/ 	.short	(.L_541 - .L_540)
.L_540:
        /*000c*/ 	.word	0x00000000
        /*0010*/ 	.short	0x0016
        /*0012*/ 	.short	0x0064
        /*0014*/ 	.byte	0x00, 0xf0, 0x11, 0x00


	//----- nvinfo : EIATTR_KPARAM_INFO
	.align		4
.L_541:
        /*0018*/ 	.byte	0x04, 0x17
        /*001a*/ 	.short	(.L_543 - .L_542)
.L_542:
        /*001c*/ 	.word	0x00000000
        /*0020*/ 	.short	0x0015
        /*0022*/ 	.short	0x0060
        /*0024*/ 	.byte	0x00, 0xf0, 0x11, 0x00


	//----- nvinfo : EIATTR_KPARAM_INFO
	.align		4
.L_543:
        /*0028*/ 	.byte	0x04, 0x17
        /*002a*/ 	.short	(.L_545 - .L_544)
.L_544:
        /*002c*/ 	.word	0x00000000
        /*0030*/ 	.short	0x0014
        /*0032*/ 	.short	0x005c
        /*0034*/ 	.byte	0x00, 0xf0, 0x11, 0x00


	//----- nvinfo : EIATTR_KPARAM_INFO
	.align		4
.L_545:
        /*0038*/ 	.byte	0x04, 0x17
        /*003a*/ 	.short	(.L_547 - .L_546)
.L_546:
        /*003c*/ 	.word	0x00000000
        /*0040*/ 	.short	0x0013
        /*0042*/ 	.short	0x0058
        /*0044*/ 	.byte	0x00, 0xf0, 0x11, 0x00


	//----- nvinfo : EIATTR_KPARAM_INFO
	.align		4
.L_547:
        /*0048*/ 	.byte	0x04, 0x17
        /*004a*/ 	.short	(.L_549 - .L_548)
.L_548:
        /*004c*/ 	.word	0x00000000
        /*0050*/ 	.short	0x0012
        /*0052*/ 	.short	0x0054
        /*0054*/ 	.byte	0x00, 0xf0, 0x11, 0x00


	//----- nvinfo : EIATTR_KPARAM_INFO
	.align		4
.L_549:
        /*0058*/ 	.byte	0x04, 0x17
        /*005a*/ 	.short	(.L_551 - .L_550)
.L_550:
        /*005c*/ 	.word	0x00000000
        /*0060*/ 	.short	0x0011
        /*0062*/ 	.short	0x0050
        /*0064*/ 	.byte	0x00, 0xf0, 0x11, 0x00


	//----- nvinfo : EIATTR_KPARAM_INFO
	.align		4
.L_551:
        /*0068*/ 	.byte	0x04, 0x17
        /*006a*/ 	.short	(.L_553 - .L_552)
.L_552:
        /*006c*/ 	.word	0x00000000
        /*0070*/ 	.short	0x0010
        /*0072*/ 	.short	0x004c
        /*0074*/ 	.byte	0x00, 0xf0, 0x11, 0x00


	//----- nvinfo : EIATTR_KPARAM_INFO
	.align		4
.L_553:
        /*0078*/ 	.byte	0x04, 0x17
        /*007a*/ 	.short	(.L_555 - .L_554)
.L_554:
        /*007c*/ 	.word	0x00000000
        /*0080*/ 	.short	0x000f
        /*0082*/ 	.short	0x0048
        /*0084*/ 	.byte	0x00, 0xf0, 0x11, 0x00


	//----- nvinfo : EIATTR_KPARAM_INFO
	.align		4
.L_555:
        /*0088*/ 	.byte	0x04, 0x17
        /*008a*/ 	.short	(.L_557 - .L_556)
.L_556:
        /*008c*/ 	.word	0x00000000
        /*0090*/ 	.short	0x000e
        /*0092*/ 	.short	0x0044
        /*0094*/ 	.byte	0x00, 0xf0, 0x11, 0x00


	//----- nvinfo : EIATTR_KPARAM_INFO
	.align		4
.L_557:
        /*0098*/ 	.byte	0x04, 0x17
        /*009a*/ 	.short	(.L_559 - .L_558)
.L_558:
        /*009c*/ 	.word	0x00000000
        /*00a0*/ 	.short	0x000d
        /*00a2*/ 	.short	0x0040
        /*00a4*/ 	.byte	0x00, 0xf0, 0x11, 0x00


	//----- nvinfo : EIATTR_KPARAM_INFO
	.align		4
.L_559:
        /*00a8*/ 	.byte	0x04, 0x17
        /*00aa*/ 	.short	(.L_561 - .L_560)
.L_560:
        /*00ac*/ 	.word	0x00000000
        /*00b0*/ 	.short	0x000c
        /*00b2*/ 	.short	0x003c
        /*00b4*/ 	.byte	0x00, 0xf0, 0x11, 0x00


	//----- nvinfo : EIATTR_KPARAM_INFO
	.align		4
.L_561:
        /*00b8*/ 	.byte	0x04, 0x17
        /*00ba*/ 	.short	(.L_563 - .L_562)
.L_562:
        /*00bc*/ 	.word	0x00000000
        /*00c0*/ 	.short	0x000b
        /*00c2*/ 	.short	0x0038
        /*00c4*/ 	.byte	0x00, 0xf0, 0x11, 0x00


	//----- nvinfo : EIATTR_KPARAM_INFO
	.align		4
.L_563:
        /*00c8*/ 	.byte	0x04, 0x17
        /*00ca*/ 	.short	(.L_565 - .L_564)
.L_564:
        /*00cc*/ 	.word	0x00000000
        /*00d0*/ 	.short	0x000a
        /*00d2*/ 	.short	0x0034
        /*00d4*/ 	.byte	0x00, 0xf0, 0x11, 0x00


	//----- nvinfo : EIATTR_KPARAM_INFO
	.align		4
.L_565:
        /*00d8*/ 	.byte	0x04, 0x17
        /*00da*/ 	.short	(.L_567 - .L_566)
.L_566:
        /*00dc*/ 	.word	0x00000000
        /*00e0*/ 	.short	0x0009
        /*00e2*/ 	.short	0x0030
        /*00e4*/ 	.byte	0x00, 0xf0, 0x11, 0x00


	//----- nvinfo : EIATTR_KPARAM_INFO
	.align		4
.L_567:
        /*00e8*/ 	.byte	0x04, 0x17
        /*00ea*/ 	.short	(.L_569 - .L_568)
.L_568:
        /*00ec*/ 	.word	0x00000000
        /*00f0*/ 	.short	0x0008
        /*00f2*/ 	.short	0x002c
        /*00f4*/ 	.byte	0x00, 0xf0, 0x11, 0x00


	//----- nvinfo : EIATTR_KPARAM_INFO
	.align		4
.L_569:
        /*00f8*/ 	.byte	0x04, 0x17
        /*00fa*/ 	.short	(.L_571 - .L_570)
.L_570:
        /*00fc*/ 	.word	0x00000000
        /*0100*/ 	.short	0x0007
        /*0102*/ 	.short	0x0028
        /*0104*/ 	.byte	0x00, 0xf0, 0x11, 0x00


	//----- nvinfo : EIATTR_KPARAM_INFO
	.align		4
.L_571:
        /*0108*/ 	.byte	0x04, 0x17
        /*010a*/ 	.short	(.L_573 - .L_572)
.L_572:
        /*010c*/ 	.word	0x00000000
        /*0110*/ 	.short	0x0006
        /*0112*/ 	.short	0x0024
        /*0114*/ 	.byte	0x00, 0xf0, 0x11, 0x00


	//----- nvinfo : EIATTR_KPARAM_INFO
	.align		4
.L_573:
        /*0118*/ 	.byte	0x04, 0x17
        /*011a*/ 	.short	(.L_575 - .L_574)
.L_574:
        /*011c*/ 	.word	0x00000000
        /*0120*/ 	.short	0x0005
        /*0122*/ 	.short	0x0020
        /*0124*/ 	.byte	0x00, 0xf0, 0x11, 0x00


	//----- nvinfo : EIATTR_KPARAM_INFO
	.align		4
.L_575:
        /*0128*/ 	.byte	0x04, 0x17
        /*012a*/ 	.short	(.L_577 - .L_576)
.L_576:
        /*012c*/ 	.word	0x00000000
        /*0130*/ 	.short	0x0004
        /*0132*/ 	.short	0x001c
        /*0134*/ 	.byte	0x00, 0xf0, 0x11, 0x00


	//----- nvinfo : EIATTR_KPARAM_INFO
	.align		4
.L_577:
        /*0138*/ 	.byte	0x04, 0x17
        /*013a*/ 	.short	(.L_579 - .L_578)
.L_578:
        /*013c*/ 	.word	0x00000000
        /*0140*/ 	.short	0x0003
        /*0142*/ 	.short	0x0018
        /*0144*/ 	.byte	0x00, 0xf0, 0x11, 0x00


	//----- nvinfo : EIATTR_KPARAM_INFO
	.align		4
.L_579:
        /*0148*/ 	.byte	0x04, 0x17
        /*014a*/ 	.short	(.L_581 - .L_580)
.L_580:
        /*014c*/ 	.word	0x00000000
        /*0150*/ 	.short	0x0002
        /*0152*/ 	.short	0x0010
        /*0154*/ 	.byte	0x00, 0xf5, 0x21, 0x00


	//----- nvinfo : EIATTR_KPARAM_INFO
	.align		4
.L_581:
        /*0158*/ 	.byte	0x04, 0x17
        /*015a*/ 	.short	(.L_583 - .L_582)
.L_582:
        /*015c*/ 	.word	0x00000000
        /*0160*/ 	.short	0x0001
        /*0162*/ 	.short	0x0008
        /*0164*/ 	.byte	0x00, 0xf5, 0x21, 0x00


	//----- nvinfo : EIATTR_KPARAM_INFO
	.align		4
.L_583:
        /*0168*/ 	.byte	0x04, 0x17
        /*016a*/ 	.short	(.L_585 - .L_584)
.L_584:
        /*016c*/ 	.word	0x00000000
        /*0170*/ 	.short	0x0000
        /*0172*/ 	.short	0x0000
        /*0174*/ 	.byte	0x00, 0xf5, 0x21, 0x00


	//----- nvinfo : EIATTR_SPARSE_MMA_MASK
	.align		4
.L_585:
        /*0178*/ 	.byte	0x03, 0x50
        /*017a*/ 	.short	0x0000


	//----- nvinfo : EIATTR_MAXREG_COUNT
	.align		4
        /*017c*/ 	.byte	0x03, 0x1b
        /*017e*/ 	.short	0x00ff


	//----- nvinfo : EIATTR_MERCURY_ISA_VERSION
	.align		4
        /*0180*/ 	.byte	0x03, 0x5f
        /*0182*/ 	.short	0x0101


	//----- nvinfo : EIATTR_VRC_CTA_INIT_COUNT
	.align		4
        /*0184*/ 	.byte	0x02, 0x4a
	.zero		1
	.zero		1


	//----- nvinfo : EIATTR_EXIT_INSTR_OFFSETS
	.align		4
        /*0188*/ 	.byte	0x04, 0x1c
        /*018a*/ 	.short	(.L_587 - .L_586)


	//   ....[0]....
.L_586:
        /*018c*/ 	.word	0x00000280


	//   ....[1]....
        /*0190*/ 	.word	0x00000590


	//----- nvinfo : EIATTR_CRS_STACK_SIZE
	.align		4
.L_587:
        /*0194*/ 	.byte	0x04, 0x1e
        /*0196*/ 	.short	(.L_589 - .L_588)
.L_588:
        /*0198*/ 	.word	0x00000000


	//----- nvinfo : EIATTR_CBANK_PARAM_SIZE
	.align		4
.L_589:
        /*019c*/ 	.byte	0x03, 0x19
        /*019e*/ 	.short	0x0068


	//----- nvinfo : EIATTR_PARAM_CBANK
	.align		4
        /*01a0*/ 	.byte	0x04, 0x0a
        /*01a2*/ 	.short	(.L_591 - .L_590)
	.align		4
.L_590:
        /*01a4*/ 	.word	index@(.nv.constant0.binary_greater_equal_f32)
        /*01a8*/ 	.short	0x0380
        /*01aa*/ 	.short	0x0068


	//----- nvinfo : EIATTR_SW_WAR
	.align		4
.L_591:
        /*01ac*/ 	.byte	0x04, 0x36
        /*01ae*/ 	.short	(.L_593 - .L_592)
.L_592:
        /*01b0*/ 	.word	0x00000008
.L_593:


//--------------------- .nv.info.binary_greater_f16 --------------------------
	.section	.nv.info.binary_greater_f16,"",@"SHT_CUDA_INFO"
	.sectionflags	@""
	.align	4


	//----- nvinfo : EIATTR_CUDA_API_VERSION
	.align		4
        /*0000*/ 	.byte	0x04, 0x37
        /*0002*/ 	.short	(.L_595 - .L_594)
.L_594:
        /*0004*/ 	.word	0x00000082


	//----- nvinfo : EIATTR_KPARAM_INFO
	.align		4
.L_595:
        /*0008*/ 	.byte	0x04, 0x17
        /*000a*/ 	.short	(.L_597 - .L_596)
.L_596:
        /*000c*/ 	.word	0x00000000
        /*0010*/ 	.short	0x0016
        /*0012*/ 	.short	0x0064
        /*0014*/ 	.byte	0x00, 0xf0, 0x11, 0x00


	//----- nvinfo : EIATTR_KPARAM_INFO
	.align		4
.L_597:
        /*0018*/ 	.byte	0x04, 0x17
        /*001a*/ 	.short	(.L_599 - .L_598)
.L_598:
        /*001c*/ 	.word	0x00000000
        /*0020*/ 	.short	0x0015
        /*0022*/ 	.short	0x0060
        /*0024*/ 	.byte	0x00, 0xf0, 0x11, 0x00


	//----- nvinfo : EIATTR_KPARAM_INFO
	.align		4
.L_599:
        /*0028*/ 	.byte	0x04, 0x17
        /*002a*/ 	.short	(.L_601 - .L_600)
.L_600:
        /*002c*/ 	.word	0x00000000
        /*0030*/ 	.short	0x0014
        /*0032*/ 	.short	0x005c
        /*0034*/ 	.byte	0x00, 0xf0, 0x11, 0x00


	//----- nvinfo : EIATTR_KPARAM_INFO
	.align		4
.L_601:
        /*0038*/ 	.byte	0x04, 0x17
        /*003a*/ 	.short	(.L_603 - .L_602)
.L_602:
        /*003c*/ 	.word	0x00000000
        /*0040*/ 	.short	0x0013
        /*0042*/ 	.short	0x0058
        /*0044*/ 	.byte	0x00, 0xf0, 0x11, 0x00


	//----- nvinfo : EIATTR_KPARAM_INFO
	.align		4
.L_603:
        /*0048*/ 	.byte	0x04, 0x17
        /*004a*/ 	.short	(.L_605 - .L_604)
.L_604:
        /*004c*/ 	.word	0x00000000
        /*0050*/ 	.short	0x0012
        /*0052*/ 	.short	0x0054
        /*0054*/ 	.byte	0x00, 0xf0, 0x11, 0x00


	//----- nvinfo : EIATTR_KPARAM_INFO
	.align		4
.L_605:
        /*0058*/ 	.byte	0x04, 0x17
        /*005a*/ 	.short	(.L_607 - .L_606)
.L_606:
        /*005c*/ 	.word	0x00000000
        /*0060*/ 	.short	0x0011
        /*0062*/ 	.short	0x0050
        /*0064*/ 	.byte	0x00, 0xf0, 0x11, 0x00


	//----- nvinfo : EIATTR_KPARAM_INFO
	.align		4
.L_607:
        /*0068*/ 	.byte	0x04, 0x17
        /*006a*/ 	.short	(.L_609 - .L_608)
.L_608:
        /*006c*/ 	.word	0x00000000
        /*0070*/ 	.short	0x0010
        /*0072*/ 	.short	0x004c
        /*0074*/ 	.byte	0x00, 0xf0, 0x11, 0x00


	//----- nvinfo : EIATTR_KPARAM_INFO
	.align		4
.L_609:
        /*0078*/ 	.byte	0x04, 0x17
        /*007a*/ 	.short	(.L_611 - .L_610)
.L_610:
        /*007c*/ 	.word	0x00000000
        /*0080*/ 	.short	0x000f
        /*0082*/ 	.short	0x0048
        /*0084*/ 	.byte	0x00, 0xf0, 0x11, 0x00


	//----- nvinfo : EIATTR_KPARAM_INFO
	.align		4
.L_611:
        /*0088*/ 	.byte	0x04, 0x17
        /*008a*/ 	.short	(.L_613 - .L_612)
.L_612:
        /*008c*/ 	.word	0x00000000
        /*0090*/ 	.short	0x000e
        /*0092*/ 	.short	0x0044
        /*0094*/ 	.byte	0x00, 0xf0, 0x11, 0x00


	//----- nvinfo : EIATTR_KPARAM_INFO
	.align		4
.L_613:
        /*0098*/ 	.byte	0x04, 0x17
        /*009a*/ 	.short	(.L_615 - .L_614)
.L_614:
        /*009c*/ 	.word	0x00000000
        /*00a0*/ 	.short	0x000d
        /*00a2*/ 	.short	0x0040
        /*00a4*/ 	.byte	0x00, 0xf0, 0x11, 0x00


	//----- nvinfo : EIATTR_KPARAM_INFO
	.align		4
.L_615:
        /*00a8*/ 	.byte	0x04, 0x17
        /*00aa*/ 	.short	(.L_617 - .L_616)
.L_616:
        /*00ac*/ 	.word	0x00000000
        /*00b0*/ 	.short	0x000c
        /*00b2*/ 	.short	0x003c
        /*00b4*/ 	.byte	0x00, 0xf0, 0x11, 0x00


	//----- nvinfo : EIATTR_KPARAM_INFO
	.align		4
.L_617:
        /*00b8*/ 	.byte	0x04, 0x17
        /*00ba*/ 	.short	(.L_619 - .L_618)
.L_618:
        /*00bc*/ 	.word	0x00000000
        /*00c0*/ 	.short	0x000b
        /*00c2*/ 	.short	0x0038
        /*00c4*/ 	.byte	0x00, 0xf0, 0x11, 0x00


	//----- nvinfo : EIATTR_KPARAM_INFO
	.align		4
.L_619:
        /*00c8*/ 	.byte	0x04, 0x17
        /*00ca*/ 	.short	(.L_621 - .L_620)
.L_620:
        /*00cc*/ 	.word	0x00000000
        /*00d0*/ 	.short	0x000a
        /*00d2*/ 	.short	0x0034
        /*00d4*/ 	.byte	0x00, 0xf0, 0x11, 0x00


	//----- nvinfo : EIATTR_KPARAM_INFO
	.align		4
.L_621:
        /*00d8*/ 	.byte	0x04, 0x17
        /*00da*/ 	.short	(.L_623 - .L_622)
.L_622:
        /*00dc*/ 	.word	0x00000000
        /*00e0*/ 	.short	0x0009
        /*00e2*/ 	.short	0x0030
        /*00e4*/ 	.byte	0x00, 0xf0, 0x11, 0x00


	//----- nvinfo : EIATTR_KPARAM_INFO
	.align		4
.L_623:
        /*00e8*/ 	.byte	0x04, 0x17
        /*00ea*/ 	.short	(.L_625 - .L_624)
.L_624:
        /*00ec*/ 	.word	0x00000000
        /*00f0*/ 	.short	0x0008
        /*00f2*/ 	.short	0x002c
        /*00f4*/ 	.byte	0x00, 0xf0, 0x11, 0x00


	//----- nvinfo : EIATTR_KPARAM_INFO
	.align		4
.L_625:
        /*00f8*/ 	.byte	0x04, 0x17
        /*00fa*/ 	.short	(.L_627 - .L_626)
.L_626:
        /*00fc*/ 	.word	0x00000000
        /*0100*/ 	.short	0x0007
        /*0102*/ 	.short	0x0028
        /*0104*/ 	.byte	0x00, 0xf0, 0x11, 0x00


	//----- nvinfo : EIATTR_KPARAM_INFO
	.align		4
.L_627:
        /*0108*/ 	.byte	0x04, 0x17
        /*010a*/ 	.short	(.L_629 - .L_628)
.L_628:
        /*010c*/ 	.word	0x00000000
        /*0110*/ 	.short	0x0006
        /*0112*/ 	.short	0x0024
        /*0114*/ 	.byte	0x00, 0xf0, 0x11, 0x00


	//----- nvinfo : EIATTR_KPARAM_INFO
	.align		4
.L_629:
        /*0118*/ 	.byte	0x04, 0x17
        /*011a*/ 	.short	(.L_631 - .L_630)
.L_630:
        /*011c*/ 	.word	0x00000000
        /*0120*/ 	.short	0x0005
        /*0122*/ 	.short	0x0020
        /*0124*/ 	.byte	0x00, 0xf0, 0x11, 0x00


	//----- nvinfo : EIATTR_KPARAM_INFO
	.align		4
.L_631:
        /*0128*/ 	.byte	0x04, 0x17
        /*012a*/ 	.short	(.L_633 - .L_632)
.L_632:
        /*012c*/ 	.word	0x00000000
        /*0130*/ 	.short	0x0004
        /*0132*/ 	.short	0x001c
        /*0134*/ 	.byte	0x00, 0xf0, 0x11, 0x00


	//----- nvinfo : EIATTR_KPARAM_INFO
	.align		4
.L_633:
        /*0138*/ 	.byte	0x04, 0x17
        /*013a*/ 	.short	(.L_635 - .L_634)
.L_634:
        /*013c*/ 	.word	0x00000000
        /*0140*/ 	.short	0x0003
        /*0142*/ 	.short	0x0018
        /*0144*/ 	.byte	0x00, 0xf0, 0x11, 0x00


	//----- nvinfo : EIATTR_KPARAM_INFO
	.align		4
.L_635:
        /*0148*/ 	.byte	0x04, 0x17
        /*014a*/ 	.short	(.L_637 - .L_636)
.L_636:
        /*014c*/ 	.word	0x00000000
        /*0150*/ 	.short	0x0002
        /*0152*/ 	.short	0x0010
        /*0154*/ 	.byte	0x00, 0xf5, 0x21, 0x00


	//----- nvinfo : EIATTR_KPARAM_INFO
	.align		4
.L_637:
        /*0158*/ 	.byte	0x04, 0x17
        /*015a*/ 	.short	(.L_639 - .L_638)
.L_638:
        /*015c*/ 	.word	0x00000000
        /*0160*/ 	.short	0x0001
        /*0162*/ 	.short	0x0008
        /*0164*/ 	.byte	0x00, 0xf5, 0x21, 0x00


	//----- nvinfo : EIATTR_KPARAM_INFO
	.align		4
.L_639:
        /*0168*/ 	.byte	0x04, 0x17
        /*016a*/ 	.short	(.L_641 - .L_640)
.L_640:
        /*016c*/ 	.word	0x00000000
        /*0170*/ 	.short	0x0000
        /*0172*/ 	.short	0x0000
        /*0174*/ 	.byte	0x00, 0xf5, 0x21, 0x00


	//----- nvinfo : EIATTR_SPARSE_MMA_MASK
	.align		4
.L_641:
        /*0178*/ 	.byte	0x03, 0x50
        /*017a*/ 	.short	0x0000


	//----- nvinfo : EIATTR_MAXREG_COUNT
	.align		4
        /*017c*/ 	.byte	0x03, 0x1b
        /*017e*/ 	.short	0x00ff


	//----- nvinfo : EIATTR_MERCURY_ISA_VERSION
	.align		4
        /*0180*/ 	.byte	0x03, 0x5f
        /*0182*/ 	.short	0x0101


	//----- nvinfo : EIATTR_VRC_CTA_INIT_COUNT
	.align		4
        /*0184*/ 	.byte	0x02, 0x4a
	.zero		1
	.zero		1


	//----- nvinfo : EIATTR_EXIT_INSTR_OFFSETS
	.align		4
        /*0188*/ 	.byte	0x04, 0x1c
        /*018a*/ 	.short	(.L_643 - .L_642)


	//   ....[0]....
.L_642:
        /*018c*/ 	.word	0x00000280


	//   ....[1]....
        /*0190*/ 	.word	0x00000590


	//----- nvinfo : EIATTR_CRS_STACK_SIZE
	.align		4
.L_643:
        /*0194*/ 	.byte	0x04, 0x1e
        /*0196*/ 	.short	(.L_645 - .L_644)
.L_644:
        /*0198*/ 	.word	0x00000000


	//----- nvinfo : EIATTR_CBANK_PARAM_SIZE
	.align		4
.L_645:
        /*019c*/ 	.byte	0x03, 0x19
        /*019e*/ 	.short	0x0068


	//----- nvinfo : EIATTR_PARAM_CBANK
	.align		4
        /*01a0*/ 	.byte	0x04, 0x0a
        /*01a2*/ 	.short	(.L_647 - .L_646)
	.align		4
.L_646:
        /*01a4*/ 	.word	index@(.nv.constant0.binary_greater_f16)
        /*01a8*/ 	.short	0x0380
        /*01aa*/ 	.short	0x0068


	//----- nvinfo : EIATTR_SW_WAR
	.align		4
.L_647:
        /*01ac*/ 	.byte	0x04, 0x36
        /*01ae*/ 	.short	(.L_649 - .L_648)
.L_648:
        /*01b0*/ 	.word	0x00000008
.L_649:


//--------------------- .nv.info.binary_greater_f32 --------------------------
	.section	.nv.info.binary_greater_f32,"",@"SHT_CUDA_INFO"
	.sectionflags	@""
	.align	4


	//----- nvinfo : EIATTR_CUDA_API_VERSION
	.align		4
        /*0000*/ 	.byte	0x04, 0x37
        /*0002*/ 	.short	(.L_651 - .L_650)
.L_650:
        /*0004*/ 	.word	0x00000082


	//----- nvinfo : EIATTR_KPARAM_INFO
	.align		4
.L_651:
        /*0008*/ 	.byte	0x04, 0x17
        /*000a*/ 	.short	(.L_653 - .L_652)
.L_652:
        /*000c*/ 	.word	0x00000000
        /*0010*/ 	.short	0x0016
        /*0012*/ 	.short	0x0064
        /*0014*/ 	.byte	0x00, 0xf0, 0x11, 0x00


	//----- nvinfo : EIATTR_KPARAM_INFO
	.align		4
.L_653:
        /*0018*/ 	.byte	0x04, 0x17
        /*001a*/ 	.short	(.L_655 - .L_654)
.L_654:
        /*001c*/ 	.word	0x00000000
        /*0020*/ 	.short	0x0015
        /*0022*/ 	.short	0x0060
        /*0024*/ 	.byte	0x00, 0xf0, 0x11, 0x00


	//----- nvinfo : EIATTR_KPARAM_INFO
	.align		4
.L_655:
        /*0028*/ 	.byte	0x04, 0x17
        /*002a*/ 	.short	(.L_657 - .L_656)
.L_656:
        /*002c*/ 	.word	0x00000000
        /*0030*/ 	.short	0x0014
        /*0032*/ 	.short	0x005c
        /*0034*/ 	.byte	0x00, 0xf0, 0x11, 0x00


	//----- nvinfo : EIATTR_KPARAM_INFO
	.align		4
.L_657:
        /*0038*/ 	.byte	0x04, 0x17
        /*003a*/ 	.short	(.L_659 - .L_658)
.L_658:
        /*003c*/ 	.word	0x00000000
        /*0040*/ 	.short	0x0013
        /*0042*/ 	.short	0x0058
        /*0044*/ 	.byte	0x00, 0xf0, 0x11, 0x00


	//----- nvinfo : EIATTR_KPARAM_INFO
	.align		4
.L_659:
        /*0048*/ 	.byte	0x04, 0x17
        /*004a*/ 	.short	(.L_661 - .L_660)
.L_660:
        /*004c*/ 	.word	0x00000000
        /*0050*/ 	.short	0x0012
        /*0052*/ 	.short	0x0054
        /*0054*/ 	.byte	0x00, 0xf0, 0x11, 0x00


	//----- nvinfo : EIATTR_KPARAM_INFO
	.align		4
.L_661:
        /*0058*/ 	.byte	0x04, 0x17
        /*005a*/ 	.short	(.L_663 - .L_662)
.L_662:
        /*005c*/ 	.word	0x00000000
        /*0060*/ 	.short	0x0011
        /*0062*/ 	.short	0x0050
        /*0064*/ 	.byte	0x00, 0xf0, 0x11, 0x00


	//----- nvinfo : EIATTR_KPARAM_INFO
	.align		4
.L_663:
        /*0068*/ 	.byte	0x04, 0x17
        /*006a*/ 	.short	(.L_665 - .L_664)
.L_664:
        /*006c*/ 	.word	0x00000000
        /*0070*/ 	.short	0x0010
        /*0072*/ 	.short	0x004c
        /*0074*/ 	.byte	0x00, 0xf0, 0x11, 0x00


	//----- nvinfo : EIATTR_KPARAM_INFO
	.align		4
.L_665:
        /*0078*/ 	.byte	0x04, 0x17
        /*007a*/ 	.short	(.L_667 - .L_666)
.L_666:
        /*007c*/ 	.word	0x00000000
        /*0080*/ 	.short	0x000f
        /*0082*/ 	.short	0x0048
        /*0084*/ 	.byte	0x00, 0xf0, 0x11, 0x00


	//----- nvinfo : EIATTR_KPARAM_INFO
	.align		4
.L_667:
        /*0088*/ 	.byte	0x04, 0x17
        /*008a*/ 	.short	(.L_669 - .L_668)
.L_668:
        /*008c*/ 	.word	0x00000000
        /*0090*/ 	.short	0x000e
        /*0092*/ 	.short	0x0044
        /*0094*/ 	.byte	0x00, 0xf0, 0x11, 0x00


	//----- nvinfo : EIATTR_KPARAM_INFO
	.align		4
.L_669:
        /*0098*/ 	.byte	0x04, 0x17
        /*009a*/ 	.short	(.L_671 - .L_670)
.L_670:
        /*009c*/ 	.word	0x00000000
        /*00a0*/ 	.short	0x000d
        /*00a2*/ 	.short	0x0040
        /*00a4*/ 	.byte	0x00, 0xf0, 0x11, 0x00


	//----- nvinfo : EIATTR_KPARAM_INFO
	.align		4
.L_671:
        /*00a8*/ 	.byte	0x04, 0x17
        /*00aa*/ 	.short	(.L_673 - .L_672)
.L_672:
        /*00ac*/ 	.word	0x00000000
        /*00b0*/ 	.short	0x000c
        /*00b2*/ 	.short	0x003c
        /*00b4*/ 	.byte	0x00, 0xf0, 0x11, 0x00


	//----- nvinfo : EIATTR_KPARAM_INFO
	.align		4
.L_673:
        /*00b8*/ 	.byte	0x04, 0x17
        /*00ba*/ 	.short	(.L_675 - .L_674)
.L_674:
        /*00bc*/ 	.word	0x00000000
        /*00c0*/ 	.short	0x000b
        /*00c2*/ 	.short	0x0038
        /*00c4*/ 	.byte	0x00, 0xf0, 0x11, 0x00


	//----- nvinfo : EIATTR_KPARAM_INFO
	.align		4
.L_675:
        /*00c8*/ 	.byte	0x04, 0x17
        /*00ca*/ 	.short	(.L_677 - .L_676)
.L_676:
        /*00cc*/ 	.word	0x00000000
        /*00d0*/ 	.short	0x000a
        /*00d2*/ 	.short	0x0034
        /*00d4*/ 	.byte	0x00, 0xf0, 0x11, 0x00


	//----- nvinfo : EIATTR_KPARAM_INFO
	.align		4
.L_677:
        /*00d8*/ 	.byte	0x04, 0x17
        /*00da*/ 	.short	(.L_679 - .L_678)
.L_678:
        /*00dc*/ 	.word	0x00000000
        /*00e0*/ 	.short	0x0009
        /*00e2*/ 	.short	0x0030
        /*00e4*/ 	.byte	0x00, 0xf0, 0x11, 0x00


	//----- nvinfo : EIATTR_KPARAM_INFO
	.align		4
.L_679:
        /*00e8*/ 	.byte	0x04, 0x17
        /*00ea*/ 	.short	(.L_681 - .L_680)
.L_680:
        /*00ec*/ 	.word	0x00000000
        /*00f0*/ 	.short	0x0008
        /*00f2*/ 	.short	0x002c
        /*00f4*/ 	.byte	0x00, 0xf0, 0x11, 0x00


	//----- nvinfo : EIATTR_KPARAM_INFO
	.align		4
.L_681:
        /*00f8*/ 	.byte	0x04, 0x17
        /*00fa*/ 	.short	(.L_683 - .L_682)
.L_682:
        /*00fc*/ 	.word	0x00000000
        /*0100*/ 	.short	0x0007
        /*0102*/ 	.short	0x0028
        /*0104*/ 	.byte	0x00, 0xf0, 0x11, 0x00


	//----- nvinfo : EIATTR_KPARAM_INFO
	.align		4
.L_683:
        /*0108*/ 	.byte	0x04, 0x17
        /*010a*/ 	.short	(.L_685 - .L_684)
.L_684:
        /*010c*/ 	.word	0x00000000
        /*0110*/ 	.short	0x0006
        /*0112*/ 	.short	0x0024
        /*0114*/ 	.byte	0x00, 0xf0, 0x11, 0x00


	//----- nvinfo : EIATTR_KPARAM_INFO
	.align		4
.L_685:
        /*0118*/ 	.byte	0x04, 0x17
        /*011a*/ 	.short	(.L_687 - .L_686)
.L_686:
        /*011c*/ 	.word	0x00000000
        /*0120*/ 	.short	0x0005
        /*0122*/ 	.short	0x0020
        /*0124*/ 	.byte	0x00, 0xf0, 0x11, 0x00


	//----- nvinfo : EIATTR_KPARAM_INFO
	.align		4
.L_687:
        /*0128*/ 	.byte	0x04, 0x17
        /*012a*/ 	.short	(.L_689 - .L_688)
.L_688:
        /*012c*/ 	.word	0x00000000
        /*0130*/ 	.short	0x0004
        /*0132*/ 	.short	0x001c
        /*0134*/ 	.byte	0x00, 0xf0, 0x11, 0x00


	//----- nvinfo : EIATTR_KPARAM_INFO
	.align		4
.L_689:
        /*0138*/ 	.byte	0x04, 0x17
        /*013a*/ 	.short	(.L_691 - .L_690)
.L_690:
        /*013c*/ 	.word	0x00000000
        /*0140*/ 	.short	0x0003
        /*0142*/ 	.short	0x0018
        /*0144*/ 	.byte	0x00, 0xf0, 0x11, 0x00


	//----- nvinfo : EIATTR_KPARAM_INFO
	.align		4
.L_691:
        /*0148*/ 	.byte	0x04, 0x17
        /*014a*/ 	.short	(.L_693 - .L_692)
.L_692:
        /*014c*/ 	.word	0x00000000
        /*0150*/ 	.short	0x0002
        /*0152*/ 	.short	0x0010
        /*0154*/ 	.byte	0x00, 0xf5, 0x21, 0x00


	//----- nvinfo : EIATTR_KPARAM_INFO
	.align		4
.L_693:
        /*0158*/ 	.byte	0x04, 0x17
        /*015a*/ 	.short	(.L_695 - .L_694)
.L_694:
        /*015c*/ 	.word	0x00000000
        /*0160*/ 	.short	0x0001
        /*0162*/ 	.short	0x0008
        /*0164*/ 	.byte	0x00, 0xf5, 0x21, 0x00


	//----- nvinfo : EIATTR_KPARAM_INFO
	.align		4
.L_695:
        /*0168*/ 	.byte	0x04, 0x17
        /*016a*/ 	.short	(.L_697 - .L_696)
.L_696:
        /*016c*/ 	.word	0x00000000
        /*0170*/ 	.short	0x0000
        /*0172*/ 	.short	0x0000
        /*0174*/ 	.byte	0x00, 0xf5, 0x21, 0x00


	//----- nvinfo : EIATTR_SPARSE_MMA_MASK
	.align		4
.L_697:
        /*0178*/ 	.byte	0x03, 0x50
        /*017a*/ 	.short	0x0000


	//----- nvinfo : EIATTR_MAXREG_COUNT
	.align		4
        /*017c*/ 	.byte	0x03, 0x1b
        /*017e*/ 	.short	0x00ff


	//----- nvinfo : EIATTR_MERCURY_ISA_VERSION
	.align		4
        /*0180*/ 	.byte	0x03, 0x5f
        /*0182*/ 	.short	0x0101


	//----- nvinfo : EIATTR_VRC_CTA_INIT_COUNT
	.align		4
        /*0184*/ 	.byte	0x02, 0x4a
	.zero		1
	.zero		1


	//----- nvinfo : EIATTR_EXIT_INSTR_OFFSETS
	.align		4
        /*0188*/ 	.byte	0x04, 0x1c
        /*018a*/ 	.short	(.L_699 - .L_698)


	//   ....[0]....
.L_698:
        /*018c*/ 	.word	0x00000280


	//   ....[1]....
        /*0190*/ 	.word	0x00000590


	//----- nvinfo : EIATTR_CRS_STACK_SIZE
	.align		4
.L_699:
        /*0194*/ 	.byte	0x04, 0x1e
        /*0196*/ 	.short	(.L_701 - .L_700)
.L_700:
        /*0198*/ 	.word	0x00000000


	//----- nvinfo : EIATTR_CBANK_PARAM_SIZE
	.align		4
.L_701:
        /*019c*/ 	.byte	0x03, 0x19
        /*019e*/ 	.short	0x0068


	//----- nvinfo : EIATTR_PARAM_CBANK
	.align		4
        /*01a0*/ 	.byte	0x04, 0x0a
        /*01a2*/ 	.short	(.L_703 - .L_702)
	.align		4
.L_702:
        /*01a4*/ 	.word	index@(.nv.constant0.binary_greater_f32)
        /*01a8*/ 	.short	0x0380
        /*01aa*/ 	.short	0x0068


	//----- nvinfo : EIATTR_SW_WAR
	.align		4
.L_703:
        /*01ac*/ 	.byte	0x04, 0x36
        /*01ae*/ 	.short	(.L_705 - .L_704)
.L_704:
        /*01b0*/ 	.word	0x00000008
.L_705:


//--------------------- .nv.info.binary_less_equal_f16 --------------------------
	.section	.nv.info.binary_less_equal_f16,"",@"SHT_CUDA_INFO"
	.sectionflags	@""
	.align	4


	//----- nvinfo : EIATTR_CUDA_API_VERSION
	.align		4
        /*0000*/ 	.byte	0x04, 0x37
        /*0002*/ 	.short	(.L_707 - .L_706)
.L_706:
        /*0004*/ 	.word	0x00000082


	//----- nvinfo : EIATTR_KPARAM_INFO
	.align		4
.L_707:
        /*0008*/ 	.byte	0x04, 0x17
        /*000a*/ 	.short	(.L_709 - .L_708)
.L_708:
        /*000c*/ 	.word	0x00000000
        /*0010*/ 	.short	0x0016
        /*0012*/ 	.short	0x0064
        /*0014*/ 	.byte	0x00, 0xf0, 0x11, 0x00


	//----- nvinfo : EIATTR_KPARAM_INFO
	.align		4
.L_709:
        /*0018*/ 	.byte	0x04, 0x17
        /*001a*/ 	.short	(.L_711 - .L_710)
.L_710:
        /*001c*/ 	.word	0x00000000
        /*0020*/ 	.short	0x0015
        /*0022*/ 	.short	0x0060
        /*0024*/ 	.byte	0x00, 0xf0, 0x11, 0x00


	//----- nvinfo : EIATTR_KPARAM_INFO
	.align		4
.L_711:
        /*0028*/ 	.byte	0x04, 0x17
        /*002a*/ 	.short	(.L_713 - .L_712)
.L_712:
        /*002c*/ 	.word	0x00000000
        /*0030*/ 	.short	0x0014
        /*0032*/ 	.short	0x005c
        /*0034*/ 	.byte	0x00, 0xf0, 0x11, 0x00


	//----- nvinfo : EIATTR_KPARAM_INFO
	.align		4
.L_713:
        /*0038*/ 	.byte	0x04, 0x17
        /*003a*/ 	.short	(.L_715 - .L_714)
.L_714:
        /*003c*/ 	.word	0x00000000
        /*0040*/ 	.short	0x0013
        /*0042*/ 	.short	0x0058
        /*0044*/ 	.byte	0x00, 0xf0, 0x11, 0x00


	//----- nvinfo : EIATTR_KPARAM_INFO
	.align		4
.L_715:
        /*0048*/ 	.byte	0x04, 0x17
        /*004a*/ 	.short	(.L_717 - .L_716)
.L_716:
        /*004c*/ 	.word	0x00000000
        /*0050*/ 	.short	0x0012
        /*0052*/ 	.short	0x0054
        /*0054*/ 	.byte	0x00, 0xf0, 0x11, 0x00


	//----- nvinfo : EIATTR_KPARAM_INFO
	.align		4
.L_717:
        /*0058*/ 	.byte	0x04, 0x17
        /*005a*/ 	.short	(.L_719 - .L_718)
.L_718:
        /*005c*/ 	.word	0x00000000
        /*0060*/ 	.short	0x0011
        /*0062*/ 	.short	0x0050
        /*0064*/ 	.byte	0x00, 0xf0, 0x11, 0x00


	//----- nvinfo : EIATTR_KPARAM_INFO
	.align		4
.L_719:
        /*0068*/ 	.byte	0x04, 0x17
        /*006a*/ 	.short	(.L_721 - .L_720)
.L_720:
        /*006c*/ 	.word	0x00000000
        /*0070*/ 	.short	0x0010
        /*0072*/ 	.short	0x004c
        /*0074*/ 	.byte	0x00, 0xf0, 0x11, 0x00


	//----- nvinfo : EIATTR_KPARAM_INFO
	.align		4
.L_721:
        /*0078*/ 	.byte	0x04, 0x17
        /*007a*/ 	.short	(.L_723 - .L_722)
.L_722:
        /*007c*/ 	.word	0x00000000
        /*0080*/ 	.short	0x000f
        /*0082*/ 	.short	0x0048
        /*0084*/ 	.byte	0x00, 0xf0, 0x11, 0x00


	//----- nvinfo : EIATTR_KPARAM_INFO
	.align		4
.L_723:
        /*0088*/ 	.byte	0x04, 0x17
        /*008a*/ 	.short	(.L_725 - .L_724)
.L_724:
        /*008c*/ 	.word	0x00000000
        /*0090*/ 	.short	0x000e
        /*0092*/ 	.short	0x0044
        /*0094*/ 	.byte	0x00, 0xf0, 0x11, 0x00


	//----- nvinfo : EIATTR_KPARAM_INFO
	.align		4
.L_725:
        /*0098*/ 	.byte	0x04, 0x17
        /*009a*/ 	.short	(.L_727 - .L_726)
.L_726:
        /*009c*/ 	.word	0x00000000
        /*00a0*/ 	.short	0x000d
        /*00a2*/ 	.short	0x0040
        /*00a4*/ 	.byte	0x00, 0xf0, 0x11, 0x00


	//----- nvinfo : EIATTR_KPARAM_INFO
	.align		4
.L_727:
        /*00a8*/ 	.byte	0x04, 0x17
        /*00aa*/ 	.short	(.L_729 - .L_728)
.L_728:
        /*00ac*/ 	.word	0x00000000
        /*00b0*/ 	.short	0x000c
        /*00b2*/ 	.short	0x003c
        /*00b4*/ 	.byte	0x00, 0xf0, 0x11, 0x00


	//----- nvinfo : EIATTR_KPARAM_INFO
	.align		4
.L_729:
        /*00b8*/ 	.byte	0x04, 0x17
        /*00ba*/ 	.short	(.L_731 - .L_730)
.L_730:
        /*00bc*/ 	.word	0x00000000
        /*00c0*/ 	.short	0x000b
        /*00c2*/ 	.short	0x0038
        /*00c4*/ 	.byte	0x00, 0xf0, 0x11, 0x00


	//----- nvinfo : EIATTR_KPARAM_INFO
	.align		4
.L_731:
        /*00c8*/ 	.byte	0x04, 0x17
        /*00ca*/ 	.short	(.L_733 - .L_732)
.L_732:
        /*00cc*/ 	.word	0x00000000
        /*00d0*/ 	.short	0x000a
        /*00d2*/ 	.short	0x0034
        /*00d4*/ 	.byte	0x00, 0xf0, 0x11, 0x00


	//----- nvinfo : EIATTR_KPARAM_INFO
	.align		4
.L_733:
        /*00d8*/ 	.byte	0x04, 0x17
        /*00da*/ 	.short	(.L_735 - .L_734)
.L_734:
        /*00dc*/ 	.word	0x00000000
        /*00e0*/ 	.short	0x0009
        /*00e2*/ 	.short	0x0030
        /*00e4*/ 	.byte	0x00, 0xf0, 0x11, 0x00


	//----- nvinfo : EIATTR_KPARAM_INFO
	.align		4
.L_735:
        /*00e8*/ 	.byte	0x04, 0x17
        /*00ea*/ 	.short	(.L_737 - .L_736)
.L_736:
        /*00ec*/ 	.word	0x00000000
        /*00f0*/ 	.short	0x0008
        /*00f2*/ 	.short	0x002c
        /*00f4*/ 	.byte	0x00, 0xf0, 0x11, 0x00


	//----- nvinfo : EIATTR_KPARAM_INFO
	.align		4
.L_737:
        /*00f8*/ 	.byte	0x04, 0x17
        /*00fa*/ 	.short	(.L_739 - .L_738)
.L_738:
        /*00fc*/ 	.word	0x00000000
        /*0100*/ 	.short	0x0007
        /*0102*/ 	.short	0x0028
        /*0104*/ 	.byte	0x00, 0xf0, 0x11, 0x00


	//----- nvinfo : EIATTR_KPARAM_INFO
	.align		4
.L_739:
        /*0108*/ 	.byte	0x04, 0x17
        /*010a*/ 	.short	(.L_741 - .L_740)
.L_740:
        /*010c*/ 	.word	0x00000000
        /*0110*/ 	.short	0x0006
        /*0112*/ 	.short	0x0024
        /*0114*/ 	.byte	0x00, 0xf0, 0x11, 0x00


	//----- nvinfo : EIATTR_KPARAM_INFO
	.align		4
.L_741:
        /*0118*/ 	.byte	0x04, 0x17
        /*011a*/ 	.short	(.L_743 - .L_742)
.L_742:
        /*011c*/ 	.word	0x00000000
        /*0120*/ 	.short	0x0005
        /*0122*/ 	.short	0x0020
        /*0124*/ 	.byte	0x00, 0xf0, 0x11, 0x00


	//----- nvinfo : EIATTR_KPARAM_INFO
	.align		4
.L_743:
        /*0128*/ 	.byte	0x04, 0x17
        /*012a*/ 	.short	(.L_745 - .L_744)
.L_744:
        /*012c*/ 	.word	0x00000000
        /*0130*/ 	.short	0x0004
        /*0132*/ 	.short	0x001c
        /*0134*/ 	.byte	0x00, 0xf0, 0x11, 0x00


	//----- nvinfo : EIATTR_KPARAM_INFO
	.align		4
.L_745:
        /*0138*/ 	.byte	0x04, 0x17
        /*013a*/ 	.short	(.L_747 - .L_746)
.L_746:
        /*013c*/ 	.word	0x00000000
        /*0140*/ 	.short	0x0003
        /*0142*/ 	.short	0x0018
        /*0144*/ 	.byte	0x00, 0xf0, 0x11, 0x00


	//----- nvinfo : EIATTR_KPARAM_INFO
	.align		4
.L_747:
        /*0148*/ 	.byte	0x04, 0x17
        /*014a*/ 	.short	(.L_749 - .L_748)
.L_748:
        /*014c*/ 	.word	0x00000000
        /*0150*/ 	.short	0x0002
        /*0152*/ 	.short	0x0010
        /*0154*/ 	.byte	0x00, 0xf5, 0x21, 0x00


	//----- nvinfo : EIATTR_KPARAM_INFO
	.align		4
.L_749:
        /*0158*/ 	.byte	0x04, 0x17
        /*015a*/ 	.short	(.L_751 - .L_750)
.L_750:
        /*015c*/ 	.word	0x00000000
        /*0160*/ 	.short	0x0001
        /*0162*/ 	.short	0x0008
        /*0164*/ 	.byte	0x00, 0xf5, 0x21, 0x00


	//----- nvinfo : EIATTR_KPARAM_INFO
	.align		4
.L_751:
        /*0168*/ 	.byte	0x04, 0x17
        /*016a*/ 	.short	(.L_753 - .L_752)
.L_752:
        /*016c*/ 	.word	0x00000000
        /*0170*/ 	.short	0x0000
        /*0172*/ 	.short	0x0000
        /*0174*/ 	.byte	0x00, 0xf5, 0x21, 0x00


	//----- nvinfo : EIATTR_SPARSE_MMA_MASK
	.align		4
.L_753:
        /*0178*/ 	.byte	0x03, 0x50
        /*017a*/ 	.short	0x0000


	//----- nvinfo : EIATTR_MAXREG_COUNT
	.align		4
        /*017c*/ 	.byte	0x03, 0x1b
        /*017e*/ 	.short	0x00ff


	//----- nvinfo : EIATTR_MERCURY_ISA_VERSION
	.align		4
        /*0180*/ 	.byte	0x03, 0x5f
        /*0182*/ 	.short	0x0101


	//----- nvinfo : EIATTR_VRC_CTA_INIT_COUNT
	.align		4
        /*0184*/ 	.byte	0x02, 0x4a
	.zero		1
	.zero		1


	//----- nvinfo : EIATTR_EXIT_INSTR_OFFSETS
	.align		4
        /*0188*/ 	.byte	0x04, 0x1c
        /*018a*/ 	.short	(.L_755 - .L_754)


	//   ....[0]....
.L_754:
        /*018c*/ 	.word	0x00000280


	//   ....[1]....
        /*0190*/ 	.word	0x00000590


	//----- nvinfo : EIATTR_CRS_STACK_SIZE
	.align		4
.L_755:
        /*0194*/ 	.byte	0x04, 0x1e
        /*0196*/ 	.short	(.L_757 - .L_756)
.L_756:
        /*0198*/ 	.word	0x00000000


	//----- nvinfo : EIATTR_CBANK_PARAM_SIZE
	.align		4
.L_757:
        /*019c*/ 	.byte	0x03, 0x19
        /*019e*/ 	.short	0x0068


	//----- nvinfo : EIATTR_PARAM_CBANK
	.align		4
        /*01a0*/ 	.byte	0x04, 0x0a
        /*01a2*/ 	.short	(.L_759 - .L_758)
	.align		4
.L_758:
        /*01a4*/ 	.word	index@(.nv.constant0.binary_less_equal_f16)
        /*01a8*/ 	.short	0x0380
        /*01aa*/ 	.short	0x0068


	//----- nvinfo : EIATTR_SW_WAR
	.align		4
.L_759:
        /*01ac*/ 	.byte	0x04, 0x36
        /*01ae*/ 	.short	(.L_761 - .L_760)
.L_760:
        /*01b0*/ 	.word	0x00000008
.L_761:


//--------------------- .nv.info.binary_less_equal_f32 --------------------------
	.section	.nv.info.binary_less_equal_f32,"",@"SHT_CUDA_INFO"
	.sectionflags	@""
	.align	4


	//----- nvinfo : EIATTR_CUDA_API_VERSION
	.align		4
        /*0000*/ 	.byte	0x04, 0x37
        /*0002*/ 	.short	(.L_763 - .L_762)
.L_762:
        /*0004*/ 	.word	0x00000082


	//----- nvinfo : EIATTR_KPARAM_INFO
	.align		4
.L_763:
        /*0008*/ 	.byte	0x04, 0x17
        /*000a*/ 	.short	(.L_765 - .L_764)
.L_764:
        /*000c*/ 	.word	0x00000000
        /*0010*/ 	.short	0x0016
        /*0012*/ 	.short	0x0064
        /*0014*/ 	.byte	0x00, 0xf0, 0x11, 0x00


	//----- nvinfo : EIATTR_KPARAM_INFO
	.align		4
.L_765:
        /*0018*/ 	.byte	0x04, 0x17
        /*001a*/ 	.short	(.L_767 - .L_766)
.L_766:
        /*001c*/ 	.word	0x00000000
        /*0020*/ 	.short	0x0015
        /*0022*/ 	.short	0x0060
        /*0024*/ 	.byte	0x00, 0xf0, 0x11, 0x00


	//----- nvinfo : EIATTR_KPARAM_INFO
	.align		4
.L_767:
        /*0028*/ 	.byte	0x04, 0x17
        /*002a*/ 	.short	(.L_769 - .L_768)
.L_768:
        /*002c*/ 	.word	0x00000000
        /*0030*/ 	.short	0x0014
        /*0032*/ 	.short	0x005c
        /*0034*/ 	.byte	0x00, 0xf0, 0x11, 0x00


	//----- nvinfo : EIATTR_KPARAM_INFO
	.align		4
.L_769:
        /*0038*/ 	.byte	0x04, 0x17
        /*003a*/ 	.short	(.L_771 - .L_770)
.L_770:
        /*003c*/ 	.word	0x00000000
        /*0040*/ 	.short	0x0013
        /*0042*/ 	.short	0x0058
        /*0044*/ 	.byte	0x00, 0xf0, 0x11, 0x00


	//----- nvinfo : EIATTR_KPARAM_INFO
	.align		4
.L_771:
        /*0048*/ 	.byte	0x04, 0x17
        /*004a*/ 	.short	(.L_773 - .L_772)
.L_772:
        /*004c*/ 	.word	0x00000000
        /*0050*/ 	.short	0x0012
        /*0052*/ 	.short	0x0054
        /*0054*/ 	.byte	0x00, 0xf0, 0x11, 0x00


	//----- nvinfo : EIATTR_KPARAM_INFO
	.align		4
.L_773:
        /*0058*/ 	.byte	0x04, 0x17
        /*005a*/ 	.short	(.L_775 - .L_774)
.L_774:
        /*005c*/ 	.word	0x00000000
        /*0060*/ 	.short	0x0011
        /*0062*/ 	.short	0x0050
        /*0064*/ 	.byte	0x00, 0xf0, 0x11, 0x00


	//----- nvinfo : EIATTR_KPARAM_INFO
	.align		4
.L_775:
        /*0068*/ 	.byte	0x04, 0x17
        /*006a*/ 	.short	(.L_777 - .L_776)
.L_776:
        /*006c*/ 	.word	0x00000000
        /*0070*/ 	.short	0x0010
        /*0072*/ 	.short	0x004c
        /*0074*/ 	.byte	0x00, 0xf0, 0x11, 0x00


	//----- nvinfo : EIATTR_KPARAM_INFO
	.align		4
.L_777:
        /*0078*/ 	.byte	0x04, 0x17
        /*007a*/ 	.short	(.L_779 - .L_778)
.L_778:
        /*007c*/ 	.word	0x00000000
        /*0080*/ 	.short	0x000f
        /*0082*/ 	.short	0x0048
        /*0084*/ 	.byte	0x00, 0xf0, 0x11, 0x00


	//----- nvinfo : EIATTR_KPARAM_INFO
	.align		4
.L_779:
        /*0088*/ 	.byte	0x04, 0x17
        /*008a*/ 	.short	(.L_781 - .L_780)
.L_780:
        /*008c*/ 	.word	0x00000000
        /*0090*/ 	.short	0x000e
        /*0092*/ 	.short	0x0044
        /*0094*/ 	.byte	0x00, 0xf0, 0x11, 0x00


	//----- nvinfo : EIATTR_KPARAM_INFO
	.align		4
.L_781:
        /*0098*/ 	.byte	0x04, 0x17
        /*009a*/ 	.short	(.L_783 - .L_782)
.L_782:
        /*009c*/ 	.word	0x00000000
        /*00a0*/ 	.short	0x000d
        /*00a2*/ 	.short	0x0040
        /*00a4*/ 	.byte	0x00, 0xf0, 0x11, 0x00


	//----- nvinfo : EIATTR_KPARAM_INFO
	.align		4
.L_783:
        /*00a8*/ 	.byte	0x04, 0x17
        /*00aa*/ 	.short	(.L_785 - .L_784)
.L_784:
        /*00ac*/ 	.word	0x00000000
        /*00b0*/ 	.short	0x000c
        /*00b2*/ 	.short	0x003c
        /*00b4*/ 	.byte	0x00, 0xf0, 0x11, 0x00


	//----- nvinfo : EIATTR_KPARAM_INFO
	.align		4
.L_785:
        /*00b8*/ 	.byte	0x04, 0x17
        /*00ba*/ 	.short	(.L_787 - .L_786)
.L_786:
        /*00bc*/ 	.word	0x00000000
        /*00c0*/ 	.short	0x000b
        /*00c2*/ 	.short	0x0038
        /*00c4*/ 	.byte	0x00, 0xf0, 0x11, 0x00


	//----- nvinfo : EIATTR_KPARAM_INFO
	.align		4
.L_787:
        /*00c8*/ 	.byte	0x04, 0x17
        /*00ca*/ 	.short	(.L_789 - .L_788)
.L_788:
        /*00cc*/ 	.word	0x00000000
        /*00d0*/ 	.short	0x000a
        /*00d2*/ 	.short	0x0034
        /*00d4*/ 	.byte	0x00, 0xf0, 0x11, 0x00


	//----- nvinfo : EIATTR_KPARAM_INFO
	.align		4
.L_789:
        /*00d8*/ 	.byte	0x04, 0x17
        /*00da*/ 	.short	(.L_791 - .L_790)
.L_790:
        /*00dc*/ 	.word	0x00000000
        /*00e0*/ 	.short	0x0009
        /*00e2*/ 	.short	0x0030
        /*00e4*/ 	.byte	0x00, 0xf0, 0x11, 0x00


	//----- nvinfo : EIATTR_KPARAM_INFO
	.align		4
.L_791:
        /*00e8*/ 	.byte	0x04, 0x17
        /*00ea*/ 	.short	(.L_793 - .L_792)
.L_792:
        /*00ec*/ 	.word	0x00000000
        /*00f0*/ 	.short	0x0008
        /*00f2*/ 	.short	0x002c
        /*00f4*/ 	.byte	0x00, 0xf0, 0x11, 0x00


	//----- nvinfo : EIATTR_KPARAM_INFO
	.align		4
.L_793:
        /*00f8*/ 	.byte	0x04, 0x17
        /*00fa*/ 	.short	(.L_795 - .L_794)
.L_794:
        /*00fc*/ 	.word	0x00000000
        /*0100*/ 	.short	0x0007
        /*0102*/ 	.short	0x0028
        /*0104*/ 	.byte	0x00, 0xf0, 0x11, 0x00


	//----- nvinfo : EIATTR_KPARAM_INFO
	.align		4
.L_795:
        /*0108*/ 	.byte	0x04, 0x17
        /*010a*/ 	.short	(.L_797 - .L_796)
.L_796:
        /*010c*/ 	.word	0x00000000
        /*0110*/ 	.short	0x0006
        /*0112*/ 	.short	0x0024
        /*0114*/ 	.byte	0x00, 0xf0, 0x11, 0x00


	//----- nvinfo : EIATTR_KPARAM_INFO
	.align		4
.L_797:
        /*0118*/ 	.byte	0x04, 0x17
        /*011a*/ 	.short	(.L_799 - .L_798)
.L_798:
        /*011c*/ 	.word	0x00000000
        /*0120*/ 	.short	0x0005
        /*0122*/ 	.short	0x0020
        /*0124*/ 	.byte	0x00, 0xf0, 0x11, 0x00


	//----- nvinfo : EIATTR_KPARAM_INFO
	.align		4
.L_799:
        /*0128*/ 	.byte	0x04, 0x17
        /*012a*/ 	.short	(.L_801 - .L_800)
.L_800:
        /*012c*/ 	.word	0x00000000
        /*0130*/ 	.short	0x0004
        /*0132*/ 	.short	0x001c
        /*0134*/ 	.byte	0x00, 0xf0, 0x11, 0x00


	//----- nvinfo : EIATTR_KPARAM_INFO
	.align		4
.L_801:
        /*0138*/ 	.byte	0x04, 0x17
        /*013a*/ 	.short	(.L_803 - .L_802)
.L_802:
        /*013c*/ 	.word	0x00000000
        /*0140*/ 	.short	0x0003
        /*0142*/ 	.short	0x0018
        /*0144*/ 	.byte	0x00, 0xf0, 0x11, 0x00


	//----- nvinfo : EIATTR_KPARAM_INFO
	.align		4
.L_803:
        /*0148*/ 	.byte	0x04, 0x17
        /*014a*/ 	.short	(.L_805 - .L_804)
.L_804:
        /*014c*/ 	.word	0x00000000
        /*0150*/ 	.short	0x0002
        /*0152*/ 	.short	0x0010
        /*0154*/ 	.byte	0x00, 0xf5, 0x21, 0x00


	//----- nvinfo : EIATTR_KPARAM_INFO
	.align		4
.L_805:
        /*0158*/ 	.byte	0x04, 0x17
        /*015a*/ 	.short	(.L_807 - .L_806)
.L_806:
        /*015c*/ 	.word	0x00000000
        /*0160*/ 	.short	0x0001
        /*0162*/ 	.short	0x0008
        /*0164*/ 	.byte	0x00, 0xf5, 0x21, 0x00


	//----- nvinfo : EIATTR_KPARAM_INFO
	.align		4
.L_807:
        /*0168*/ 	.byte	0x04, 0x17
        /*016a*/ 	.short	(.L_809 - .L_808)
.L_808:
        /*016c*/ 	.word	0x00000000
        /*0170*/ 	.short	0x0000
        /*0172*/ 	.short	0x0000
        /*0174*/ 	.byte	0x00, 0xf5, 0x21, 0x00


	//----- nvinfo : EIATTR_SPARSE_MMA_MASK
	.align		4
.L_809:
        /*0178*/ 	.byte	0x03, 0x50
        /*017a*/ 	.short	0x0000


	//----- nvinfo : EIATTR_MAXREG_COUNT
	.align		4
        /*017c*/ 	.byte	0x03, 0x1b
        /*017e*/ 	.short	0x00ff


	//----- nvinfo : EIATTR_MERCURY_ISA_VERSION
	.align		4
        /*0180*/ 	.byte	0x03, 0x5f
        /*0182*/ 	.short	0x0101


	//----- nvinfo : EIATTR_VRC_CTA_INIT_COUNT
	.align		4
        /*0184*/ 	.byte	0x02, 0x4a
	.zero		1
	.zero		1


	//----- nvinfo : EIATTR_EXIT_INSTR_OFFSETS
	.align		4
        /*0188*/ 	.byte	0x04, 0x1c
        /*018a*/ 	.short	(.L_811 - .L_810)


	//   ....[0]....
.L_810:
        /*018c*/ 	.word	0x00000280


	//   ....[1]....
        /*0190*/ 	.word	0x00000590


	//----- nvinfo : EIATTR_CRS_STACK_SIZE
	.align		4
.L_811:
        /*0194*/ 	.byte	0x04, 0x1e
        /*0196*/ 	.short	(.L_813 - .L_812)
.L_812:
        /*0198*/ 	.word	0x00000000


	//----- nvinfo : EIATTR_CBANK_PARAM_SIZE
	.align		4
.L_813:
        /*019c*/ 	.byte	0x03, 0x19
        /*019e*/ 	.short	0x0068


	//----- nvinfo : EIATTR_PARAM_CBANK
	.align		4
        /*01a0*/ 	.byte	0x04, 0x0a
        /*01a2*/ 	.short	(.L_815 - .L_814)
	.align		4
.L_814:
        /*01a4*/ 	.word	index@(.nv.constant0.binary_less_equal_f32)
        /*01a8*/ 	.short	0x0380
        /*01aa*/ 	.short	0x0068


	//----- nvinfo : EIATTR_SW_WAR
	.align		4
.L_815:
        /*01ac*/ 	.byte	0x04, 0x36
        /*01ae*/ 	.short	(.L_817 - .L_816)
.L_816:
        /*01b0*/ 	.word	0x00000008
.L_817:


//--------------------- .nv.info.binary_less_f16  --------------------------
	.section	.nv.info.binary_less_f16,"",@"SHT_CUDA_INFO"
	.sectionflags	@""
	.align	4


	//----- nvinfo : EIATTR_CUDA_API_VERSION
	.align		4
        /*0000*/ 	.byte	0x04, 0x37
        /*0002*/ 	.short	(.L_819 - .L_818)
.L_818:
        /*0004*/ 	.word	0x00000082


	//----- nvinfo : EIATTR_KPARAM_INFO
	.align		4
.L_819:
        /*0008*/ 	.byte	0x04, 0x17
        /*000a*/ 	.short	(.L_821 - .L_820)
.L_820:
        /*000c*/ 	.word	0x00000000
        /*0010*/ 	.short	0x0016
        /*0012*/ 	.short	0x0064
        /*0014*/ 	.byte	0x00, 0xf0, 0x11, 0x00


	//----- nvinfo : EIATTR_KPARAM_INFO
	.align		4
.L_821:
        /*0018*/ 	.byte	0x04, 0x17
        /*001a*/ 	.short	(.L_823 - .L_822)
.L_822:
        /*001c*/ 	.word	0x00000000
        /*0020*/ 	.short	0x0015
        /*0022*/ 	.short	0x0060
        /*0024*/ 	.byte	0x00, 0xf0, 0x11, 0x00


	//----- nvinfo : EIATTR_KPARAM_INFO
	.align		4
.L_823:
        /*0028*/ 	.byte	0x04, 0x17
        /*002a*/ 	.short	(.L_825 - .L_824)
.L_824:
        /*002c*/ 	.word	0x00000000
        /*0030*/ 	.short	0x0014
        /*0032*/ 	.short	0x005c
        /*0034*/ 	.byte	0x00, 0xf0, 0x11, 0x00


	//----- nvinfo : EIATTR_KPARAM_INFO
	.align		4
.L_825:
        /*0038*/ 	.byte	0x04, 0x17
        /*003a*/ 	.short	(.L_827 - .L_826)
.L_826:
        /*003c*/ 	.word	0x00000000
        /*0040*/ 	.short	0x0013
        /*0042*/ 	.short	0x0058
        /*0044*/ 	.byte	0x00, 0xf0, 0x11, 0x00


	//----- nvinfo : EIATTR_KPARAM_INFO
	.align		4
.L_827:
        /*0048*/ 	.byte	0x04, 0x17
        /*004a*/ 	.short	(.L_829 - .L_828)
.L_828:
        /*004c*/ 	.word	0x00000000
        /*0050*/ 	.short	0x0012
        /*0052*/ 	.short	0x0054
        /*0054*/ 	.byte	0x00, 0xf0, 0x11, 0x00


	//----- nvinfo : EIATTR_KPARAM_INFO
	.align		4
.L_829:
        /*0058*/ 	.byte	0x04, 0x17
        /*005a*/ 	.short	(.L_831 - .L_830)
.L_830:
        /*005c*/ 	.word	0x00000000
        /*0060*/ 	.short	0x0011
        /*0062*/ 	.short	0x0050
        /*0064*/ 	.byte	0x00, 0xf0, 0x11, 0x00


	//----- nvinfo : EIATTR_KPARAM_INFO
	.align		4
.L_831:
        /*0068*/ 	.byte	0x04, 0x17
        /*006a*/ 	.short	(.L_833 - .L_832)
.L_832:
        /*006c*/ 	.word	0x00000000
        /*0070*/ 	.short	0x0010
        /*0072*/ 	.short	0x004c
        /*0074*/ 	.byte	0x00, 0xf0, 0x11, 0x00


	//----- nvinfo : EIATTR_KPARAM_INFO
	.align		4
.L_833:
        /*0078*/ 	.byte	0x04, 0x17
        /*007a*/ 	.short	(.L_835 - .L_834)
.L_834:
        /*007c*/ 	.word	0x00000000
        /*0080*/ 	.short	0x000f
        /*0082*/ 	.short	0x0048
        /*0084*/ 	.byte	0x00, 0xf0, 0x11, 0x00


	//----- nvinfo : EIATTR_KPARAM_INFO
	.align		4
.L_835:
        /*0088*/ 	.byte	0x04, 0x17
        /*008a*/ 	.short	(.L_837 - .L_836)
.L_836:
        /*008c*/ 	.word	0x00000000
        /*0090*/ 	.short	0x000e
        /*0092*/ 	.short	0x0044
        /*0094*/ 	.byte	0x00, 0xf0, 0x11, 0x00


	//----- nvinfo : EIATTR_KPARAM_INFO
	.align		4
.L_837:
        /*0098*/ 	.byte	0x04, 0x17
        /*009a*/ 	.short	(.L_839 - .L_838)
.L_838:
        /*009c*/ 	.word	0x00000000
        /*00a0*/ 	.short	0x000d
        /*00a2*/ 	.short	0x0040
        /*00a4*/ 	.byte	0x00, 0xf0, 0x11, 0x00


	//----- nvinfo : EIATTR_KPARAM_INFO
	.align		4
.L_839:
        /*00a8*/ 	.byte	0x04, 0x17
        /*00aa*/ 	.short	(.L_841 - .L_840)
.L_840:
        /*00ac*/ 	.word	0x00000000
        /*00b0*/ 	.short	0x000c
        /*00b2*/ 	.short	0x003c
        /*00b4*/ 	.byte	0x00, 0xf0, 0x11, 0x00


	//----- nvinfo : EIATTR_KPARAM_INFO
	.align		4
.L_841:
        /*00b8*/ 	.byte	0x04, 0x17
        /*00ba*/ 	.short	(.L_843 - .L_842)
.L_842:
        /*00bc*/ 	.word	0x00000000
        /*00c0*/ 	.short	0x000b
        /*00c2*/ 	.short	0x0038
        /*00c4*/ 	.byte	0x00, 0xf0, 0x11, 0x00


	//----- nvinfo : EIATTR_KPARAM_INFO
	.align		4
.L_843:
        /*00c8*/ 	.byte	0x04, 0x17
        /*00ca*/ 	.short	(.L_845 - .L_844)
.L_844:
        /*00cc*/ 	.word	0x00000000
        /*00d0*/ 	.short	0x000a
        /*00d2*/ 	.short	0x0034
        /*00d4*/ 	.byte	0x00, 0xf0, 0x11, 0x00


	//----- nvinfo : EIATTR_KPARAM_INFO
	.align		4
.L_845:
        /*00d8*/ 	.byte	0x04, 0x17
        /*00da*/ 	.short	(.L_847 - .L_846)
.L_846:
        /*00dc*/ 	.word	0x00000000
        /*00e0*/ 	.short	0x0009
        /*00e2*/ 	.short	0x0030
        /*00e4*/ 	.byte	0x00, 0xf0, 0x11, 0x00


	//----- nvinfo : EIATTR_KPARAM_INFO
	.align		4
.L_847:
        /*00e8*/ 	.byte	0x04, 0x17
        /*00ea*/ 	.short	(.L_849 - .L_848)
.L_848:
        /*00ec*/ 	.word	0x00000000
        /*00f0*/ 	.short	0x0008
        /*00f2*/ 	.short	0x002c
        /*00f4*/ 	.byte	0x00, 0xf0, 0x11, 0x00


	//----- nvinfo : EIATTR_KPARAM_INFO
	.align		4
.L_849:
        /*00f8*/ 	.byte	0x04, 0x17
        /*00fa*/ 	.short	(.L_851 - .L_850)
.L_850:
        /*00fc*/ 	.word	0x00000000
        /*0100*/ 	.short	0x0007
        /*0102*/ 	.short	0x0028
        /*0104*/ 	.byte	0x00, 0xf0, 0x11, 0x00


	//----- nvinfo : EIATTR_KPARAM_INFO
	.align		4
.L_851:
        /*0108*/ 	.byte	0x04, 0x17
        /*010a*/ 	.short	(.L_853 - .L_852)
.L_852:
        /*010c*/ 	.word	0x00000000
        /*0110*/ 	.short	0x0006
        /*0112*/ 	.short	0x0024
        /*0114*/ 	.byte	0x00, 0xf0, 0x11, 0x00


	//----- nvinfo : EIATTR_KPARAM_INFO
	.align		4
.L_853:
        /*0118*/ 	.byte	0x04, 0x17
        /*011a*/ 	.short	(.L_855 - .L_854)
.L_854:
        /*011c*/ 	.word	0x00000000
        /*0120*/ 	.short	0x0005
        /*0122*/ 	.short	0x0020
        /*0124*/ 	.byte	0x00, 0xf0, 0x11, 0x00


	//----- nvinfo : EIATTR_KPARAM_INFO
	.align		4
.L_855:
        /*0128*/ 	.byte	0x04, 0x17
        /*012a*/ 	.short	(.L_857 - .L_856)
.L_856:
        /*012c*/ 	.word	0x00000000
        /*0130*/ 	.short	0x0004
        /*0132*/ 	.short	0x001c
        /*0134*/ 	.byte	0x00, 0xf0, 0x11, 0x00


	//----- nvinfo : EIATTR_KPARAM_INFO
	.align		4
.L_857:
        /*0138*/ 	.byte	0x04, 0x17
        /*013a*/ 	.short	(.L_859 - .L_858)
.L_858:
        /*013c*/ 	.word	0x00000000
        /*0140*/ 	.short	0x0003
        /*0142*/ 	.short	0x0018
        /*0144*/ 	.byte	0x00, 0xf0, 0x11, 0x00


	//----- nvinfo : EIATTR_KPARAM_INFO
	.align		4
.L_859:
        /*0148*/ 	.byte	0x04, 0x17
        /*014a*/ 	.short	(.L_861 - .L_860)
.L_860:
        /*014c*/ 	.word	0x00000000
        /*0150*/ 	.short	0x0002
        /*0152*/ 	.short	0x0010
        /*0154*/ 	.byte	0x00, 0xf5, 0x21, 0x00


	//----- nvinfo : EIATTR_KPARAM_INFO
	.align		4
.L_861:
        /*0158*/ 	.byte	0x04, 0x17
        /*015a*/ 	.short	(.L_863 - .L_862)
.L_862:
        /*015c*/ 	.word	0x00000000
        /*0160*/ 	.short	0x0001
        /*0162*/ 	.short	0x0008
        /*0164*/ 	.byte	0x00, 0xf5, 0x21, 0x00


	//----- nvinfo : EIATTR_KPARAM_INFO
	.align		4
.L_863:
        /*0168*/ 	.byte	0x04, 0x17
        /*016a*/ 	.short	(.L_865 - .L_864)
.L_864:
        /*016c*/ 	.word	0x00000000
        /*0170*/ 	.short	0x0000
        /*0172*/ 	.short	0x0000
        /*0174*/ 	.byte	0x00, 0xf5, 0x21, 0x00


	//----- nvinfo : EIATTR_SPARSE_MMA_MASK
	.align		4
.L_865:
        /*0178*/ 	.byte	0x03, 0x50
        /*017a*/ 	.short	0x0000


	//----- nvinfo : EIATTR_MAXREG_COUNT
	.align		4
        /*017c*/ 	.byte	0x03, 0x1b
        /*017e*/ 	.short	0x00ff


	//----- nvinfo : EIATTR_MERCURY_ISA_VERSION
	.align		4
        /*0180*/ 	.byte	0x03, 0x5f
        /*0182*/ 	.short	0x0101


	//----- nvinfo : EIATTR_VRC_CTA_INIT_COUNT
	.align		4
        /*0184*/ 	.byte	0x02, 0x4a
	.zero		1
	.zero		1


	//----- nvinfo : EIATTR_EXIT_INSTR_OFFSETS
	.align		4
        /*0188*/ 	.byte	0x04, 0x1c
        /*018a*/ 	.short	(.L_867 - .L_866)


	//   ....[0]....
.L_866:
        /*018c*/ 	.word	0x00000280


	//   ....[1]....
        /*0190*/ 	.word	0x00000590


	//----- nvinfo : EIATTR_CRS_STACK_SIZE
	.align		4
.L_867:
        /*0194*/ 	.byte	0x04, 0x1e
        /*0196*/ 	.short	(.L_869 - .L_868)
.L_868:
        /*0198*/ 	.word	0x00000000


	//----- nvinfo : EIATTR_CBANK_PARAM_SIZE
	.align		4
.L_869:
        /*019c*/ 	.byte	0x03, 0x19
        /*019e*/ 	.short	0x0068


	//----- nvinfo : EIATTR_PARAM_CBANK
	.align		4
        /*01a0*/ 	.byte	0x04, 0x0a
        /*01a2*/ 	.short	(.L_871 - .L_870)
	.align		4
.L_870:
        /*01a4*/ 	.word	index@(.nv.constant0.binary_less_f16)
        /*01a8*/ 	.short	0x0380
        /*01aa*/ 	.short	0x0068


	//----- nvinfo : EIATTR_SW_WAR
	.align		4
.L_871:
        /*01ac*/ 	.byte	0x04, 0x36
        /*01ae*/ 	.short	(.L_873 - .L_872)
.L_872:
        /*01b0*/ 	.word	0x00000008
.L_873:


//--------------------- .nv.info.binary_less_f32  --------------------------
	.section	.nv.info.binary_less_f32,"",@"SHT_CUDA_INFO"
	.sectionflags	@""
	.align	4


	//----- nvinfo : EIATTR_CUDA_API_VERSION
	.align		4
        /*0000*/ 	.byte	0x04, 0x37
        /*0002*/ 	.short	(.L_875 - .L_874)
.L_874:
        /*0004*/ 	.word	0x00000082


	//----- nvinfo : EIATTR_KPARAM_INFO
	.align		4
.L_875:
        /*0008*/ 	.byte	0x04, 0x17
        /*000a*/ 	.short	(.L_877 - .L_876)
.L_876:
        /*000c*/ 	.word	0x00000000
        /*0010*/ 	.short	0x0016
        /*0012*/ 	.short	0x0064
        /*0014*/ 	.byte	0x00, 0xf0, 0x11, 0x00


	//----- nvinfo : EIATTR_KPARAM_INFO
	.align		4
.L_877:
        /*0018*/ 	.byte	0x04, 0x17
        /*001a*/ 	.short	(.L_879 - .L_878)
.L_878:
        /*001c*/ 	.word	0x00000000
        /*0020*/ 	.short	0x0015
        /*0022*/ 	.short	0x0060
        /*0024*/ 	.byte	0x00, 0xf0, 0x11, 0x00


	//----- nvinfo : EIATTR_KPARAM_INFO
	.align		4
.L_879:
        /*0028*/ 	.byte	0x04, 0x17
        /*002a*/ 	.short	(.L_881 - .L_880)
.L_880:
        /*002c*/ 	.word	0x00000000
        /*0030*/ 	.short	0x0014
        /*0032*/ 	.short	0x005c
        /*0034*/ 	.byte	0x00, 0xf0, 0x11, 0x00


	//----- nvinfo : EIATTR_KPARAM_INFO
	.align		4
.L_881:
        /*0038*/ 	.byte	0x04, 0x17
        /*003a*/ 	.short	(.L_883 - .L_882)
.L_882:
        /*003c*/ 	.word	0x00000000
        /*0040*/ 	.short	0x0013
        /*0042*/ 	.short	0x0058
        /*0044*/ 	.byte	0x00, 0xf0, 0x11, 0x00


	//----- nvinfo : EIATTR_KPARAM_INFO
	.align		4
.L_883:
        /*0048*/ 	.byte	0x04, 0x17
        /*004a*/ 	.short	(.L_885 - .L_884)
.L_884:
        /*004c*/ 	.word	0x00000000
        /*0050*/ 	.short	0x0012
        /*0052*/ 	.short	0x0054
        /*0054*/ 	.byte	0x00, 0xf0, 0x11, 0x00


	//----- nvinfo : EIATTR_KPARAM_INFO
	.align		4
.L_885:
        /*0058*/ 	.byte	0x04, 0x17
        /*005a*/ 	.short	(.L_887 - .L_886)
.L_886:
        /*005c*/ 	.word	0x00000000
        /*0060*/ 	.short	0x0011
        /*0062*/ 	.short	0x0050
        /*0064*/ 	.byte	0x00, 0xf0, 0x11, 0x00


	//----- nvinfo : EIATTR_KPARAM_INFO
	.align		4
.L_887:
        /*0068*/ 	.byte	0x04, 0x17
        /*006a*/ 	.short	(.L_889 - .L_888)
.L_888:
        /*006c*/ 	.word	0x00000000
        /*0070*/ 	.short	0x0010
        /*0072*/ 	.short	0x004c
        /*0074*/ 	.byte	0x00, 0xf0, 0x11, 0x00


	//----- nvinfo : EIATTR_KPARAM_INFO
	.align		4
.L_889:
        /*0078*/ 	.byte	0x04, 0x17
        /*007a*/ 	.short	(.L_891 - .L_890)
.L_890:
        /*007c*/ 	.word	0x00000000
        /*0080*/ 	.short	0x000f
        /*0082*/ 	.short	0x0048
        /*0084*/ 	.byte	0x00, 0xf0, 0x11, 0x00


	//----- nvinfo : EIATTR_KPARAM_INFO
	.align		4
.L_891:
        /*0088*/ 	.byte	0x04, 0x17
        /*008a*/ 	.short	(.L_893 - .L_892)
.L_892:
        /*008c*/ 	.word	0x00000000
        /*0090*/ 	.short	0x000e
        /*0092*/ 	.short	0x0044
        /*0094*/ 	.byte	0x00, 0xf0, 0x11, 0x00


	//----- nvinfo : EIATTR_KPARAM_INFO
	.align		4
.L_893:
        /*0098*/ 	.byte	0x04, 0x17
        /*009a*/ 	.short	(.L_895 - .L_894)
.L_894:
        /*009c*/ 	.word	0x00000000
        /*00a0*/ 	.short	0x000d
        /*00a2*/ 	.short	0x0040
        /*00a4*/ 	.byte	0x00, 0xf0, 0x11, 0x00


	//----- nvinfo : EIATTR_KPARAM_INFO
	.align		4
.L_895:
        /*00a8*/ 	.byte	0x04, 0x17
        /*00aa*/ 	.short	(.L_897 - .L_896)
.L_896:
        /*00ac*/ 	.word	0x00000000
        /*00b0*/ 	.short	0x000c
        /*00b2*/ 	.short	0x003c
        /*00b4*/ 	.byte	0x00, 0xf0, 0x11, 0x00


	//----- nvinfo : EIATTR_KPARAM_INFO
	.align		4
.L_897:
        /*00b8*/ 	.byte	0x04, 0x17
        /*00ba*/ 	.short	(.L_899 - .L_898)
.L_898:
        /*00bc*/ 	.word	0x00000000
        /*00c0*/ 	.short	0x000b
        /*00c2*/ 	.short	0x0038
        /*00c4*/ 	.byte	0x00, 0xf0, 0x11, 0x00


	//----- nvinfo : EIATTR_KPARAM_INFO
	.align		4
.L_899:
        /*00c8*/ 	.byte	0x04, 0x17
        /*00ca*/ 	.short	(.L_901 - .L_900)
.L_900:
        /*00cc*/ 	.word	0x00000000
        /*00d0*/ 	.short	0x000a
        /*00d2*/ 	.short	0x0034
        /*00d4*/ 	.byte	0x00, 0xf0, 0x11, 0x00


	//----- nvinfo : EIATTR_KPARAM_INFO
	.align		4
.L_901:
        /*00d8*/ 	.byte	0x04, 0x17
        /*00da*/ 	.short	(.L_903 - .L_902)
.L_902:
        /*00dc*/ 	.word	0x00000000
        /*00e0*/ 	.short	0x0009
        /*00e2*/ 	.short	0x0030
        /*00e4*/ 	.byte	0x00, 0xf0, 0x11, 0x00


	//----- nvinfo : EIATTR_KPARAM_INFO
	.align		4
.L_903:
        /*00e8*/ 	.byte	0x04, 0x17
        /*00ea*/ 	.short	(.L_905 - .L_904)
.L_904:
        /*00ec*/ 	.word	0x00000000
        /*00f0*/ 	.short	0x0008
        /*00f2*/ 	.short	0x002c
        /*00f4*/ 	.byte	0x00, 0xf0, 0x11, 0x00


	//----- nvinfo : EIATTR_KPARAM_INFO
	.align		4
.L_905:
        /*00f8*/ 	.byte	0x04, 0x17
        /*00fa*/ 	.short	(.L_907 - .L_906)
.L_906:
        /*00fc*/ 	.word	0x00000000
        /*0100*/ 	.short	0x0007
        /*0102*/ 	.short	0x0028
        /*0104*/ 	.byte	0x00, 0xf0, 0x11, 0x00


	//----- nvinfo : EIATTR_KPARAM_INFO
	.align		4
.L_907:
        /*0108*/ 	.byte	0x04, 0x17
        /*010a*/ 	.short	(.L_909 - .L_908)
.L_908:
        /*010c*/ 	.word	0x00000000
        /*0110*/ 	.short	0x0006
        /*0112*/ 	.short	0x0024
        /*0114*/ 	.byte	0x00, 0xf0, 0x11, 0x00


	//----- nvinfo : EIATTR_KPARAM_INFO
	.align		4
.L_909:
        /*0118*/ 	.byte	0x04, 0x17
        /*011a*/ 	.short	(.L_911 - .L_910)
.L_910:
        /*011c*/ 	.word	0x00000000
        /*0120*/ 	.short	0x0005
        /*0122*/ 	.short	0x0020
        /*0124*/ 	.byte	0x00, 0xf0, 0x11, 0x00


	//----- nvinfo : EIATTR_KPARAM_INFO
	.align		4
.L_911:
        /*0128*/ 	.byte	0x04, 0x17
        /*012a*/ 	.short	(.L_913 - .L_912)
.L_912:
        /*012c*/ 	.word	0x00000000
        /*0130*/ 	.short	0x0004
        /*0132*/ 	.short	0x001c
        /*0134*/ 	.byte	0x00, 0xf0, 0x11, 0x00


	//----- nvinfo : EIATTR_KPARAM_INFO
	.align		4
.L_913:
        /*0138*/ 	.byte	0x04, 0x17
        /*013a*/ 	.short	(.L_915 - .L_914)
.L_914:
        /*013c*/ 	.word	0x00000000
        /*0140*/ 	.short	0x0003
        /*0142*/ 	.short	0x0018
        /*0144*/ 	.byte	0x00, 0xf0, 0x11, 0x00


	//----- nvinfo : EIATTR_KPARAM_INFO
	.align		4
.L_915:
        /*0148*/ 	.byte	0x04, 0x17
        /*014a*/ 	.short	(.L_917 - .L_916)
.L_916:
        /*014c*/ 	.word	0x00000000
        /*0150*/ 	.short	0x0002
        /*0152*/ 	.short	0x0010
        /*0154*/ 	.byte	0x00, 0xf5, 0x21, 0x00


	//----- nvinfo : EIATTR_KPARAM_INFO
	.align		4
.L_917:
        /*0158*/ 	.byte	0x04, 0x17
        /*015a*/ 	.short	(.L_919 - .L_918)
.L_918:
        /*015c*/ 	.word	0x00000000
        /*0160*/ 	.short	0x0001
        /*0162*/ 	.short	0x0008
        /*0164*/ 	.byte	0x00, 0xf5, 0x21, 0x00


	//----- nvinfo : EIATTR_KPARAM_INFO
	.align		4
.L_919:
        /*0168*/ 	.byte	0x04, 0x17
        /*016a*/ 	.short	(.L_921 - .L_920)
.L_920:
        /*016c*/ 	.word	0x00000000
        /*0170*/ 	.short	0x0000
        /*0172*/ 	.short	0x0000
        /*0174*/ 	.byte	0x00, 0xf5, 0x21, 0x00


	//----- nvinfo : EIATTR_SPARSE_MMA_MASK
	.align		4
.L_921:
        /*0178*/ 	.byte	0x03, 0x50
        /*017a*/ 	.short	0x0000


	//----- nvinfo : EIATTR_MAXREG_COUNT
	.align		4
        /*017c*/ 	.byte	0x03, 0x1b
        /*017e*/ 	.short	0x00ff


	//----- nvinfo : EIATTR_MERCURY_ISA_VERSION
	.align		4
        /*0180*/ 	.byte	0x03, 0x5f
        /*0182*/ 	.short	0x0101


	//----- nvinfo : EIATTR_VRC_CTA_INIT_COUNT
	.align		4
        /*0184*/ 	.byte	0x02, 0x4a
	.zero		1
	.zero		1


	//----- nvinfo : EIATTR_EXIT_INSTR_OFFSETS
	.align		4
        /*0188*/ 	.byte	0x04, 0x1c
        /*018a*/ 	.short	(.L_923 - .L_922)


	//   ....[0]....
.L_922:
        /*018c*/ 	.word	0x00000280


	//   ....[1]....
        /*0190*/ 	.word	0x00000590


	//----- nvinfo : EIATTR_CRS_STACK_SIZE
	.align		4
.L_923:
        /*0194*/ 	.byte	0x04, 0x1e
        /*0196*/ 	.short	(.L_925 - .L_924)
.L_924:
        /*0198*/ 	.word	0x00000000


	//----- nvinfo : EIATTR_CBANK_PARAM_SIZE
	.align		4
.L_925:
        /*019c*/ 	.byte	0x03, 0x19
        /*019e*/ 	.short	0x0068


	//----- nvinfo : EIATTR_PARAM_CBANK
	.align		4
        /*01a0*/ 	.byte	0x04, 0x0a
        /*01a2*/ 	.short	(.L_927 - .L_926)
	.align		4
.L_926:
        /*01a4*/ 	.word	index@(.nv.constant0.binary_less_f32)
        /*01a8*/ 	.short	0x0380
        /*01aa*/ 	.short	0x0068


	//----- nvinfo : EIATTR_SW_WAR
	.align		4
.L_927:
        /*01ac*/ 	.byte	0x04, 0x36
        /*01ae*/ 	.short	(.L_929 - .L_928)
.L_928:
        /*01b0*/ 	.word	0x00000008
.L_929:


//--------------------- .nv.info.binary_pow_f16   --------------------------
	.section	.nv.info.binary_pow_f16,"",@"SHT_CUDA_INFO"
	.sectionflags	@""
	.align	4


	//----- nvinfo : EIATTR_CUDA_API_VERSION
	.align		4
        /*0000*/ 	.byte	0x04, 0x37
        /*0002*/ 	.short	(.L_931 - .L_930)
.L_930:
        /*0004*/ 	.word	0x00000082


	//----- nvinfo : EIATTR_KPARAM_INFO
	.align		4
.L_931:
        /*0008*/ 	.byte	0x04, 0x17
        /*000a*/ 	.short	(.L_933 - .L_932)
.L_932:
        /*000c*/ 	.word	0x00000000
        /*0010*/ 	.short	0x0016
        /*0012*/ 	.short	0x0064
        /*0014*/ 	.byte	0x00, 0xf0, 0x11, 0x00


	//----- nvinfo : EIATTR_KPARAM_INFO
	.align		4
.L_933:
        /*0018*/ 	.byte	0x04, 0x17
        /*001a*/ 	.short	(.L_935 - .L_934)
.L_934:
        /*001c*/ 	.word	0x00000000
        /*0020*/ 	.short	0x0015
        /*0022*/ 	.short	0x0060
        /*0024*/ 	.byte	0x00, 0xf0, 0x11, 0x00


	//----- nvinfo : EIATTR_KPARAM_INFO
	.align		4
.L_935:
        /*0028*/ 	.byte	0x04, 0x17
        /*002a*/ 	.short	(.L_937 - .L_936)
.L_936:
        /*002c*/ 	.word	0x00000000
        /*0030*/ 	.short	0x0014
        /*0032*/ 	.short	0x005c
        /*0034*/ 	.byte	0x00, 0xf0, 0x11, 0x00


	//----- nvinfo : EIATTR_KPARAM_INFO
	.align		4
.L_937:
        /*0038*/ 	.byte	0x04, 0x17
        /*003a*/ 	.short	(.L_939 - .L_938)
.L_938:
        /*003c*/ 	.word	0x00000000
        /*0040*/ 	.short	0x0013
        /*0042*/ 	.short	0x0058
        /*0044*/ 	.byte	0x00, 0xf0, 0x11, 0x00


	//----- nvinfo : EIATTR_KPARAM_INFO
	.align		4
.L_939:
        /*0048*/ 	.byte	0x04, 0x17
        /*004a*/ 	.short	(.L_941 - .L_940)
.L_940:
        /*004c*/ 	.word	0x00000000
        /*0050*/ 	.short	0x0012
        /*0052*/ 	.short	0x0054
        /*0054*/ 	.byte	0x00, 0xf0, 0x11, 0x00


	//----- nvinfo : EIATTR_KPARAM_INFO
	.align		4
.L_941:
        /*0058*/ 	.byte	0x04, 0x17
        /*005a*/ 	.short	(.L_943 - .L_942)
.L_942:
        /*005c*/ 	.word	0x00000000
        /*0060*/ 	.short	0x0011
        /*0062*/ 	.short	0x0050
        /*0064*/ 	.byte	0x00, 0xf0, 0x11, 0x00


	//----- nvinfo : EIATTR_KPARAM_INFO
	.align		4
.L_943:
        /*0068*/ 	.byte	0x04, 0x17
        /*006a*/ 	.short	(.L_945 - .L_944)
.L_944:
        /*006c*/ 	.word	0x00000000
        /*0070*/ 	.short	0x0010
        /*0072*/ 	.short	0x004c
        /*0074*/ 	.byte	0x00, 0xf0, 0x11, 0x00


	//----- nvinfo : EIATTR_KPARAM_INFO
	.align		4
.L_945:
        /*0078*/ 	.byte	0x04, 0x17
        /*007a*/ 	.short	(.L_947 - .L_946)
.L_946:
        /*007c*/ 	.word	0x00000000
        /*0080*/ 	.short	0x000f
        /*0082*/ 	.short	0x0048
        /*0084*/ 	.byte	0x00, 0xf0, 0x11, 0x00


	//----- nvinfo : EIATTR_KPARAM_INFO
	.align		4
.L_947:
        /*0088*/ 	.byte	0x04, 0x17
        /*008a*/ 	.short	(.L_949 - .L_948)
.L_948:
        /*008c*/ 	.word	0x00000000
        /*0090*/ 	.short	0x000e
        /*0092*/ 	.short	0x0044
        /*0094*/ 	.byte	0x00, 0xf0, 0x11, 0x00


	//----- nvinfo : EIATTR_KPARAM_INFO
	.align		4
.L_949:
        /*0098*/ 	.byte	0x04, 0x17
        /*009a*/ 	.short	(.L_951 - .L_950)
.L_950:
        /*009c*/ 	.word	0x00000000
        /*00a0*/ 	.short	0x000d
        /*00a2*/ 	.short	0x0040
        /*00a4*/ 	.byte	0x00, 0xf0, 0x11, 0x00


	//----- nvinfo : EIATTR_KPARAM_INFO
	.align		4
.L_951:
        /*00a8*/ 	.byte	0x04, 0x17
        /*00aa*/ 	.short	(.L_953 - .L_952)
.L_952:
        /*00ac*/ 	.word	0x00000000
        /*00b0*/ 	.short	0x000c
        /*00b2*/ 	.short	0x003c
        /*00b4*/ 	.byte	0x00, 0xf0, 0x11, 0x00


	//----- nvinfo : EIATTR_KPARAM_INFO
	.align		4
.L_953:
        /*00b8*/ 	.byte	0x04, 0x17
        /*00ba*/ 	.short	(.L_955 - .L_954)
.L_954:
        /*00bc*/ 	.word	0x00000000
        /*00c0*/ 	.short	0x000b
        /*00c2*/ 	.short	0x0038
        /*00c4*/ 	.byte	0x00, 0xf0, 0x11, 0x00


	//----- nvinfo : EIATTR_KPARAM_INFO
	.align		4
.L_955:
        /*00c8*/ 	.byte	0x04, 0x17
        /*00ca*/ 	.short	(.L_957 - .L_956)
.L_956:
        /*00cc*/ 	.word	0x00000000
        /*00d0*/ 	.short	0x000a
        /*00d2*/ 	.short	0x0034
        /*00d4*/ 	.byte	0x00, 0xf0, 0x11, 0x00


	//----- nvinfo : EIATTR_KPARAM_INFO
	.align		4
.L_957:
        /*00d8*/ 	.byte	0x04, 0x17
        /*00da*/ 	.short	(.L_959 - .L_958)
.L_958:
        /*00dc*/ 	.word	0x00000000
        /*00e0*/ 	.short	0x0009
        /*00e2*/ 	.short	0x0030
        /*00e4*/ 	.byte	0x00, 0xf0, 0x11, 0x00


	//----- nvinfo : EIATTR_KPARAM_INFO
	.align		4
.L_959:
        /*00e8*/ 	.byte	0x04, 0x17
        /*00ea*/ 	.short	(.L_961 - .L_960)
.L_960:
        /*00ec*/ 	.word	0x00000000
        /*00f0*/ 	.short	0x0008
        /*00f2*/ 	.short	0x002c
        /*00f4*/ 	.byte	0x00, 0xf0, 0x11, 0x00


	//----- nvinfo : EIATTR_KPARAM_INFO
	.align		4
.L_961:
        /*00f8*/ 	.byte	0x04, 0x17
        /*00fa*/ 	.short	(.L_963 - .L_962)
.L_962:
        /*00fc*/ 	.word	0x00000000
        /*0100*/ 	.short	0x0007
        /*0102*/ 	.short	0x0028
        /*0104*/ 	.byte	0x00, 0xf0, 0x11, 0x00


	//----- nvinfo : EIATTR_KPARAM_INFO
	.align		4
.L_963:
        /*0108*/ 	.byte	0x04, 0x17
        /*010a*/ 	.short	(.L_965 - .L_964)
.L_964:
        /*010c*/ 	.word	0x00000000
        /*0110*/ 	.short	0x0006
        /*0112*/ 	.short	0x0024
        /*0114*/ 	.byte	0x00, 0xf0, 0x11, 0x00


	//----- nvinfo : EIATTR_KPARAM_INFO
	.align		4
.L_965:
        /*0118*/ 	.byte	0x04, 0x17
        /*011a*/ 	.short	(.L_967 - .L_966)
.L_966:
        /*011c*/ 	.word	0x00000000
        /*0120*/ 	.short	0x0005
        /*0122*/ 	.short	0x0020
        /*0124*/ 	.byte	0x00, 0xf0, 0x11, 0x00


	//----- nvinfo : EIATTR_KPARAM_INFO
	.align		4
.L_967:
        /*0128*/ 	.byte	0x04, 0x17
        /*012a*/ 	.short	(.L_969 - .L_968)
.L_968:
        /*012c*/ 	.word	0x00000000
        /*0130*/ 	.short	0x0004
        /*0132*/ 	.short	0x001c
        /*0134*/ 	.byte	0x00, 0xf0, 0x11, 0x00


	//----- nvinfo : EIATTR_KPARAM_INFO
	.align		4
.L_969:
        /*0138*/ 	.byte	0x04, 0x17
        /*013a*/ 	.short	(.L_971 - .L_970)
.L_970:
        /*013c*/ 	.word	0x00000000
        /*0140*/ 	.short	0x0003
        /*0142*/ 	.short	0x0018
        /*0144*/ 	.byte	0x00, 0xf0, 0x11, 0x00


	//----- nvinfo : EIATTR_KPARAM_INFO
	.align		4
.L_971:
        /*0148*/ 	.byte	0x04, 0x17
        /*014a*/ 	.short	(.L_973 - .L_972)
.L_972:
        /*014c*/ 	.word	0x00000000
        /*0150*/ 	.short	0x0002
        /*0152*/ 	.short	0x0010
        /*0154*/ 	.byte	0x00, 0xf5, 0x21, 0x00


	//----- nvinfo : EIATTR_KPARAM_INFO
	.align		4
.L_973:
        /*0158*/ 	.byte	0x04, 0x17
        /*015a*/ 	.short	(.L_975 - .L_974)
.L_974:
        /*015c*/ 	.word	0x00000000
        /*0160*/ 	.short	0x0001
        /*0162*/ 	.short	0x0008
        /*0164*/ 	.byte	0x00, 0xf5, 0x21, 0x00


	//----- nvinfo : EIATTR_KPARAM_INFO
	.align		4
.L_975:
        /*0168*/ 	.byte	0x04, 0x17
        /*016a*/ 	.short	(.L_977 - .L_976)
.L_976:
        /*016c*/ 	.word	0x00000000
        /*0170*/ 	.short	0x0000
        /*0172*/ 	.short	0x0000
        /*0174*/ 	.byte	0x00, 0xf5, 0x21, 0x00


	//----- nvinfo : EIATTR_SPARSE_MMA_MASK
	.align		4
.L_977:
        /*0178*/ 	.byte	0x03, 0x50
        /*017a*/ 	.short	0x0000


	//----- nvinfo : EIATTR_MAXREG_COUNT
	.align		4
        /*017c*/ 	.byte	0x03, 0x1b
        /*017e*/ 	.short	0x00ff


	//----- nvinfo : EIATTR_MERCURY_ISA_VERSION
	.align		4
        /*0180*/ 	.byte	0x03, 0x5f
        /*0182*/ 	.short	0x0101


	//----- nvinfo : EIATTR_VRC_CTA_INIT_COUNT
	.align		4
        /*0184*/ 	.byte	0x02, 0x4a
	.zero		1
	.zero		1


	//----- nvinfo : EIATTR_EXIT_INSTR_OFFSETS
	.align		4
        /*0188*/ 	.byte	0x04, 0x1c
        /*018a*/ 	.short	(.L_979 - .L_978)


	//   ....[0]....
.L_978:
        /*018c*/ 	.word	0x00000280


	//   ....[1]....
        /*0190*/ 	.word	0x00000b70


	//----- nvinfo : EIATTR_CRS_STACK_SIZE
	.align		4
.L_979:
        /*0194*/ 	.byte	0x04, 0x1e
        /*0196*/ 	.short	(.L_981 - .L_980)
.L_980:
        /*0198*/ 	.word	0x00000000


	//----- nvinfo : EIATTR_CBANK_PARAM_SIZE
	.align		4
.L_981:
        /*019c*/ 	.byte	0x03, 0x19
        /*019e*/ 	.short	0x0068


	//----- nvinfo : EIATTR_PARAM_CBANK
	.align		4
        /*01a0*/ 	.byte	0x04, 0x0a
        /*01a2*/ 	.short	(.L_983 - .L_982)
	.align		4
.L_982:
        /*01a4*/ 	.word	index@(.nv.constant0.binary_pow_f16)
        /*01a8*/ 	.short	0x0380
        /*01aa*/ 	.short	0x0068


	//----- nvinfo : EIATTR_SW_WAR
	.align		4
.L_983:
        /*01ac*/ 	.byte	0x04, 0x36
        /*01ae*/ 	.short	(.L_985 - .L_984)
.L_984:
        /*01b0*/ 	.word	0x00000008
.L_985:


//--------------------- .nv.info.binary_pow_f32   --------------------------
	.section	.nv.info.binary_pow_f32,"",@"SHT_CUDA_INFO"
	.sectionflags	@""
	.align	4


	//----- nvinfo : EIATTR_CUDA_API_VERSION
	.align		4
        /*0000*/ 	.byte	0x04, 0x37
        /*0002*/ 	.short	(.L_987 - .L_986)
.L_986:
        /*0004*/ 	.word	0x00000082


	//----- nvinfo : EIATTR_KPARAM_INFO
	.align		4
.L_987:
        /*0008*/ 	.byte	0x04, 0x17
        /*000a*/ 	.short	(.L_989 - .L_988)
.L_988:
        /*000c*/ 	.word	0x00000000
        /*0010*/ 	.short	0x0016
        /*0012*/ 	.short	0x0064
        /*0014*/ 	.byte	0x00, 0xf0, 0x11, 0x00


	//----- nvinfo : EIATTR_KPARAM_INFO
	.align		4
.L_989:
        /*0018*/ 	.byte	0x04, 0x17
        /*001a*/ 	.short	(.L_991 - .L_990)
.L_990:
        /*001c*/ 	.word	0x00000000
        /*0020*/ 	.short	0x0015
        /*0022*/ 	.short	0x0060
        /*0024*/ 	.byte	0x00, 0xf0, 0x11, 0x00


	//----- nvinfo : EIATTR_KPARAM_INFO
	.align		4
.L_991:
        /*0028*/ 	.byte	0x04, 0x17
        /*002a*/ 	.short	(.L_993 - .L_992)
.L_992:
        /*002c*/ 	.word	0x00000000
        /*0030*/ 	.short	0x0014
        /*0032*/ 	.short	0x005c
        /*0034*/ 	.byte	0x00, 0xf0, 0x11, 0x00


	//----- nvinfo : EIATTR_KPARAM_INFO
	.align		4
.L_993:
        /*0038*/ 	.byte	0x04, 0x17
        /*003a*/ 	.short	(.L_995 - .L_994)
.L_994:
        /*003c*/ 	.word	0x00000000
        /*0040*/ 	.short	0x0013
        /*0042*/ 	.short	0x0058
        /*0044*/ 	.byte	0x00, 0xf0, 0x11, 0x00


	//----- nvinfo : EIATTR_KPARAM_INFO
	.align		4
.L_995:
        /*0048*/ 	.byte	0x04, 0x17
        /*004a*/ 	.short	(.L_997 - .L_996)
.L_996:
        /*004c*/ 	.word	0x00000000
        /*0050*/ 	.short	0x0012
        /*0052*/ 	.short	0x0054
        /*0054*/ 	.byte	0x00, 0xf0, 0x11, 0x00


	//----- nvinfo : EIATTR_KPARAM_INFO
	.align		4
.L_997:
        /*0058*/ 	.byte	0x04, 0x17
        /*005a*/ 	.short	(.L_999 - .L_998)
.L_998:
        /*005c*/ 	.word	0x00000000
        /*0060*/ 	.short	0x0011
        /*0062*/ 	.short	0x0050
        /*0064*/ 	.byte	0x00, 0xf0, 0x11, 0x00


	//----- nvinfo : EIATTR_KPARAM_INFO
	.align		4
.L_999:
        /*0068*/ 	.byte	0x04, 0x17
        /*006a*/ 	.short	(.L_1001 - .L_1000)
.L_1000:
        /*006c*/ 	.word	0x00000000
        /*0070*/ 	.short	0x0010
        /*0072*/ 	.short	0x004c
        /*0074*/ 	.byte	0x00, 0xf0, 0x11, 0x00


	//----- nvinfo : EIATTR_KPARAM_INFO
	.align		4
.L_1001:
        /*0078*/ 	.byte	0x04, 0x17
        /*007a*/ 	.short	(.L_1003 - .L_1002)
.L_1002:
        /*007c*/ 	.word	0x00000000
        /*0080*/ 	.short	0x000f
        /*0082*/ 	.short	0x0048
        /*0084*/ 	.byte	0x00, 0xf0, 0x11, 0x00


	//----- nvinfo : EIATTR_KPARAM_INFO
	.align		4
.L_1003:
        /*0088*/ 	.byte	0x04, 0x17
        /*008a*/ 	.short	(.L_1005 - .L_1004)
.L_1004:
        /*008c*/ 	.word	0x00000000
        /*0090*/ 	.short	0x000e
        /*0092*/ 	.short	0x0044
        /*0094*/ 	.byte	0x00, 0xf0, 0x11, 0x00


	//----- nvinfo : EIATTR_KPARAM_INFO
	.align		4
.L_1005:
        /*0098*/ 	.byte	0x04, 0x17
        /*009a*/ 	.short	(.L_1007 - .L_1006)
.L_1006:
        /*009c*/ 	.word	0x00000000
        /*00a0*/ 	.short	0x000d
        /*00a2*/ 	.short	0x0040
        /*00a4*/ 	.byte	0x00, 0xf0, 0x11, 0x00


	//----- nvinfo : EIATTR_KPARAM_INFO
	.align		4
.L_1007:
        /*00a8*/ 	.byte	0x04, 0x17
        /*00aa*/ 	.short	(.L_1009 - .L_1008)
.L_1008:
        /*00ac*/ 	.word	0x00000000
        /*00b0*/ 	.short	0x000c
        /*00b2*/ 	.short	0x003c
        /*00b4*/ 	.byte	0x00, 0xf0, 0x11, 0x00


	//----- nvinfo : EIATTR_KPARAM_INFO
	.align		4
.L_1009:
        /*00b8*/ 	.byte	0x04, 0x17
        /*00ba*/ 	.short	(.L_1011 - .L_1010)
.L_1010:
        /*00bc*/ 	.word	0x00000000
        /*00c0*/ 	.short	0x000b
        /*00c2*/ 	.short	0x0038
        /*00c4*/ 	.byte	0x00, 0xf0, 0x11, 0x00


	//----- nvinfo : EIATTR_KPARAM_INFO
	.align		4
.L_1011:
        /*00c8*/ 	.byte	0x04, 0x17
        /*00ca*/ 	.short	(.L_1013 - .L_1012)
.L_1012:
        /*00cc*/ 	.word	0x00000000
        /*00d0*/ 	.short	0x000a
        /*00d2*/ 	.short	0x0034
        /*00d4*/ 	.byte	0x00, 0xf0, 0x11, 0x00


	//----- nvinfo : EIATTR_KPARAM_INFO
	.align		4
.L_1013:
        /*00d8*/ 	.byte	0x04, 0x17
        /*00da*/ 	.short	(.L_1015 - .L_1014)
.L_1014:
        /*00dc*/ 	.word	0x00000000
        /*00e0*/ 	.short	0x0009
        /*00e2*/ 	.short	0x0030
        /*00e4*/ 	.byte	0x00, 0xf0, 0x11, 0x00


	//----- nvinfo : EIATTR_KPARAM_INFO
	.align		4
.L_1015:
        /*00e8*/ 	.byte	0x04, 0x17
        /*00ea*/ 	.short	(.L_1017 - .L_1016)
.L_1016:
        /*00ec*/ 	.word	0x00000000
        /*00f0*/ 	.short	0x0008
        /*00f2*/ 	.short	0x002c
        /*00f4*/ 	.byte	0x00, 0xf0, 0x11, 0x00


	//----- nvinfo : EIATTR_KPARAM_INFO
	.align		4
.L_1017:
        /*00f8*/ 	.byte	0x04, 0x17
        /*00fa*/ 	.short	(.L_1019 - .L_1018)
.L_1018:
        /*00fc*/ 	.word	0x00000000
        /*0100*/ 	.short	0x0007
        /*0102*/ 	.short	0x0028
        /*0104*/ 	.byte	0x00, 0xf0, 0x11, 0x00


	//----- nvinfo : EIATTR_KPARAM_INFO
	.align		4
.L_1019:
        /*0108*/ 	.byte	0x04, 0x17
        /*010a*/ 	.short	(.L_1021 - .L_1020)
.L_1020:
        /*010c*/ 	.word	0x00000000
        /*0110*/ 	.short	0x0006
        /*0112*/ 	.short	0x0024
        /*0114*/ 	.byte	0x00, 0xf0, 0x11, 0x00


	//----- nvinfo : EIATTR_KPARAM_INFO
	.align		4
.L_1021:
        /*0118*/ 	.byte	0x04, 0x17
        /*011a*/ 	.short	(.L_1023 - .L_1022)
.L_1022:
        /*011c*/ 	.word	0x00000000
        /*0120*/ 	.short	0x0005
        /*0122*/ 	.short	0x0020
        /*0124*/ 	.byte	0x00, 0xf0, 0x11, 0x00


	//----- nvinfo : EIATTR_KPARAM_INFO
	.align		4
.L_1023:
        /*0128*/ 	.byte	0x04, 0x17
        /*012a*/ 	.short	(.L_1025 - .L_1024)
.L_1024:
        /*012c*/ 	.word	0x00000000
        /*0130*/ 	.short	0x0004
        /*0132*/ 	.short	0x001c
        /*0134*/ 	.byte	0x00, 0xf0, 0x11, 0x00


	//----- nvinfo : EIATTR_KPARAM_INFO
	.align		4
.L_1025:
        /*0138*/ 	.byte	0x04, 0x17
        /*013a*/ 	.short	(.L_1027 - .L_1026)
.L_1026:
        /*013c*/ 	.word	0x00000000
        /*0140*/ 	.short	0x0003
        /*0142*/ 	.short	0x0018
        /*0144*/ 	.byte	0x00, 0xf0, 0x11, 0x00


	//----- nvinfo : EIATTR_KPARAM_INFO
	.align		4
.L_1027:
        /*0148*/ 	.byte	0x04, 0x17
        /*014a*/ 	.short	(.L_1029 - .L_1028)
.L_1028:
        /*014c*/ 	.word	0x00000000
        /*0150*/ 	.short	0x0002
        /*0152*/ 	.short	0x0010
        /*0154*/ 	.byte	0x00, 0xf5, 0x21, 0x00


	//----- nvinfo : EIATTR_KPARAM_INFO
	.align		4
.L_1029:
        /*0158*/ 	.byte	0x04, 0x17
        /*015a*/ 	.short	(.L_1031 - .L_1030)
.L_1030:
        /*015c*/ 	.word	0x00000000
        /*0160*/ 	.short	0x0001
        /*0162*/ 	.short	0x0008
        /*0164*/ 	.byte	0x00, 0xf5, 0x21, 0x00


	//----- nvinfo : EIATTR_KPARAM_INFO
	.align		4
.L_1031:
        /*0168*/ 	.byte	0x04, 0x17
        /*016a*/ 	.short	(.L_1033 - .L_1032)
.L_1032:
        /*016c*/ 	.word	0x00000000
        /*0170*/ 	.short	0x0000
        /*0172*/ 	.short	0x0000
        /*0174*/ 	.byte	0x00, 0xf5, 0x21, 0x00


	//----- nvinfo : EIATTR_SPARSE_MMA_MASK
	.align		4
.L_1033:
        /*0178*/ 	.byte	0x03, 0x50
        /*017a*/ 	.short	0x0000


	//----- nvinfo : EIATTR_MAXREG_COUNT
	.align		4
        /*017c*/ 	.byte	0x03, 0x1b
        /*017e*/ 	.short	0x00ff


	//----- nvinfo : EIATTR_MERCURY_ISA_VERSION
	.align		4
        /*0180*/ 	.byte	0x03, 0x5f
        /*0182*/ 	.short	0x0101


	//----- nvinfo : EIATTR_VRC_CTA_INIT_COUNT
	.align		4
        /*0184*/ 	.byte	0x02, 0x4a
	.zero		1
	.zero		1


	//----- nvinfo : EIATTR_EXIT_INSTR_OFFSETS
	.align		4
        /*0188*/ 	.byte	0x04, 0x1c
        /*018a*/ 	.short	(.L_1035 - .L_1034)


	//   ....[0]....
.L_1034:
        /*018c*/ 	.word	0x00000280


	//   ....[1]....
        /*0190*/ 	.word	0x00000b40


	//----- nvinfo : EIATTR_CRS_STACK_SIZE
	.align		4
.L_1035:
        /*0194*/ 	.byte	0x04, 0x1e
        /*0196*/ 	.short	(.L_1037 - .L_1036)
.L_1036:
        /*0198*/ 	.word	0x00000000


	//----- nvinfo : EIATTR_CBANK_PARAM_SIZE
	.align		4
.L_1037:
        /*019c*/ 	.byte	0x03, 0x19
        /*019e*/ 	.short	0x0068


	//----- nvinfo : EIATTR_PARAM_CBANK
	.align		4
        /*01a0*/ 	.byte	0x04, 0x0a
        /*01a2*/ 	.short	(.L_1039 - .L_1038)
	.align		4
.L_1038:
        /*01a4*/ 	.word	index@(.nv.constant0.binary_pow_f32)
        /*01a8*/ 	.short	0x0380
        /*01aa*/ 	.short	0x0068


	//----- nvinfo : EIATTR_SW_WAR
	.align		4
.L_1039:
        /*01ac*/ 	.byte	0x04, 0x36
        /*01ae*/ 	.short	(.L_1041 - .L_1040)
.L_1040:
        /*01b0*/ 	.word	0x00000008
.L_1041:


//--------------------- .nv.info.binary_div_f16   --------------------------
	.section	.nv.info.binary_div_f16,"",@"SHT_CUDA_INFO"
	.sectionflags	@""
	.align	4


	//----- nvinfo : EIATTR_CUDA_API_VERSION
	.align		4
        /*0000*/ 	.byte	0x04, 0x37
        /*0002*/ 	.short	(.L_1043 - .L_1042)
.L_1042:
        /*0004*/ 	.word	0x00000082


	//----- nvinfo : EIATTR_KPARAM_INFO
	.align		4
.L_1043:
        /*0008*/ 	.byte	0x04, 0x17
        /*000a*/ 	.short	(.L_1045 - .L_1044)
.L_1044:
        /*000c*/ 	.word	0x00000000
        /*0010*/ 	.short	0x0016
        /*0012*/ 	.short	0x0064
        /*0014*/ 	.byte	0x00, 0xf0, 0x11, 0x00


	//----- nvinfo : EIATTR_KPARAM_INFO
	.align		4
.L_1045:
        /*0018*/ 	.byte	0x04, 0x17
        /*001a*/ 	.short	(.L_1047 - .L_1046)
.L_1046:
        /*001c*/ 	.word	0x00000000
        /*0020*/ 	.short	0x0015
        /*0022*/ 	.short	0x0060
        /*0024*/ 	.byte	0x00, 0xf0, 0x11, 0x00


	//----- nvinfo : EIATTR_KPARAM_INFO
	.align		4
.L_1047:
        /*0028*/ 	.byte	0x04, 0x17
        /*002a*/ 	.short	(.L_1049 - .L_1048)
.L_1048:
        /*002c*/ 	.word	0x00000000
        /*0030*/ 	.short	0x0014
        /*0032*/ 	.short	0x005c
        /*0034*/ 	.byte	0x00, 0xf0, 0x11, 0x00


	//----- nvinfo : EIATTR_KPARAM_INFO
	.align		4
.L_1049:
        /*0038*/ 	.byte	0x04, 0x17
        /*003a*/ 	.short	(.L_1051 - .L_1050)
.L_1050:
        /*003c*/ 	.word	0x00000000
        /*0040*/ 	.short	0x0013
        /*0042*/ 	.short	0x0058
        /*0044*/ 	.byte	0x00, 0xf0, 0x11, 0x00


	//----- nvinfo : EIATTR_KPARAM_INFO
	.align		4
.L_1051:
        /*0048*/ 	.byte	0x04, 0x17
        /*004a*/ 	.short	(.L_1053 - .L_1052)
.L_1052:
        /*004c*/ 	.word	0x00000000
        /*0050*/ 	.short	0x0012
        /*0052*/ 	.short	0x0054
        /*0054*/ 	.byte	0x00, 0xf0, 0x11, 0x00


	//----- nvinfo : EIATTR_KPARAM_INFO
	.align		4
.L_1053:
        /*0058*/ 	.byte	0x04, 0x17
        /*005a*/ 	.short	(.L_1055 - .L_1054)
.L_1054:
        /*005c*/ 	.word	0x00000000
        /*0060*/ 	.short	0x0011
        /*0062*/ 	.short	0x0050
        /*0064*/ 	.byte	0x00, 0xf0, 0x11, 0x00


	//----- nvinfo : EIATTR_KPARAM_INFO
	.align		4
.L_1055:
        /*0068*/ 	.byte	0x04, 0x17
        /*006a*/ 	.short	(.L_1057 - .L_1056)
.L_1056:
        /*006c*/ 	.word	0x00000000
        /*0070*/ 	.short	0x0010
        /*0072*/ 	.short	0x004c
        /*0074*/ 	.byte	0x00, 0xf0, 0x11, 0x00


	//----- nvinfo : EIATTR_KPARAM_INFO
	.align		4
.L_1057:
        /*0078*/ 	.byte	0x04, 0x17
        /*007a*/ 	.short	(.L_1059 - .L_1058)
.L_1058:
        /*007c*/ 	.word	0x00000000
        /*0080*/ 	.short	0x000f
        /*0082*/ 	.short	0x0048
        /*0084*/ 	.byte	0x00, 0xf0, 0x11, 0x00


	//----- nvinfo : EIATTR_KPARAM_INFO
	.align		4
.L_1059:
        /*0088*/ 	.byte	0x04, 0x17
        /*008a*/ 	.short	(.L_1061 - .L_1060)
.L_1060:
        /*008c*/ 	.word	0x00000000
        /*0090*/ 	.short	0x000e
        /*0092*/ 	.short	0x0044
        /*0094*/ 	.byte	0x00, 0xf0, 0x11, 0x00


	//----- nvinfo : EIATTR_KPARAM_INFO
	.align		4
.L_1061:
        /*0098*/ 	.byte	0x04, 0x17
        /*009a*/ 	.short	(.L_1063 - .L_1062)
.L_1062:
        /*009c*/ 	.word	0x00000000
        /*00a0*/ 	.short	0x000d
        /*00a2*/ 	.short	0x0040
        /*00a4*/ 	.byte	0x00, 0xf0, 0x11, 0x00


	//----- nvinfo : EIATTR_KPARAM_INFO
	.align		4
.L_1063:
        /*00a8*/ 	.byte	0x04, 0x17
        /*00aa*/ 	.short	(.L_1065 - .L_1064)
.L_1064:
        /*00ac*/ 	.word	0x00000000
        /*00b0*/ 	.short	0x000c
        /*00b2*/ 	.short	0x003c
        /*00b4*/ 	.byte	0x00, 0xf0, 0x11, 0x00


	//----- nvinfo : EIATTR_KPARAM_INFO
	.align		4
.L_1065:
        /*00b8*/ 	.byte	0x04, 0x17
        /*00ba*/ 	.short	(.L_1067 - .L_1066)
.L_1066:
        /*00bc*/ 	.word	0x00000000
        /*00c0*/ 	.short	0x000b
        /*00c2*/ 	.short	0x0038
        /*00c4*/ 	.byte	0x00, 0xf0, 0x11, 0x00


	//----- nvinfo : EIATTR_KPARAM_INFO
	.align		4
.L_1067:
        /*00c8*/ 	.byte	0x04, 0x17
        /*00ca*/ 	.short	(.L_1069 - .L_1068)
.L_1068:
        /*00cc*/ 	.word	0x00000000
        /*00d0*/ 	.short	0x000a
        /*00d2*/ 	.short	0x0034
        /*00d4*/ 	.byte	0x00, 0xf0, 0x11, 0x00


	//----- nvinfo : EIATTR_KPARAM_INFO
	.align		4
.L_1069:
        /*00d8*/ 	.byte	0x04, 0x17
        /*00da*/ 	.short	(.L_1071 - .L_1070)
.L_1070:
        /*00dc*/ 	.word	0x00000000
        /*00e0*/ 	.short	0x0009
        /*00e2*/ 	.short	0x0030
        /*00e4*/ 	.byte	0x00, 0xf0, 0x11, 0x00


	//----- nvinfo : EIATTR_KPARAM_INFO
	.align		4
.L_1071:
        /*00e8*/ 	.byte	0x04, 0x17
        /*00ea*/ 	.short	(.L_1073 - .L_1072)
.L_1072:
        /*00ec*/ 	.word	0x00000000
        /*00f0*/ 	.short	0x0008
        /*00f2*/ 	.short	0x002c
        /*00f4*/ 	.byte	0x00, 0xf0, 0x11, 0x00


	//----- nvinfo : EIATTR_KPARAM_INFO
	.align		4
.L_1073:
        /*00f8*/ 	.byte	0x04, 0x17
        /*00fa*/ 	.short	(.L_1075 - .L_1074)
.L_1074:
        /*00fc*/ 	.word	0x00000000
        /*0100*/ 	.short	0x0007
        /*0102*/ 	.short	0x0028
        /*0104*/ 	.byte	0x00, 0xf0, 0x11, 0x00


	//----- nvinfo : EIATTR_KPARAM_INFO
	.align		4
.L_1075:
        /*0108*/ 	.byte	0x04, 0x17
        /*010a*/ 	.short	(.L_1077 - .L_1076)
.L_1076:
        /*010c*/ 	.word	0x00000000
        /*0110*/ 	.short	0x0006
        /*0112*/ 	.short	0x0024
        /*0114*/ 	.byte	0x00, 0xf0, 0x11, 0x00


	//----- nvinfo : EIATTR_KPARAM_INFO
	.align		4
.L_1077:
        /*0118*/ 	.byte	0x04, 0x17
        /*011a*/ 	.short	(.L_1079 - .L_1078)
.L_1078:
        /*011c*/ 	.word	0x00000000
        /*0120*/ 	.short	0x0005
        /*0122*/ 	.short	0x0020
        /*0124*/ 	.byte	0x00, 0xf0, 0x11, 0x00


	//----- nvinfo : EIATTR_KPARAM_INFO
	.align		4
.L_1079:
        /*0128*/ 	.byte	0x04, 0x17
        /*012a*/ 	.short	(.L_1081 - .L_1080)
.L_1080:
        /*012c*/ 	.word	0x00000000
        /*0130*/ 	.short	0x0004
        /*0132*/ 	.short	0x001c
        /*0134*/ 	.byte	0x00, 0xf0, 0x11, 0x00


	//----- nvinfo : EIATTR_KPARAM_INFO
	.align		4
.L_1081:
        /*0138*/ 	.byte	0x04, 0x17
        /*013a*/ 	.short	(.L_1083 - .L_1082)
.L_1082:
        /*013c*/ 	.word	0x00000000
        /*0140*/ 	.short	0x0003
        /*0142*/ 	.short	0x0018
        /*0144*/ 	.byte	0x00, 0xf0, 0x11, 0x00


	//----- nvinfo : EIATTR_KPARAM_INFO
	.align		4
.L_1083:
        /*0148*/ 	.byte	0x04, 0x17
        /*014a*/ 	.short	(.L_1085 - .L_1084)
.L_1084:
        /*014c*/ 	.word	0x00000000
        /*0150*/ 	.short	0x0002
        /*0152*/ 	.short	0x0010
        /*0154*/ 	.byte	0x00, 0xf5, 0x21, 0x00


	//----- nvinfo : EIATTR_KPARAM_INFO
	.align		4
.L_1085:
        /*0158*/ 	.byte	0x04, 0x17
        /*015a*/ 	.short	(.L_1087 - .L_1086)
.L_1086:
        /*015c*/ 	.word	0x00000000
        /*0160*/ 	.short	0x0001
        /*0162*/ 	.short	0x0008
        /*0164*/ 	.byte	0x00, 0xf5, 0x21, 0x00


	//----- nvinfo : EIATTR_KPARAM_INFO
	.align		4
.L_1087:
        /*0168*/ 	.byte	0x04, 0x17
        /*016a*/ 	.short	(.L_1089 - .L_1088)
.L_1088:
        /*016c*/ 	.word	0x00000000
        /*0170*/ 	.short	0x0000
        /*0172*/ 	.short	0x0000
        /*0174*/ 	.byte	0x00, 0xf5, 0x21, 0x00


	//----- nvinfo : EIATTR_SPARSE_MMA_MASK
	.align		4
.L_1089:
        /*0178*/ 	.byte	0x03, 0x50
        /*017a*/ 	.short	0x0000


	//----- nvinfo : EIATTR_MAXREG_COUNT
	.align		4
        /*017c*/ 	.byte	0x03, 0x1b
        /*017e*/ 	.short	0x00ff


	//----- nvinfo : EIATTR_MERCURY_ISA_VERSION
	.align		4
        /*0180*/ 	.byte	0x03, 0x5f
        /*0182*/ 	.short	0x0101


	//----- nvinfo : EIATTR_VRC_CTA_INIT_COUNT
	.align		4
        /*0184*/ 	.byte	0x02, 0x4a
	.zero		1
	.zero		1


	//----- nvinfo : EIATTR_EXIT_INSTR_OFFSETS
	.align		4
        /*0188*/ 	.byte	0x04, 0x1c
        /*018a*/ 	.short	(.L_1091 - .L_1090)


	//   ....[0]....
.L_1090:
        /*018c*/ 	.word	0x00000280


	//   ....[1]....
        /*0190*/ 	.word	0x00000660


	//----- nvinfo : EIATTR_CRS_STACK_SIZE
	.align		4
.L_1091:
        /*0194*/ 	.byte	0x04, 0x1e
        /*0196*/ 	.short	(.L_1093 - .L_1092)
.L_1092:
        /*0198*/ 	.word	0x00000000


	//----- nvinfo : EIATTR_CBANK_PARAM_SIZE
	.align		4
.L_1093:
        /*019c*/ 	.byte	0x03, 0x19
        /*019e*/ 	.short	0x0068


	//----- nvinfo : EIATTR_PARAM_CBANK
	.align		4
        /*01a0*/ 	.byte	0x04, 0x0a
        /*01a2*/ 	.short	(.L_1095 - .L_1094)
	.align		4
.L_1094:
        /*01a4*/ 	.word	index@(.nv.constant0.binary_div_f16)
        /*01a8*/ 	.short	0x0380
        /*01aa*/ 	.short	0x0068


	//----- nvinfo : EIATTR_SW_WAR
	.align		4
.L_1095:
        /*01ac*/ 	.byte	0x04, 0x36
        /*01ae*/ 	.short	(.L_1097 - .L_1096)
.L_1096:
        /*01b0*/ 	.word	0x00000008
.L_1097:


//--------------------- .nv.info.binary_div_f32   --------------------------
	.section	.nv.info.binary_div_f32,"",@"SHT_CUDA_INFO"
	.sectionflags	@""
	.align	4


	//----- nvinfo : EIATTR_CUDA_API_VERSION
	.align		4
        /*0000*/ 	.byte	0x04, 0x37
        /*0002*/ 	.short	(.L_1099 - .L_1098)
.L_1098:
        /*0004*/ 	.word	0x00000082


	//----- nvinfo : EIATTR_KPARAM_INFO
	.align		4
.L_1099:
        /*0008*/ 	.byte	0x04, 0x17
        /*000a*/ 	.short	(.L_1101 - .L_1100)
.L_1100:
        /*000c*/ 	.word	0x00000000
        /*0010*/ 	.short	0x0016
        /*0012*/ 	.short	0x0064
        /*0014*/ 	.byte	0x00, 0xf0, 0x11, 0x00


	//----- nvinfo : EIATTR_KPARAM_INFO
	.align		4
.L_1101:
        /*0018*/ 	.byte	0x04, 0x17
        /*001a*/ 	.short	(.L_1103 - .L_1102)
.L_1102:
        /*001c*/ 	.word	0x00000000
        /*0020*/ 	.short	0x0015
        /*0022*/ 	.short	0x0060
        /*0024*/ 	.byte	0x00, 0xf0, 0x11, 0x00


	//----- nvinfo : EIATTR_KPARAM_INFO
	.align		4
.L_1103:
        /*0028*/ 	.byte	0x04, 0x17
        /*002a*/ 	.short	(.L_1105 - .L_1104)
.L_1104:
        /*002c*/ 	.word	0x00000000
        /*0030*/ 	.short	0x0014
        /*0032*/ 	.short	0x005c
        /*0034*/ 	.byte	0x00, 0xf0, 0x11, 0x00


	//----- nvinfo : EIATTR_KPARAM_INFO
	.align		4
.L_1105:
        /*0038*/ 	.byte	0x04, 0x17
        /*003a*/ 	.short	(.L_1107 - .L_1106)
.L_1106:
        /*003c*/ 	.word	0x00000000
        /*0040*/ 	.short	0x0013
        /*0042*/ 	.short	0x0058
        /*0044*/ 	.byte	0x00, 0xf0, 0x11, 0x00


	//----- nvinfo : EIATTR_KPARAM_INFO
	.align		4
.L_1107:
        /*0048*/ 	.byte	0x04, 0x17
        /*004a*/ 	.short	(.L_1109 - .L_1108)
.L_1108:
        /*004c*/ 	.word	0x00000000
        /*0050*/ 	.short	0x0012
        /*0052*/ 	.short	0x0054
        /*0054*/ 	.byte	0x00, 0xf0, 0x11, 0x00


	//----- nvinfo : EIATTR_KPARAM_INFO
	.align		4
.L_1109:
        /*0058*/ 	.byte	0x04, 0x17
        /*005a*/ 	.short	(.L_1111 - .L_1110)
.L_1110:
        /*005c*/ 	.word	0x00000000
        /*0060*/ 	.short	0x0011
        /*0062*/ 	.short	0x0050
        /*0064*/ 	.byte	0x00, 0xf0, 0x11, 0x00


	//----- nvinfo : EIATTR_KPARAM_INFO
	.align		4
.L_1111:
        /*0068*/ 	.byte	0x04, 0x17
        /*006a*/ 	.short	(.L_1113 - .L_1112)
.L_1112:
        /*006c*/ 	.word	0x00000000
        /*0070*/ 	.short	0x0010
        /*0072*/ 	.short	0x004c
        /*0074*/ 	.byte	0x00, 0xf0, 0x11, 0x00


	//----- nvinfo : EIATTR_KPARAM_INFO
	.align		4
.L_1113:
        /*0078*/ 	.byte	0x04, 0x17
        /*007a*/ 	.short	(.L_1115 - .L_1114)
.L_1114:
        /*007c*/ 	.word	0x00000000
        /*0080*/ 	.short	0x000f
        /*0082*/ 	.short	0x0048
        /*0084*/ 	.byte	0x00, 0xf0, 0x11, 0x00


	//----- nvinfo : EIATTR_KPARAM_INFO
	.align		4
.L_1115:
        /*0088*/ 	.byte	0x04, 0x17
        /*008a*/ 	.short	(.L_1117 - .L_1116)
.L_1116:
        /*008c*/ 	.word	0x00000000
        /*0090*/ 	.short	0x000e
        /*0092*/ 	.short	0x0044
        /*0094*/ 	.byte	0x00, 0xf0, 0x11, 0x00


	//----- nvinfo : EIATTR_KPARAM_INFO
	.align		4
.L_1117:
        /*0098*/ 	.byte	0x04, 0x17
        /*009a*/ 	.short	(.L_1119 - .L_1118)
.L_1118:
        /*009c*/ 	.word	0x00000000
        /*00a0*/ 	.short	0x000d
        /*00a2*/ 	.short	0x0040
        /*00a4*/ 	.byte	0x00, 0xf0, 0x11, 0x00


	//----- nvinfo : EIATTR_KPARAM_INFO
	.align		4
.L_1119:
        /*00a8*/ 	.byte	0x04, 0x17
        /*00aa*/ 	.short	(.L_1121 - .L_1120)
.L_1120:
        /*00ac*/ 	.word	0x00000000
        /*00b0*/ 	.short	0x000c
        /*00b2*/ 	.short	0x003c
        /*00b4*/ 	.byte	0x00, 0xf0, 0x11, 0x00


	//----- nvinfo : EIATTR_KPARAM_INFO
	.align		4
.L_1121:
        /*00b8*/ 	.byte	0x04, 0x17
        /*00ba*/ 	.short	(.L_1123 - .L_1122)
.L_1122:
        /*00bc*/ 	.word	0x00000000
        /*00c0*/ 	.short	0x000b
        /*00c2*/ 	.short	0x0038
        /*00c4*/ 	.byte	0x00, 0xf0, 0x11, 0x00


	//----- nvinfo : EIATTR_KPARAM_INFO
	.align		4
.L_1123:
        /*00c8*/ 	.byte	0x04, 0x17
        /*00ca*/ 	.short	(.L_1125 - .L_1124)
.L_1124:
        /*00cc*/ 	.word	0x00000000
        /*00d0*/ 	.short	0x000a
        /*00d2*/ 	.short	0x0034
        /*00d4*/ 	.byte	0x00, 0xf0, 0x11, 0x00


	//----- nvinfo : EIATTR_KPARAM_INFO
	.align		4
.L_1125:
        /*00d8*/ 	.byte	0x04, 0x17
        /*00da*/ 	.short	(.L_1127 - .L_1126)
.L_1126:
        /*00dc*/ 	.word	0x00000000
        /*00e0*/ 	.short	0x0009
        /*00e2*/ 	.short	0x0030
        /*00e4*/ 	.byte	0x00, 0xf0, 0x11, 0x00


	//----- nvinfo : EIATTR_KPARAM_INFO
	.align		4
.L_1127:
        /*00e8*/ 	.byte	0x04, 0x17
        /*00ea*/ 	.short	(.L_1129 - .L_1128)
.L_1128:
        /*00ec*/ 	.word	0x00000000
        /*00f0*/ 	.short	0x0008
        /*00f2*/ 	.short	0x002c
        /*00f4*/ 	.byte	0x00, 0xf0, 0x11, 0x00


	//----- nvinfo : EIATTR_KPARAM_INFO
	.align		4
.L_1129:
        /*00f8*/ 	.byte	0x04, 0x17
        /*00fa*/ 	.short	(.L_1131 - .L_1130)
.L_1130:
        /*00fc*/ 	.word	0x00000000
        /*0100*/ 	.short	0x0007
        /*0102*/ 	.short	0x0028
        /*0104*/ 	.byte	0x00, 0xf0, 0x11, 0x00


	//----- nvinfo : EIATTR_KPARAM_INFO
	.align		4
.L_1131:
        /*0108*/ 	.byte	0x04, 0x17
        /*010a*/ 	.short	(.L_1133 - .L_1132)
.L_1132:
        /*010c*/ 	.word	0x00000000
        /*0110*/ 	.short	0x0006
        /*0112*/ 	.short	0x0024
        /*0114*/ 	.byte	0x00, 0xf0, 0x11, 0x00


	//----- nvinfo : EIATTR_KPARAM_INFO
	.align		4
.L_1133:
        /*0118*/ 	.byte	0x04, 0x17
        /*011a*/ 	.short	(.L_1135 - .L_1134)
.L_1134:
        /*011c*/ 	.word	0x00000000
        /*0120*/ 	.short	0x0005
        /*0122*/ 	.short	0x0020
        /*0124*/ 	.byte	0x00, 0xf0, 0x11, 0x00


	//----- nvinfo : EIATTR_KPARAM_INFO
	.align		4
.L_1135:
        /*0128*/ 	.byte	0x04, 0x17
        /*012a*/ 	.short	(.L_1137 - .L_1136)
.L_1136:
        /*012c*/ 	.word	0x00000000
        /*0130*/ 	.short	0x0004
        /*0132*/ 	.short	0x001c
        /*0134*/ 	.byte	0x00, 0xf0, 0x11, 0x00


	//----- nvinfo : EIATTR_KPARAM_INFO
	.align		4
.L_1137:
        /*0138*/ 	.byte	0x04, 0x17
        /*013a*/ 	.short	(.L_1139 - .L_1138)
.L_1138:
        /*013c*/ 	.word	0x00000000
        /*0140*/ 	.short	0x0003
        /*0142*/ 	.short	0x0018
        /*0144*/ 	.byte	0x00, 0xf0, 0x11, 0x00


	//----- nvinfo : EIATTR_KPARAM_INFO
	.align		4
.L_1139:
        /*0148*/ 	.byte	0x04, 0x17
        /*014a*/ 	.short	(.L_1141 - .L_1140)
.L_1140:
        /*014c*/ 	.word	0x00000000
        /*0150*/ 	.short	0x0002
        /*0152*/ 	.short	0x0010
        /*0154*/ 	.byte	0x00, 0xf5, 0x21, 0x00


	//----- nvinfo : EIATTR_KPARAM_INFO
	.align		4
.L_1141:
        /*0158*/ 	.byte	0x04, 0x17
        /*015a*/ 	.short	(.L_1143 - .L_1142)
.L_1142:
        /*015c*/ 	.word	0x00000000
        /*0160*/ 	.short	0x0001
        /*0162*/ 	.short	0x0008
        /*0164*/ 	.byte	0x00, 0xf5, 0x21, 0x00


	//----- nvinfo : EIATTR_KPARAM_INFO
	.align		4
.L_1143:
        /*0168*/ 	.byte	0x04, 0x17
        /*016a*/ 	.short	(.L_1145 - .L_1144)
.L_1144:
        /*016c*/ 	.word	0x00000000
        /*0170*/ 	.short	0x0000
        /*0172*/ 	.short	0x0000
        /*0174*/ 	.byte	0x00, 0xf5, 0x21, 0x00


	//----- nvinfo : EIATTR_SPARSE_MMA_MASK
	.align		4
.L_1145:
        /*0178*/ 	.byte	0x03, 0x50
        /*017a*/ 	.short	0x0000


	//----- nvinfo : EIATTR_MAXREG_COUNT
	.align		4
        /*017c*/ 	.byte	0x03, 0x1b
        /*017e*/ 	.short	0x00ff


	//----- nvinfo : EIATTR_MERCURY_ISA_VERSION
	.align		4
        /*0180*/ 	.byte	0x03, 0x5f
        /*0182*/ 	.short	0x0101


	//----- nvinfo : EIATTR_VRC_CTA_INIT_COUNT
	.align		4
        /*0184*/ 	.byte	0x02, 0x4a
	.zero		1
	.zero		1


	//----- nvinfo : EIATTR_EXIT_INSTR_OFFSETS
	.align		4
        /*0188*/ 	.byte	0x04, 0x1c
        /*018a*/ 	.short	(.L_1147 - .L_1146)


	//   ....[0]....
.L_1146:
        /*018c*/ 	.word	0x00000280


	//   ....[1]....
        /*0190*/ 	.word	0x00000660


	//----- nvinfo : EIATTR_CRS_STACK_SIZE
	.align		4
.L_1147:
        /*0194*/ 	.byte	0x04, 0x1e
        /*0196*/ 	.short	(.L_1149 - .L_1148)
.L_1148:
        /*0198*/ 	.word	0x00000000


	//----- nvinfo : EIATTR_CBANK_PARAM_SIZE
	.align		4
.L_1149:
        /*019c*/ 	.byte	0x03, 0x19
        /*019e*/ 	.short	0x0068


	//----- nvinfo : EIATTR_PARAM_CBANK
	.align		4
        /*01a0*/ 	.byte	0x04, 0x0a
        /*01a2*/ 	.short	(.L_1151 - .L_1150)
	.align		4
.L_1150:
        /*01a4*/ 	.word	index@(.nv.constant0.binary_div_f32)
        /*01a8*/ 	.short	0x0380
        /*01aa*/ 	.short	0x0068


	//----- nvinfo : EIATTR_SW_WAR
	.align		4
.L_1151:
        /*01ac*/ 	.byte	0x04, 0x36
        /*01ae*/ 	.short	(.L_1153 - .L_1152)
.L_1152:
        /*01b0*/ 	.word	0x00000008
.L_1153:


//--------------------- .nv.info.binary_mul_f16   --------------------------
	.section	.nv.info.binary_mul_f16,"",@"SHT_CUDA_INFO"
	.sectionflags	@""
	.align	4


	//----- nvinfo : EIATTR_CUDA_API_VERSION
	.align		4
        /*0000*/ 	.byte	0x04, 0x37
        /*0002*/ 	.short	(.L_1155 - .L_1154)
.L_1154:
        /*0004*/ 	.word	0x00000082


	//----- nvinfo : EIATTR_KPARAM_INFO
	.align		4
.L_1155:
        /*0008*/ 	.byte	0x04, 0x17
        /*000a*/ 	.short	(.L_1157 - .L_1156)
.L_1156:
        /*000c*/ 	.word	0x00000000
        /*0010*/ 	.short	0x0016
        /*0012*/ 	.short	0x0064
        /*0014*/ 	.byte	0x00, 0xf0, 0x11, 0x00


	//----- nvinfo : EIATTR_KPARAM_INFO
	.align		4
.L_1157:
        /*0018*/ 	.byte	0x04, 0x17
        /*001a*/ 	.short	(.L_1159 - .L_1158)
.L_1158:
        /*001c*/ 	.word	0x00000000
        /*0020*/ 	.short	0x0015
        /*0022*/ 	.short	0x0060
        /*0024*/ 	.byte	0x00, 0xf0, 0x11, 0x00


	//----- nvinfo : EIATTR_KPARAM_INFO
	.align		4
.L_1159:
        /*0028*/ 	.byte	0x04, 0x17
        /*002a*/ 	.short	(.L_1161 - .L_1160)
.L_1160:
        /*002c*/ 	.word	0x00000000
        /*0030*/ 	.short	0x0014
        /*0032*/ 	.short	0x005c
        /*0034*/ 	.byte	0x00, 0xf0, 0x11, 0x00


	//----- nvinfo : EIATTR_KPARAM_INFO
	.align		4
.L_1161:
        /*0038*/ 	.byte	0x04, 0x17
        /*003a*/ 	.short	(.L_1163 - .L_1162)
.L_1162:
        /*003c*/ 	.word	0x00000000
        /*0040*/ 	.short	0x0013
        /*0042*/ 	.short	0x0058
        /*0044*/ 	.byte	0x00, 0xf0, 0x11, 0x00


	//----- nvinfo : EIATTR_KPARAM_INFO
	.align		4
.L_1163:
        /*0048*/ 	.byte	0x04, 0x17
        /*004a*/ 	.short	(.L_1165 - .L_1164)
.L_1164:
        /*004c*/ 	.word	0x00000000
        /*0050*/ 	.short	0x0012
        /*0052*/ 	.short	0x0054
        /*0054*/ 	.byte	0x00, 0xf0, 0x11, 0x00


	//----- nvinfo : EIATTR_KPARAM_INFO
	.align		4
.L_1165:
        /*0058*/ 	.byte	0x04, 0x17
        /*005a*/ 	.short	(.L_1167 - .L_1166)
.L_1166:
        /*005c*/ 	.word	0x00000000
        /*0060*/ 	.short	0x0011
        /*0062*/ 	.short	0x0050
        /*0064*/ 	.byte	0x00, 0xf0, 0x11, 0x00


	//----- nvinfo : EIATTR_KPARAM_INFO
	.align		4
.L_1167:
        /*0068*/ 	.byte	0x04, 0x17
        /*006a*/ 	.short	(.L_1169 - .L_1168)
.L_1168:
        /*006c*/ 	.word	0x00000000
        /*0070*/ 	.short	0x0010
        /*0072*/ 	.short	0x004c
        /*0074*/ 	.byte	0x00, 0xf0, 0x11, 0x00


	//----- nvinfo : EIATTR_KPARAM_INFO
	.align		4
.L_1169:
        /*0078*/ 	.byte	0x04, 0x17
        /*007a*/ 	.short	(.L_1171 - .L_1170)
.L_1170:
        /*007c*/ 	.word	0x00000000
        /*0080*/ 	.short	0x000f
        /*0082*/ 	.short	0x0048
        /*0084*/ 	.byte	0x00, 0xf0, 0x11, 0x00


	//----- nvinfo : EIATTR_KPARAM_INFO
	.align		4
.L_1171:
        /*0088*/ 	.byte	0x04, 0x17
        /*008a*/ 	.short	(.L_1173 - .L_1172)
.L_1172:
        /*008c*/ 	.word	0x00000000
        /*0090*/ 	.short	0x000e
        /*0092*/ 	.short	0x0044
        /*0094*/ 	.byte	0x00, 0xf0, 0x11, 0x00


	//----- nvinfo : EIATTR_KPARAM_INFO
	.align		4
.L_1173:
        /*0098*/ 	.byte	0x04, 0x17
        /*009a*/ 	.short	(.L_1175 - .L_1174)
.L_1174:
        /*009c*/ 	.word	0x00000000
        /*00a0*/ 	.short	0x000d
        /*00a2*/ 	.short	0x0040
        /*00a4*/ 	.byte	0x00, 0xf0, 0x11, 0x00


	//----- nvinfo : EIATTR_KPARAM_INFO
	.align		4
.L_1175:
        /*00a8*/ 	.byte	0x04, 0x17
        /*00aa*/ 	.short	(.L_1177 - .L_1176)
.L_1176:
        /*00ac*/ 	.word	0x00000000
        /*00b0*/ 	.short	0x000c
        /*00b2*/ 	.short	0x003c
        /*00b4*/ 	.byte	0x00, 0xf0, 0x11, 0x00


	//----- nvinfo : EIATTR_KPARAM_INFO
	.align		4
.L_1177:
        /*00b8*/ 	.byte	0x04, 0x17
        /*00ba*/ 	.short	(.L_1179 - .L_1178)
.L_1178:
        /*00bc*/ 	.word	0x00000000
        /*00c0*/ 	.short	0x000b
        /*00c2*/ 	.short	0x0038
        /*00c4*/ 	.byte	0x00, 0xf0, 0x11, 0x00


	//----- nvinfo : EIATTR_KPARAM_INFO
	.align		4
.L_1179:
        /*00c8*/ 	.byte	0x04, 0x17
        /*00ca*/ 	.short	(.L_1181 - .L_1180)
.L_1180:
        /*00cc*/ 	.word	0x00000000
        /*00d0*/ 	.short	0x000a
        /*00d2*/ 	.short	0x0034
        /*00d4*/ 	.byte	0x00, 0xf0, 0x11, 0x00


	//----- nvinfo : EIATTR_KPARAM_INFO
	.align		4
.L_1181:
        /*00d8*/ 	.byte	0x04, 0x17
        /*00da*/ 	.short	(.L_1183 - .L_1182)
.L_1182:
        /*00dc*/ 	.word	0x00000000
        /*00e0*/ 	.short	0x0009
        /*00e2*/ 	.short	0x0030
        /*00e4*/ 	.byte	0x00, 0xf0, 0x11, 0x00


	//----- nvinfo : EIATTR_KPARAM_INFO
	.align		4
.L_1183:
        /*00e8*/ 	.byte	0x04, 0x17
        /*00ea*/ 	.short	(.L_1185 - .L_1184)
.L_1184:
        /*00ec*/ 	.word	0x00000000
        /*00f0*/ 	.short	0x0008
        /*00f2*/ 	.short	0x002c
        /*00f4*/ 	.byte	0x00, 0xf0, 0x11, 0x00


	//----- nvinfo : EIATTR_KPARAM_INFO
	.align		4
.L_1185:
        /*00f8*/ 	.byte	0x04, 0x17
        /*00fa*/ 	.short	(.L_1187 - .L_1186)
.L_1186:
        /*00fc*/ 	.word	0x00000000
        /*0100*/ 	.short	0x0007
        /*0102*/ 	.short	0x0028
        /*0104*/ 	.byte	0x00, 0xf0, 0x11, 0x00


	//----- nvinfo : EIATTR_KPARAM_INFO
	.align		4
.L_1187:
        /*0108*/ 	.byte	0x04, 0x17
        /*010a*/ 	.short	(.L_1189 - .L_1188)
.L_1188:
        /*010c*/ 	.word	0x00000000
        /*0110*/ 	.short	0x0006
        /*0112*/ 	.short	0x0024
        /*0114*/ 	.byte	0x00, 0xf0, 0x11, 0x00


	//----- nvinfo : EIATTR_KPARAM_INFO
	.align		4
.L_1189:
        /*0118*/ 	.byte	0x04, 0x17
        /*011a*/ 	.short	(.L_1191 - .L_1190)
.L_1190:
        /*011c*/ 	.word	0x00000000
        /*0120*/ 	.short	0x0005
        /*0122*/ 	.short	0x0020
        /*0124*/ 	.byte	0x00, 0xf0, 0x11, 0x00


	//----- nvinfo : EIATTR_KPARAM_INFO
	.align		4
.L_1191:
        /*0128*/ 	.byte	0x04, 0x17
        /*012a*/ 	.short	(.L_1193 - .L_1192)
.L_1192:
        /*012c*/ 	.word	0x00000000
        /*0130*/ 	.short	0x0004
        /*0132*/ 	.short	0x001c
        /*0134*/ 	.byte	0x00, 0xf0, 0x11, 0x00


	//----- nvinfo : EIATTR_KPARAM_INFO
	.align		4
.L_1193:
        /*0138*/ 	.byte	0x04, 0x17
        /*013a*/ 	.short	(.L_1195 - .L_1194)
.L_1194:
        /*013c*/ 	.word	0x00000000
        /*0140*/ 	.short	0x0003
        /*0142*/ 	.short	0x0018
        /*0144*/ 	.byte	0x00, 0xf0, 0x11, 0x00


	//----- nvinfo : EIATTR_KPARAM_INFO
	.align		4
.L_1195:
        /*0148*/ 	.byte	0x04, 0x17
        /*014a*/ 	.short	(.L_1197 - .L_1196)
.L_1196:
        /*014c*/ 	.word	0x00000000
        /*0150*/ 	.short	0x0002
        /*0152*/ 	.short	0x0010
        /*0154*/ 	.byte	0x00, 0xf5, 0x21, 0x00


	//----- nvinfo : EIATTR_KPARAM_INFO
	.align		4
.L_1197:
        /*0158*/ 	.byte	0x04, 0x17
        /*015a*/ 	.short	(.L_1199 - .L_1198)
.L_1198:
        /*015c*/ 	.word	0x00000000
        /*0160*/ 	.short	0x0001
        /*0162*/ 	.short	0x0008
        /*0164*/ 	.byte	0x00, 0xf5, 0x21, 0x00


	//----- nvinfo : EIATTR_KPARAM_INFO
	.align		4
.L_1199:
        /*0168*/ 	.byte	0x04, 0x17
        /*016a*/ 	.short	(.L_1201 - .L_1200)
.L_1200:
        /*016c*/ 	.word	0x00000000
        /*0170*/ 	.short	0x0000
        /*0172*/ 	.short	0x0000
        /*0174*/ 	.byte	0x00, 0xf5, 0x21, 0x00


	//----- nvinfo : EIATTR_SPARSE_MMA_MASK
	.align		4
.L_1201:
        /*0178*/ 	.byte	0x03, 0x50
        /*017a*/ 	.short	0x0000


	//----- nvinfo : EIATTR_MAXREG_COUNT
	.align		4
        /*017c*/ 	.byte	0x03, 0x1b
        /*017e*/ 	.short	0x00ff


	//----- nvinfo : EIATTR_MERCURY_ISA_VERSION
	.align		4
        /*0180*/ 	.byte	0x03, 0x5f
        /*0182*/ 	.short	0x0101


	//----- nvinfo : EIATTR_VRC_CTA_INIT_COUNT
	.align		4
        /*0184*/ 	.byte	0x02, 0x4a
	.zero		1
	.zero		1


	//----- nvinfo : EIATTR_EXIT_INSTR_OFFSETS
	.align		4
        /*0188*/ 	.byte	0x04, 0x1c
        /*018a*/ 	.short	(.L_1203 - .L_1202)


	//   ....[0]....
.L_1202:
        /*018c*/ 	.word	0x00000280


	//   ....[1]....
        /*0190*/ 	.word	0x000005b0


	//----- nvinfo : EIATTR_CRS_STACK_SIZE
	.align		4
.L_1203:
        /*0194*/ 	.byte	0x04, 0x1e
        /*0196*/ 	.short	(.L_1205 - .L_1204)
.L_1204:
        /*0198*/ 	.word	0x00000000


	//----- nvinfo : EIATTR_CBANK_PARAM_SIZE
	.align		4
.L_1205:
        /*019c*/ 	.byte	0x03, 0x19
        /*019e*/ 	.short	0x0068


	//----- nvinfo : EIATTR_PARAM_CBANK
	.align		4
        /*01a0*/ 	.byte	0x04, 0x0a
        /*01a2*/ 	.short	(.L_1207 - .L_1206)
	.align		4
.L_1206:
        /*01a4*/ 	.word	index@(.nv.constant0.binary_mul_f16)
        /*01a8*/ 	.short	0x0380
        /*01aa*/ 	.short	0x0068


	//----- nvinfo : EIATTR_SW_WAR
	.align		4
.L_1207:
        /*01ac*/ 	.byte	0x04, 0x36
        /*01ae*/ 	.short	(.L_1209 - .L_1208)
.L_1208:
        /*01b0*/ 	.word	0x00000008
.L_1209:


//--------------------- .nv.info.binary_mul_f32   --------------------------
	.section	.nv.info.binary_mul_f32,"",@"SHT_CUDA_INFO"
	.sectionflags	@""
	.align	4


	//----- nvinfo : EIATTR_CUDA_API_VERSION
	.align		4
        /*0000*/ 	.byte	0x04, 0x37
        /*0002*/ 	.short	(.L_1211 - .L_1210)
.L_1210:
        /*0004*/ 	.word	0x00000082


	//----- nvinfo : EIATTR_KPARAM_INFO
	.align		4
.L_1211:
        /*0008*/ 	.byte	0x04, 0x17
        /*000a*/ 	.short	(.L_1213 - .L_1212)
.L_1212:
        /*000c*/ 	.word	0x00000000
        /*0010*/ 	.short	0x0016
        /*0012*/ 	.short	0x0064
        /*0014*/ 	.byte	0x00, 0xf0, 0x11, 0x00


	//----- nvinfo : EIATTR_KPARAM_INFO
	.align		4
.L_1213:
        /*0018*/ 	.byte	0x04, 0x17
        /*001a*/ 	.short	(.L_1215 - .L_1214)
.L_1214:
        /*001c*/ 	.word	0x00000000
        /*0020*/ 	.short	0x0015
        /*0022*/ 	.short	0x0060
        /*0024*/ 	.byte	0x00, 0xf0, 0x11, 0x00


	//----- nvinfo : EIATTR_KPARAM_INFO
	.align		4
.L_1215:
        /*0028*/ 	.byte	0x04, 0x17
        /*002a*/ 	.short	(.L_1217 - .L_1216)
.L_1216:
        /*002c*/ 	.word	0x00000000
        /*0030*/ 	.short	0x0014
        /*0032*/ 	.short	0x005c
        /*0034*/ 	.byte	0x00, 0xf0, 0x11, 0x00


	//----- nvinfo : EIATTR_KPARAM_INFO
	.align		4
.L_1217:
        /*0038*/ 	.byte	0x04, 0x17
        /*003a*/ 	.short	(.L_1219 - .L_1218)
.L_1218:
        /*003c*/ 	.word	0x00000000
        /*0040*/ 	.short	0x0013
        /*0042*/ 	.short	0x0058
        /*0044*/ 	.byte	0x00, 0xf0, 0x11, 0x00


	//----- nvinfo : EIATTR_KPARAM_INFO
	.align		4
.L_1219:
        /*0048*/ 	.byte	0x04, 0x17
        /*004a*/ 	.short	(.L_1221 - .L_1220)
.L_1220:
        /*004c*/ 	.word	0x00000000
        /*0050*/ 	.short	0x0012
        /*0052*/ 	.short	0x0054
        /*0054*/ 	.byte	0x00, 0xf0, 0x11, 0x00


	//----- nvinfo : EIATTR_KPARAM_INFO
	.align		4
.L_1221:
        /*0058*/ 	.byte	0x04, 0x17
        /*005a*/ 	.short	(.L_1223 - .L_1222)
.L_1222:
        /*005c*/ 	.word	0x00000000
        /*0060*/ 	.short	0x0011
        /*0062*/ 	.short	0x0050
        /*0064*/ 	.byte	0x00, 0xf0, 0x11, 0x00


	//----- nvinfo : EIATTR_KPARAM_INFO
	.align		4
.L_1223:
        /*0068*/ 	.byte	0x04, 0x17
        /*006a*/ 	.short	(.L_1225 - .L_1224)
.L_1224:
        /*006c*/ 	.word	0x00000000
        /*0070*/ 	.short	0x0010
        /*0072*/ 	.short	0x004c
        /*0074*/ 	.byte	0x00, 0xf0, 0x11, 0x00


	//----- nvinfo : EIATTR_KPARAM_INFO
	.align		4
.L_1225:
        /*0078*/ 	.byte	0x04, 0x17
        /*007a*/ 	.short	(.L_1227 - .L_1226)
.L_1226:
        /*007c*/ 	.word	0x00000000
        /*0080*/ 	.short	0x000f
        /*0082*/ 	.short	0x0048
        /*0084*/ 	.byte	0x00, 0xf0, 0x11, 0x00


	//----- nvinfo : EIATTR_KPARAM_INFO
	.align		4
.L_1227:
        /*0088*/ 	.byte	0x04, 0x17
        /*008a*/ 	.short	(.L_1229 - .L_1228)
.L_1228:
        /*008c*/ 	.word	0x00000000
        /*0090*/ 	.short	0x000e
        /*0092*/ 	.short	0x0044
        /*0094*/ 	.byte	0x00, 0xf0, 0x11, 0x00


	//----- nvinfo : EIATTR_KPARAM_INFO
	.align		4
.L_1229:
        /*0098*/ 	.byte	0x04, 0x17
        /*009a*/ 	.short	(.L_1231 - .L_1230)
.L_1230:
        /*009c*/ 	.word	0x00000000
        /*00a0*/ 	.short	0x000d
        /*00a2*/ 	.short	0x0040
        /*00a4*/ 	.byte	0x00, 0xf0, 0x11, 0x00


	//----- nvinfo : EIATTR_KPARAM_INFO
	.align		4
.L_1231:
        /*00a8*/ 	.byte	0x04, 0x17
        /*00aa*/ 	.short	(.L_1233 - .L_1232)
.L_1232:
        /*00ac*/ 	.word	0x00000000
        /*00b0*/ 	.short	0x000c
        /*00b2*/ 	.short	0x003c
        /*00b4*/ 	.byte	0x00, 0xf0, 0x11, 0x00


	//----- nvinfo : EIATTR_KPARAM_INFO
	.align		4
.L_1233:
        /*00b8*/ 	.byte	0x04, 0x17
        /*00ba*/ 	.short	(.L_1235 - .L_1234)
.L_1234:
        /*00bc*/ 	.word	0x00000000
        /*00c0*/ 	.short	0x000b
        /*00c2*/ 	.short	0x0038
        /*00c4*/ 	.byte	0x00, 0xf0, 0x11, 0x00


	//----- nvinfo : EIATTR_KPARAM_INFO
	.align		4
.L_1235:
        /*00c8*/ 	.byte	0x04, 0x17
        /*00ca*/ 	.short	(.L_1237 - .L_1236)
.L_1236:
        /*00cc*/ 	.word	0x00000000
        /*00d0*/ 	.short	0x000a
        /*00d2*/ 	.short	0x0034
        /*00d4*/ 	.byte	0x00, 0xf0, 0x11, 0x00


	//----- nvinfo : EIATTR_KPARAM_INFO
	.align		4
.L_1237:
        /*00d8*/ 	.byte	0x04, 0x17
        /*00da*/ 	.short	(.L_1239 - .L_1238)
.L_1238:
        /*00dc*/ 	.word	0x00000000
        /*00e0*/ 	.short	0x0009
        /*00e2*/ 	.short	0x0030
        /*00e4*/ 	.byte	0x00, 0xf0, 0x11, 0x00


	//----- nvinfo : EIATTR_KPARAM_INFO
	.align		4
.L_1239:
        /*00e8*/ 	.byte	0x04, 0x17
        /*00ea*/ 	.short	(.L_1241 - .L_1240)
.L_1240:
        /*00ec*/ 	.word	0x00000000
        /*00f0*/ 	.short	0x0008
        /*00f2*/ 	.short	0x002c
        /*00f4*/ 	.byte	0x00, 0xf0, 0x11, 0x00


	//----- nvinfo : EIATTR_KPARAM_INFO
	.align		4
.L_1241:
        /*00f8*/ 	.byte	0x04, 0x17
        /*00fa*/ 	.short	(.L_1243 - .L_1242)
.L_1242:
        /*00fc*/ 	.word	0x00000000
        /*0100*/ 	.short	0x0007
        /*0102*/ 	.short	0x0028
        /*0104*/ 	.byte	0x00, 0xf0, 0x11, 0x00


	//----- nvinfo : EIATTR_KPARAM_INFO
	.align		4
.L_1243:
        /*0108*/ 	.byte	0x04, 0x17
        /*010a*/ 	.short	(.L_1245 - .L_1244)
.L_1244:
        /*010c*/ 	.word	0x00000000
        /*0110*/ 	.short	0x0006
        /*0112*/ 	.short	0x0024
        /*0114*/ 	.byte	0x00, 0xf0, 0x11, 0x00


	//----- nvinfo : EIATTR_KPARAM_INFO
	.align		4
.L_1245:
        /*0118*/ 	.byte	0x04, 0x17
        /*011a*/ 	.short	(.L_1247 - .L_1246)
.L_1246:
        /*011c*/ 	.word	0x00000000
        /*0120*/ 	.short	0x0005
        /*0122*/ 	.short	0x0020
        /*0124*/ 	.byte	0x00, 0xf0, 0x11, 0x00


	//----- nvinfo : EIATTR_KPARAM_INFO
	.align		4
.L_1247:
        /*0128*/ 	.byte	0x04, 0x17
        /*012a*/ 	.short	(.L_1249 - .L_1248)
.L_1248:
        /*012c*/ 	.word	0x00000000
        /*0130*/ 	.short	0x0004
        /*0132*/ 	.short	0x001c
        /*0134*/ 	.byte	0x00, 0xf0, 0x11, 0x00


	//----- nvinfo : EIATTR_KPARAM_INFO
	.align		4
.L_1249:
        /*0138*/ 	.byte	0x04, 0x17
        /*013a*/ 	.short	(.L_1251 - .L_1250)
.L_1250:
        /*013c*/ 	.word	0x00000000
        /*0140*/ 	.short	0x0003
        /*0142*/ 	.short	0x0018
        /*0144*/ 	.byte	0x00, 0xf0, 0x11, 0x00


	//----- nvinfo : EIATTR_KPARAM_INFO
	.align		4
.L_1251:
        /*0148*/ 	.byte	0x04, 0x17
        /*014a*/ 	.short	(.L_1253 - .L_1252)
.L_1252:
        /*014c*/ 	.word	0x00000000
        /*0150*/ 	.short	0x0002
        /*0152*/ 	.short	0x0010
        /*0154*/ 	.byte	0x00, 0xf5, 0x21, 0x00


	//----- nvinfo : EIATTR_KPARAM_INFO
	.align		4
.L_1253:
        /*0158*/ 	.byte	0x04, 0x17
        /*015a*/ 	.short	(.L_1255 - .L_1254)
.L_1254:
        /*015c*/ 	.word	0x00000000
        /*0160*/ 	.short	0x0001
        /*0162*/ 	.short	0x0008
        /*0164*/ 	.byte	0x00, 0xf5, 0x21, 0x00


	//----- nvinfo : EIATTR_KPARAM_INFO
	.align		4
.L_1255:
        /*0168*/ 	.byte	0x04, 0x17
        /*016a*/ 	.short	(.L_1257 - .L_1256)
.L_1256:
        /*016c*/ 	.word	0x00000000
        /*0170*/ 	.short	0x0000
        /*0172*/ 	.short	0x0000
        /*0174*/ 	.byte	0x00, 0xf5, 0x21, 0x00


	//----- nvinfo : EIATTR_SPARSE_MMA_MASK
	.align		4
.L_1257:
        /*0178*/ 	.byte	0x03, 0x50
        /*017a*/ 	.short	0x0000


	//----- nvinfo : EIATTR_MAXREG_COUNT
	.align		4
        /*017c*/ 	.byte	0x03, 0x1b
        /*017e*/ 	.short	0x00ff


	//----- nvinfo : EIATTR_MERCURY_ISA_VERSION
	.align		4
        /*0180*/ 	.byte	0x03, 0x5f
        /*0182*/ 	.short	0x0101


	//----- nvinfo : EIATTR_VRC_CTA_INIT_COUNT
	.align		4
        /*0184*/ 	.byte	0x02, 0x4a
	.zero		1
	.zero		1


	//----- nvinfo : EIATTR_EXIT_INSTR_OFFSETS
	.align		4
        /*0188*/ 	.byte	0x04, 0x1c
        /*018a*/ 	.short	(.L_1259 - .L_1258)


	//   ....[0]....
.L_1258:
        /*018c*/ 	.word	0x00000280


	//   ....[1]....
        /*0190*/ 	.word	0x00000590


	//----- nvinfo : EIATTR_CRS_STACK_SIZE
	.align		4
.L_1259:
        /*0194*/ 	.byte	0x04, 0x1e
        /*0196*/ 	.short	(.L_1261 - .L_1260)
.L_1260:
        /*0198*/ 	.word	0x00000000


	//----- nvinfo : EIATTR_CBANK_PARAM_SIZE
	.align		4
.L_1261:
        /*019c*/ 	.byte	0x03, 0x19
        /*019e*/ 	.short	0x0068


	//----- nvinfo : EIATTR_PARAM_CBANK
	.align		4
        /*01a0*/ 	.byte	0x04, 0x0a
        /*01a2*/ 	.short	(.L_1263 - .L_1262)
	.align		4
.L_1262:
        /*01a4*/ 	.word	index@(.nv.constant0.binary_mul_f32)
        /*01a8*/ 	.short	0x0380
        /*01aa*/ 	.short	0x0068


	//----- nvinfo : EIATTR_SW_WAR
	.align		4
.L_1263:
        /*01ac*/ 	.byte	0x04, 0x36
        /*01ae*/ 	.short	(.L_1265 - .L_1264)
.L_1264:
        /*01b0*/ 	.word	0x00000008
.L_1265:


//--------------------- .nv.info.binary_sub_f16   --------------------------
	.section	.nv.info.binary_sub_f16,"",@"SHT_CUDA_INFO"
	.sectionflags	@""
	.align	4


	//----- nvinfo : EIATTR_CUDA_API_VERSION
	.align		4
        /*0000*/ 	.byte	0x04, 0x37
        /*0002*/ 	.short	(.L_1267 - .L_1266)
.L_1266:
        /*0004*/ 	.word	0x00000082


	//----- nvinfo : EIATTR_KPARAM_INFO
	.align		4
.L_1267:
        /*0008*/ 	.byte	0x04, 0x17
        /*000a*/ 	.short	(.L_1269 - .L_1268)
.L_1268:
        /*000c*/ 	.word	0x00000000
        /*0010*/ 	.short	0x0016
        /*0012*/ 	.short	0x0064
        /*0014*/ 	.byte	0x00, 0xf0, 0x11, 0x00


	//----- nvinfo : EIATTR_KPARAM_INFO
	.align		4
.L_1269:
        /*0018*/ 	.byte	0x04, 0x17
        /*001a*/ 	.short	(.L_1271 - .L_1270)
.L_1270:
        /*001c*/ 	.word	0x00000000
        /*0020*/ 	.short	0x0015
        /*0022*/ 	.short	0x0060
        /*0024*/ 	.byte	0x00, 0xf0, 0x11, 0x00


	//----- nvinfo : EIATTR_KPARAM_INFO
	.align		4
.L_1271:
        /*0028*/ 	.byte	0x04, 0x17
        /*002a*/ 	.short	(.L_1273 - .L_1272)
.L_1272:
        /*002c*/ 	.word	0x00000000
        /*0030*/ 	.short	0x0014
        /*0032*/ 	.short	0x005c
        /*0034*/ 	.byte	0x00, 0xf0, 0x11, 0x00


	//----- nvinfo : EIATTR_KPARAM_INFO
	.align		4
.L_1273:
        /*0038*/ 	.byte	0x04, 0x17
        /*003a*/ 	.short	(.L_1275 - .L_1274)
.L_1274:
        /*003c*/ 	.word	0x00000000
        /*0040*/ 	.short	0x0013
        /*0042*/ 	.short	0x0058
        /*0044*/ 	.byte	0x00, 0xf0, 0x11, 0x00


	//----- nvinfo : EIATTR_KPARAM_INFO
	.align		4
.L_1275:
        /*0048*/ 	.byte	0x04, 0x17
        /*004a*/ 	.short	(.L_1277 - .L_1276)
.L_1276:
        /*004c*/ 	.word	0x00000000
        /*0050*/ 	.short	0x0012
        /*0052*/ 	.short	0x0054
        /*0054*/ 	.byte	0x00, 0xf0, 0x11, 0x00


	//----- nvinfo : EIATTR_KPARAM_INFO
	.align		4
.L_1277:
        /*0058*/ 	.byte	0x04, 0x17
        /*005a*/ 	.short	(.L_1279 - .L_1278)
.L_1278:
        /*005c*/ 	.word	0x00000000
        /*0060*/ 	.short	0x0011
        /*0062*/ 	.short	0x0050
        /*0064*/ 	.byte	0x00, 0xf0, 0x11, 0x00


	//----- nvinfo : EIATTR_KPARAM_INFO
	.align		4
.L_1279:
        /*0068*/ 	.byte	0x04, 0x17
        /*006a*/ 	.short	(.L_1281 - .L_1280)
.L_1280:
        /*006c*/ 	.word	0x00000000
        /*0070*/ 	.short	0x0010
        /*0072*/ 	.short	0x004c
        /*0074*/ 	.byte	0x00, 0xf0, 0x11, 0x00


	//----- nvinfo : EIATTR_KPARAM_INFO
	.align		4
.L_1281:
        /*0078*/ 	.byte	0x04, 0x17
        /*007a*/ 	.short	(.L_1283 - .L_1282)
.L_1282:
        /*007c*/ 	.word	0x00000000
        /*0080*/ 	.short	0x000f
        /*0082*/ 	.short	0x0048
        /*0084*/ 	.byte	0x00, 0xf0, 0x11, 0x00


	//----- nvinfo : EIATTR_KPARAM_INFO
	.align		4
.L_1283:
        /*0088*/ 	.byte	0x04, 0x17
        /*008a*/ 	.short	(.L_1285 - .L_1284)
.L_1284:
        /*008c*/ 	.word	0x00000000
        /*0090*/ 	.short	0x000e
        /*0092*/ 	.short	0x0044
        /*0094*/ 	.byte	0x00, 0xf0, 0x11, 0x00


	//----- nvinfo : EIATTR_KPARAM_INFO
	.align		4
.L_1285:
        /*0098*/ 	.byte	0x04, 0x17
        /*009a*/ 	.short	(.L_1287 - .L_1286)
.L_1286:
        /*009c*/ 	.word	0x00000000
        /*00a0*/ 	.short	0x000d
        /*00a2*/ 	.short	0x0040
        /*00a4*/ 	.byte	0x00, 0xf0, 0x11, 0x00


	//----- nvinfo : EIATTR_KPARAM_INFO
	.align		4
.L_1287:
        /*00a8*/ 	.byte	0x04, 0x17
        /*00aa*/ 	.short	(.L_1289 - .L_1288)
.L_1288:
        /*00ac*/ 	.word	0x00000000
        /*00b0*/ 	.short	0x000c
        /*00b2*/ 	.short	0x003c
        /*00b4*/ 	.byte	0x00, 0xf0, 0x11, 0x00


	//----- nvinfo : EIATTR_KPARAM_INFO
	.align		4
.L_1289:
        /*00b8*/ 	.byte	0x04, 0x17
        /*00ba*/ 	.short	(.L_1291 - .L_1290)
.L_1290:
        /*00bc*/ 	.word	0x00000000
        /*00c0*/ 	.short	0x000b
        /*00c2*/ 	.short	0x0038
        /*00c4*/ 	.byte	0x00, 0xf0, 0x11, 0x00


	//----- nvinfo : EIATTR_KPARAM_INFO
	.align		4
.L_1291:
        /*00c8*/ 	.byte	0x04, 0x17
        /*00ca*/ 	.short	(.L_1293 - .L_1292)
.L_1292:
        /*00cc*/ 	.word	0x00000000
        /*00d0*/ 	.short	0x000a
        /*00d2*/ 	.short	0x0034
        /*00d4*/ 	.byte	0x00, 0xf0, 0x11, 0x00


	//----- nvinfo : EIATTR_KPARAM_INFO
	.align		4
.L_1293:
        /*00d8*/ 	.byte	0x04, 0x17
        /*00da*/ 	.short	(.L_1295 - .L_1294)
.L_1294:
        /*00dc*/ 	.word	0x00000000
        /*00e0*/ 	.short	0x0009
        /*00e2*/ 	.short	0x0030
        /*00e4*/ 	.byte	0x00, 0xf0, 0x11, 0x00


	//----- nvinfo : EIATTR_KPARAM_INFO
	.align		4
.L_1295:
        /*00e8*/ 	.byte	0x04, 0x17
        /*00ea*/ 	.short	(.L_1297 - .L_1296)
.L_1296:
        /*00ec*/ 	.word	0x00000000
        /*00f0*/ 	.short	0x0008
        /*00f2*/ 	.short	0x002c
        /*00f4*/ 	.byte	0x00, 0xf0, 0x11, 0x00


	//----- nvinfo : EIATTR_KPARAM_INFO
	.align		4
.L_1297:
        /*00f8*/ 	.byte	0x04, 0x17
        /*00fa*/ 	.short	(.L_1299 - .L_1298)
.L_1298:
        /*00fc*/ 	.word	0x00000000
        /*0100*/ 	.short	0x0007
        /*0102*/ 	.short	0x0028
        /*0104*/ 	.byte	0x00, 0xf0, 0x11, 0x00


	//----- nvinfo : EIATTR_KPARAM_INFO
	.align		4
.L_1299:
        /*0108*/ 	.byte	0x04, 0x17
        /*010a*/ 	.short	(.L_1301 - .L_1300)
.L_1300:
        /*010c*/ 	.word	0x00000000
        /*0110*/ 	.short	0x0006
        /*0112*/ 	.short	0x0024
        /*0114*/ 	.byte	0x00, 0xf0, 0x11, 0x00


	//----- nvinfo : EIATTR_KPARAM_INFO
	.align		4
.L_1301:
        /*0118*/ 	.byte	0x04, 0x17
        /*011a*/ 	.short	(.L_1303 - .L_1302)
.L_1302:
        /*011c*/ 	.word	0x00000000
        /*0120*/ 	.short	0x0005
        /*0122*/ 	.short	0x0020
        /*0124*/ 	.byte	0x00, 0xf0, 0x11, 0x00


	//----- nvinfo : EIATTR_KPARAM_INFO
	.align		4
.L_1303:
        /*0128*/ 	.byte	0x04, 0x17
        /*012a*/ 	.short	(.L_1305 - .L_1304)
.L_1304:
        /*012c*/ 	.word	0x00000000
        /*0130*/ 	.short	0x0004
        /*0132*/ 	.short	0x001c
        /*0134*/ 	.byte	0x00, 0xf0, 0x11, 0x00


	//----- nvinfo : EIATTR_KPARAM_INFO
	.align		4
.L_1305:
        /*0138*/ 	.byte	0x04, 0x17
        /*013a*/ 	.short	(.L_1307 - .L_1306)
.L_1306:
        /*013c*/ 	.word	0x00000000
        /*0140*/ 	.short	0x0003
        /*0142*/ 	.short	0x0018
        /*0144*/ 	.byte	0x00, 0xf0, 0x11, 0x00


	//----- nvinfo : EIATTR_KPARAM_INFO
	.align		4
.L_1307:
        /*0148*/ 	.byte	0x04, 0x17
        /*014a*/ 	.short	(.L_1309 - .L_1308)
.L_1308:
        /*014c*/ 	.word	0x00000000
        /*0150*/ 	.short	0x0002
        /*0152*/ 	.short	0x0010
        /*0154*/ 	.byte	0x00, 0xf5, 0x21, 0x00


	//----- nvinfo : EIATTR_KPARAM_INFO
	.align		4
.L_1309:
        /*0158*/ 	.byte	0x04, 0x17
        /*015a*/ 	.short	(.L_1311 - .L_1310)
.L_1310:
        /*015c*/ 	.word	0x00000000
        /*0160*/ 	.short	0x0001
        /*0162*/ 	.short	0x0008
        /*0164*/ 	.byte	0x00, 0xf5, 0x21, 0x00


	//----- nvinfo : EIATTR_KPARAM_INFO
	.align		4
.L_1311:
        /*0168*/ 	.byte	0x04, 0x17
        /*016a*/ 	.short	(.L_1313 - .L_1312)
.L_1312:
        /*016c*/ 	.word	0x00000000
        /*0170*/ 	.short	0x0000
        /*0172*/ 	.short	0x0000
        /*0174*/ 	.byte	0x00, 0xf5, 0x21, 0x00


	//----- nvinfo : EIATTR_SPARSE_MMA_MASK
	.align		4
.L_1313:
        /*0178*/ 	.byte	0x03, 0x50
        /*017a*/ 	.short	0x0000


	//----- nvinfo : EIATTR_MAXREG_COUNT
	.align		4
        /*017c*/ 	.byte	0x03, 0x1b
        /*017e*/ 	.short	0x00ff


	//----- nvinfo : EIATTR_MERCURY_ISA_VERSION
	.align		4
        /*0180*/ 	.byte	0x03, 0x5f
        /*0182*/ 	.short	0x0101


	//----- nvinfo : EIATTR_VRC_CTA_INIT_COUNT
	.align		4
        /*0184*/ 	.byte	0x02, 0x4a
	.zero		1
	.zero		1


	//----- nvinfo : EIATTR_EXIT_INSTR_OFFSETS
	.align		4
        /*0188*/ 	.byte	0x04, 0x1c
        /*018a*/ 	.short	(.L_1315 - .L_1314)


	//   ....[0]....
.L_1314:
        /*018c*/ 	.word	0x00000280


	//   ....[1]....
        /*0190*/ 	.word	0x000005b0


	//----- nvinfo : EIATTR_CRS_STACK_SIZE
	.align		4
.L_1315:
        /*0194*/ 	.byte	0x04, 0x1e
        /*0196*/ 	.short	(.L_1317 - .L_1316)
.L_1316:
        /*0198*/ 	.word	0x00000000


	//----- nvinfo : EIATTR_CBANK_PARAM_SIZE
	.align		4
.L_1317:
        /*019c*/ 	.byte	0x03, 0x19
        /*019e*/ 	.short	0x0068


	//----- nvinfo : EIATTR_PARAM_CBANK
	.align		4
        /*01a0*/ 	.byte	0x04, 0x0a
        /*01a2*/ 	.short	(.L_1319 - .L_1318)
	.align		4
.L_1318:
        /*01a4*/ 	.word	index@(.nv.constant0.binary_sub_f16)
        /*01a8*/ 	.short	0x0380
        /*01aa*/ 	.short	0x0068


	//----- nvinfo : EIATTR_SW_WAR
	.align		4
.L_1319:
        /*01ac*/ 	.byte	0x04, 0x36
        /*01ae*/ 	.short	(.L_1321 - .L_1320)
.L_1320:
        /*01b0*/ 	.word	0x00000008
.L_1321:


//--------------------- .nv.info.binary_sub_f32   --------------------------
	.section	.nv.info.binary_sub_f32,"",@"SHT_CUDA_INFO"
	.sectionflags	@""
	.align	4


	//----- nvinfo : EIATTR_CUDA_API_VERSION
	.align		4
        /*0000*/ 	.byte	0x04, 0x37
        /*0002*/ 	.short	(.L_1323 - .L_1322)
.L_1322:
        /*0004*/ 	.word	0x00000082


	//----- nvinfo : EIATTR_KPARAM_INFO
	.align		4
.L_1323:
        /*0008*/ 	.byte	0x04, 0x17
        /*000a*/ 	.short	(.L_1325 - .L_1324)
.L_1324:
        /*000c*/ 	.word	0x00000000
        /*0010*/ 	.short	0x0016
        /*0012*/ 	.short	0x0064
        /*0014*/ 	.byte	0x00, 0xf0, 0x11, 0x00


	//----- nvinfo : EIATTR_KPARAM_INFO
	.align		4
.L_1325:
        /*0018*/ 	.byte	0x04, 0x17
        /*001a*/ 	.short	(.L_1327 - .L_1326)
.L_1326:
        /*001c*/ 	.word	0x00000000
        /*0020*/ 	.short	0x0015
        /*0022*/ 	.short	0x0060
        /*0024*/ 	.byte	0x00, 0xf0, 0x11, 0x00


	//----- nvinfo : EIATTR_KPARAM_INFO
	.align		4
.L_1327:
        /*0028*/ 	.byte	0x04, 0x17
        /*002a*/ 	.short	(.L_1329 - .L_1328)
.L_1328:
        /*002c*/ 	.word	0x00000000
        /*0030*/ 	.short	0x0014
        /*0032*/ 	.short	0x005c
        /*0034*/ 	.byte	0x00, 0xf0, 0x11, 0x00


	//----- nvinfo : EIATTR_KPARAM_INFO
	.align		4
.L_1329:
        /*0038*/ 	.byte	0x04, 0x17
        /*003a*/ 	.short	(.L_1331 - .L_1330)
.L_1330:
        /*003c*/ 	.word	0x00000000
        /*0040*/ 	.short	0x0013
        /*0042*/ 	.short	0x0058
        /*0044*/ 	.byte	0x00, 0xf0, 0x11, 0x00


	//----- nvinfo : EIATTR_KPARAM_INFO
	.align		4
.L_1331:
        /*0048*/ 	.byte	0x04, 0x17
        /*004a*/ 	.short	(.L_1333 - .L_1332)
.L_1332:
        /*004c*/ 	.word	0x00000000
        /*0050*/ 	.short	0x0012
        /*0052*/ 	.short	0x0054
        /*0054*/ 	.byte	0x00, 0xf0, 0x11, 0x00


	//----- nvinfo : EIATTR_KPARAM_INFO
	.align		4
.L_1333:
        /*0058*/ 	.byte	0x04, 0x17
        /*005a*/ 	.short	(.L_1335 - .L_1334)
.L_1334:
        /*005c*/ 	.word	0x00000000
        /*0060*/ 	.short	0x0011
        /*0062*/ 	.short	0x0050
        /*0064*/ 	.byte	0x00, 0xf0, 0x11, 0x00


	//----- nvinfo : EIATTR_KPARAM_INFO
	.align		4
.L_1335:
        /*0068*/ 	.byte	0x04, 0x17
        /*006a*/ 	.short	(.L_1337 - .L_1336)
.L_1336:
        /*006c*/ 	.word	0x00000000
        /*0070*/ 	.short	0x0010
        /*0072*/ 	.short	0x004c
        /*0074*/ 	.byte	0x00, 0xf0, 0x11, 0x00


	//----- nvinfo : EIATTR_KPARAM_INFO
	.align		4
.L_1337:
        /*0078*/ 	.byte	0x04, 0x17
        /*007a*/ 	.short	(.L_1339 - .L_1338)
.L_1338:
        /*007c*/ 	.word	0x00000000
        /*0080*/ 	.short	0x000f
        /*0082*/ 	.short	0x0048
        /*0084*/ 	.byte	0x00, 0xf0, 0x11, 0x00


	//----- nvinfo : EIATTR_KPARAM_INFO
	.align		4
.L_1339:
        /*0088*/ 	.byte	0x04, 0x17
        /*008a*/ 	.short	(.L_1341 - .L_1340)
.L_1340:
        /*008c*/ 	.word	0x00000000
        /*0090*/ 	.short	0x000e
        /*0092*/ 	.short	0x0044
        /*0094*/ 	.byte	0x00, 0xf0, 0x11, 0x00


	//----- nvinfo : EIATTR_KPARAM_INFO
	.align		4
.L_1341:
        /*0098*/ 	.byte	0x04, 0x17
        /*009a*/ 	.short	(.L_1343 - .L_1342)
.L_1342:
        /*009c*/ 	.word	0x00000000
        /*00a0*/ 	.short	0x000d
        /*00a2*/ 	.short	0x0040
        /*00a4*/ 	.byte	0x00, 0xf0, 0x11, 0x00


	//----- nvinfo : EIATTR_KPARAM_INFO
	.align		4
.L_1343:
        /*00a8*/ 	.byte	0x04, 0x17
        /*00aa*/ 	.short	(.L_1345 - .L_1344)
.L_1344:
        /*00ac*/ 	.word	0x00000000
        /*00b0*/ 	.short	0x000c
        /*00b2*/ 	.short	0x003c
        /*00b4*/ 	.byte	0x00, 0xf0, 0x11, 0x00


	//----- nvinfo : EIATTR_KPARAM_INFO
	.align		4
.L_1345:
        /*00b8*/ 	.byte	0x04, 0x17
        /*00ba*/ 	.short	(.L_1347 - .L_1346)
.L_1346:
        /*00bc*/ 	.word	0x00000000
        /*00c0*/ 	.short	0x000b
        /*00c2*/ 	.short	0x0038
        /*00c4*/ 	.byte	0x00, 0xf0, 0x11, 0x00


	//----- nvinfo : EIATTR_KPARAM_INFO
	.align		4
.L_1347:
        /*00c8*/ 	.byte	0x04, 0x17
        /*00ca*/ 	.short	(.L_1349 - .L_1348)
.L_1348:
        /*00cc*/ 	.word	0x00000000
        /*00d0*/ 	.short	0x000a
        /*00d2*/ 	.short	0x0034
        /*00d4*/ 	.byte	0x00, 0xf0, 0x11, 0x00


	//----- nvinfo : EIATTR_KPARAM_INFO
	.align		4
.L_1349:
        /*00d8*/ 	.byte	0x04, 0x17
        /*00da*/ 	.short	(.L_1351 - .L_1350)
.L_1350:
        /*00dc*/ 	.word	0x00000000
        /*00e0*/ 	.short	0x0009
        /*00e2*/ 	.short	0x0030
        /*00e4*/ 	.byte	0x00, 0xf0, 0x11, 0x00


	//----- nvinfo : EIATTR_KPARAM_INFO
	.align		4
.L_1351:
        /*00e8*/ 	.byte	0x04, 0x17
        /*00ea*/ 	.short	(.L_1353 - .L_1352)
.L_1352:
        /*00ec*/ 	.word	0x00000000
        /*00f0*/ 	.short	0x0008
        /*00f2*/ 	.short	0x002c
        /*00f4*/ 	.byte	0x00, 0xf0, 0x11, 0x00


	//----- nvinfo : EIATTR_KPARAM_INFO
	.align		4
.L_1353:
        /*00f8*/ 	.byte	0x04, 0x17
        /*00fa*/ 	.short	(.L_1355 - .L_1354)
.L_1354:
        /*00fc*/ 	.word	0x00000000
        /*0100*/ 	.short	0x0007
        /*0102*/ 	.short	0x0028
        /*0104*/ 	.byte	0x00, 0xf0, 0x11, 0x00


	//----- nvinfo : EIATTR_KPARAM_INFO
	.align		4
.L_1355:
        /*0108*/ 	.byte	0x04, 0x17
        /*010a*/ 	.short	(.L_1357 - .L_1356)
.L_1356:
        /*010c*/ 	.word	0x00000000
        /*0110*/ 	.short	0x0006
        /*0112*/ 	.short	0x0024
        /*0114*/ 	.byte	0x00, 0xf0, 0x11, 0x00


	//----- nvinfo : EIATTR_KPARAM_INFO
	.align		4
.L_1357:
        /*0118*/ 	.byte	0x04, 0x17
        /*011a*/ 	.short	(.L_1359 - .L_1358)
.L_1358:
        /*011c*/ 	.word	0x00000000
        /*0120*/ 	.short	0x0005
        /*0122*/ 	.short	0x0020
        /*0124*/ 	.byte	0x00, 0xf0, 0x11, 0x00


	//----- nvinfo : EIATTR_KPARAM_INFO
	.align		4
.L_1359:
        /*0128*/ 	.byte	0x04, 0x17
        /*012a*/ 	.short	(.L_1361 - .L_1360)
.L_1360:
        /*012c*/ 	.word	0x00000000
        /*0130*/ 	.short	0x0004
        /*0132*/ 	.short	0x001c
        /*0134*/ 	.byte	0x00, 0xf0, 0x11, 0x00


	//----- nvinfo : EIATTR_KPARAM_INFO
	.align		4
.L_1361:
        /*0138*/ 	.byte	0x04, 0x17
        /*013a*/ 	.short	(.L_1363 - .L_1362)
.L_1362:
        /*013c*/ 	.word	0x00000000
        /*0140*/ 	.short	0x0003
        /*0142*/ 	.short	0x0018
        /*0144*/ 	.byte	0x00, 0xf0, 0x11, 0x00


	//----- nvinfo : EIATTR_KPARAM_INFO
	.align		4
.L_1363:
        /*0148*/ 	.byte	0x04, 0x17
        /*014a*/ 	.short	(.L_1365 - .L_1364)
.L_1364:
        /*014c*/ 	.word	0x00000000
        /*0150*/ 	.short	0x0002
        /*0152*/ 	.short	0x0010
        /*0154*/ 	.byte	0x00, 0xf5, 0x21, 0x00


	//----- nvinfo : EIATTR_KPARAM_INFO
	.align		4
.L_1365:
        /*0158*/ 	.byte	0x04, 0x17
        /*015a*/ 	.short	(.L_1367 - .L_1366)
.L_1366:
        /*015c*/ 	.word	0x00000000
        /*0160*/ 	.short	0x0001
        /*0162*/ 	.short	0x0008
        /*0164*/ 	.byte	0x00, 0xf5, 0x21, 0x00


	//----- nvinfo : EIATTR_KPARAM_INFO
	.align		4
.L_1367:
        /*0168*/ 	.byte	0x04, 0x17
        /*016a*/ 	.short	(.L_1369 - .L_1368)
.L_1368:
        /*016c*/ 	.word	0x00000000
        /*0170*/ 	.short	0x0000
        /*0172*/ 	.short	0x0000
        /*0174*/ 	.byte	0x00, 0xf5, 0x21, 0x00


	//----- nvinfo : EIATTR_SPARSE_MMA_MASK
	.align		4
.L_1369:
        /*0178*/ 	.byte	0x03, 0x50
        /*017a*/ 	.short	0x0000


	//----- nvinfo : EIATTR_MAXREG_COUNT
	.align		4
        /*017c*/ 	.byte	0x03, 0x1b
        /*017e*/ 	.short	0x00ff


	//----- nvinfo : EIATTR_MERCURY_ISA_VERSION
	.align		4
        /*0180*/ 	.byte	0x03, 0x5f
        /*0182*/ 	.short	0x0101


	//----- nvinfo : EIATTR_VRC_CTA_INIT_COUNT
	.align		4
        /*0184*/ 	.byte	0x02, 0x4a
	.zero		1
	.zero		1


	//----- nvinfo : EIATTR_EXIT_INSTR_OFFSETS
	.align		4
        /*0188*/ 	.byte	0x04, 0x1c
        /*018a*/ 	.short	(.L_1371 - .L_1370)


	//   ....[0]....
.L_1370:
        /*018c*/ 	.word	0x00000280


	//   ....[1]....
        /*0190*/ 	.word	0x00000590


	//----- nvinfo : EIATTR_CRS_STACK_SIZE
	.align		4
.L_1371:
        /*0194*/ 	.byte	0x04, 0x1e
        /*0196*/ 	.short	(.L_1373 - .L_1372)
.L_1372:
        /*0198*/ 	.word	0x00000000


	//----- nvinfo : EIATTR_CBANK_PARAM_SIZE
	.align		4
.L_1373:
        /*019c*/ 	.byte	0x03, 0x19
        /*019e*/ 	.short	0x0068


	//----- nvinfo : EIATTR_PARAM_CBANK
	.align		4
        /*01a0*/ 	.byte	0x04, 0x0a
        /*01a2*/ 	.short	(.L_1375 - .L_1374)
	.align		4
.L_1374:
        /*01a4*/ 	.word	index@(.nv.constant0.binary_sub_f32)
        /*01a8*/ 	.short	0x0380
        /*01aa*/ 	.short	0x0068


	//----- nvinfo : EIATTR_SW_WAR
	.align		4
.L_1375:
        /*01ac*/ 	.byte	0x04, 0x36
        /*01ae*/ 	.short	(.L_1377 - .L_1376)
.L_1376:
        /*01b0*/ 	.word	0x00000008
.L_1377:


//--------------------- .nv.info.binary_add_f16   --------------------------
	.section	.nv.info.binary_add_f16,"",@"SHT_CUDA_INFO"
	.sectionflags	@""
	.align	4


	//----- nvinfo : EIATTR_CUDA_API_VERSION
	.align		4
        /*0000*/ 	.byte	0x04, 0x37
        /*0002*/ 	.short	(.L_1379 - .L_1378)
.L_1378:
        /*0004*/ 	.word	0x00000082


	//----- nvinfo : EIATTR_KPARAM_INFO
	.align		4
.L_1379:
        /*0008*/ 	.byte	0x04, 0x17
        /*000a*/ 	.short	(.L_1381 - .L_1380)
.L_1380:
        /*000c*/ 	.word	0x00000000
        /*0010*/ 	.short	0x0016
        /*0012*/ 	.short	0x0064
        /*0014*/ 	.byte	0x00, 0xf0, 0x11, 0x00


	//----- nvinfo : EIATTR_KPARAM_INFO
	.align		4
.L_1381:
        /*0018*/ 	.byte	0x04, 0x17
        /*001a*/ 	.short	(.L_1383 - .L_1382)
.L_1382:
        /*001c*/ 	.word	0x00000000
        /*0020*/ 	.short	0x0015
        /*0022*/ 	.short	0x0060
        /*0024*/ 	.byte	0x00, 0xf0, 0x11, 0x00


	//----- nvinfo : EIATTR_KPARAM_INFO
	.align		4
.L_1383:
        /*0028*/ 	.byte	0x04, 0x17
        /*002a*/ 	.short	(.L_1385 - .L_1384)
.L_1384:
        /*002c*/ 	.word	0x00000000
        /*0030*/ 	.short	0x0014
        /*0032*/ 	.short	0x005c
        /*0034*/ 	.byte	0x00, 0xf0, 0x11, 0x00


	//----- nvinfo : EIATTR_KPARAM_INFO
	.align		4
.L_1385:
        /*0038*/ 	.byte	0x04, 0x17
        /*003a*/ 	.short	(.L_1387 - .L_1386)
.L_1386:
        /*003c*/ 	.word	0x00000000
        /*0040*/ 	.short	0x0013
        /*0042*/ 	.short	0x0058
        /*0044*/ 	.byte	0x00, 0xf0, 0x11, 0x00


	//----- nvinfo : EIATTR_KPARAM_INFO
	.align		4
.L_1387:
        /*0048*/ 	.byte	0x04, 0x17
        /*004a*/ 	.short	(.L_1389 - .L_1388)
.L_1388:
        /*004c*/ 	.word	0x00000000
        /*0050*/ 	.short	0x0012
        /*0052*/ 	.short	0x0054
        /*0054*/ 	.byte	0x00, 0xf0, 0x11, 0x00


	//----- nvinfo : EIATTR_KPARAM_INFO
	.align		4
.L_1389:
        /*0058*/ 	.byte	0x04, 0x17
        /*005a*/ 	.short	(.L_1391 - .L_1390)
.L_1390:
        /*005c*/ 	.word	0x00000000
        /*0060*/ 	.short	0x0011
        /*0062*/ 	.short	0x0050
        /*0064*/ 	.byte	0x00, 0xf0, 0x11, 0x00


	//----- nvinfo : EIATTR_KPARAM_INFO
	.align		4
.L_1391:
        /*0068*/ 	.byte	0x04, 0x17
        /*006a*/ 	.short	(.L_1393 - .L_1392)
.L_1392:
        /*006c*/ 	.word	0x00000000
        /*0070*/ 	.short	0x0010
        /*0072*/ 	.short	0x004c
        /*0074*/ 	.byte	0x00, 0xf0, 0x11, 0x00


	//----- nvinfo : EIATTR_KPARAM_INFO
	.align		4
.L_1393:
        /*0078*/ 	.byte	0x04, 0x17
        /*007a*/ 	.short	(.L_1395 - .L_1394)
.L_1394:
        /*007c*/ 	.word	0x00000000
        /*0080*/ 	.short	0x000f
        /*0082*/ 	.short	0x0048
        /*0084*/ 	.byte	0x00, 0xf0, 0x11, 0x00


	//----- nvinfo : EIATTR_KPARAM_INFO
	.align		4
.L_1395:
        /*0088*/ 	.byte	0x04, 0x17
        /*008a*/ 	.short	(.L_1397 - .L_1396)
.L_1396:
        /*008c*/ 	.word	0x00000000
        /*0090*/ 	.short	0x000e
        /*0092*/ 	.short	0x0044
        /*0094*/ 	.byte	0x00, 0xf0, 0x11, 0x00


	//----- nvinfo : EIATTR_KPARAM_INFO
	.align		4
.L_1397:
        /*0098*/ 	.byte	0x04, 0x17
        /*009a*/ 	.short	(.L_1399 - .L_1398)
.L_1398:
        /*009c*/ 	.word	0x00000000
        /*00a0*/ 	.short	0x000d
        /*00a2*/ 	.short	0x0040
        /*00a4*/ 	.byte	0x00, 0xf0, 0x11, 0x00


	//----- nvinfo : EIATTR_KPARAM_INFO
	.align		4
.L_1399:
        /*00a8*/ 	.byte	0x04, 0x17
        /*00aa*/ 	.short	(.L_1401 - .L_1400)
.L_1400:
        /*00ac*/ 	.word	0x00000000
        /*00b0*/ 	.short	0x000c
        /*00b2*/ 	.short	0x003c
        /*00b4*/ 	.byte	0x00, 0xf0, 0x11, 0x00


	//----- nvinfo : EIATTR_KPARAM_INFO
	.align		4
.L_1401:
        /*00b8*/ 	.byte	0x04, 0x17
        /*00ba*/ 	.short	(.L_1403 - .L_1402)
.L_1402:
        /*00bc*/ 	.word	0x00000000
        /*00c0*/ 	.short	0x000b
        /*00c2*/ 	.short	0x0038
        /*00c4*/ 	.byte	0x00, 0xf0, 0x11, 0x00


	//----- nvinfo : EIATTR_KPARAM_INFO
	.align		4
.L_1403:
        /*00c8*/ 	.byte	0x04, 0x17
        /*00ca*/ 	.short	(.L_1405 - .L_1404)
.L_1404:
        /*00cc*/ 	.word	0x00000000
        /*00d0*/ 	.short	0x000a
        /*00d2*/ 	.short	0x0034
        /*00d4*/ 	.byte	0x00, 0xf0, 0x11, 0x00


	//----- nvinfo : EIATTR_KPARAM_INFO
	.align		4
.L_1405:
        /*00d8*/ 	.byte	0x04, 0x17
        /*00da*/ 	.short	(.L_1407 - .L_1406)
.L_1406:
        /*00dc*/ 	.word	0x00000000
        /*00e0*/ 	.short	0x0009
        /*00e2*/ 	.short	0x0030
        /*00e4*/ 	.byte	0x00, 0xf0, 0x11, 0x00


	//----- nvinfo : EIATTR_KPARAM_INFO
	.align		4
.L_1407:
        /*00e8*/ 	.byte	0x04, 0x17
        /*00ea*/ 	.short	(.L_1409 - .L_1408)
.L_1408:
        /*00ec*/ 	.word	0x00000000
        /*00f0*/ 	.short	0x0008
        /*00f2*/ 	.short	0x002c
        /*00f4*/ 	.byte	0x00, 0xf0, 0x11, 0x00


	//----- nvinfo : EIATTR_KPARAM_INFO
	.align		4
.L_1409:
        /*00f8*/ 	.byte	0x04, 0x17
        /*00fa*/ 	.short	(.L_1411 - .L_1410)
.L_1410:
        /*00fc*/ 	.word	0x00000000
        /*0100*/ 	.short	0x0007
        /*0102*/ 	.short	0x0028
        /*0104*/ 	.byte	0x00, 0xf0, 0x11, 0x00


	//----- nvinfo : EIATTR_KPARAM_INFO
	.align		4
.L_1411:
        /*0108*/ 	.byte	0x04, 0x17
        /*010a*/ 	.short	(.L_1413 - .L_1412)
.L_1412:
        /*010c*/ 	.word	0x00000000
        /*0110*/ 	.short	0x0006
        /*0112*/ 	.short	0x0024
        /*0114*/ 	.byte	0x00, 0xf0, 0x11, 0x00


	//----- nvinfo : EIATTR_KPARAM_INFO
	.align		4
.L_1413:
        /*0118*/ 	.byte	0x04, 0x17
        /*011a*/ 	.short	(.L_1415 - .L_1414)
.L_1414:
        /*011c*/ 	.word	0x00000000
        /*0120*/ 	.short	0x0005
        /*0122*/ 	.short	0x0020
        /*0124*/ 	.byte	0x00, 0xf0, 0x11, 0x00


	//----- nvinfo : EIATTR_KPARAM_INFO
	.align		4
.L_1415:
        /*0128*/ 	.byte	0x04, 0x17
        /*012a*/ 	.short	(.L_1417 - .L_1416)
.L_1416:
        /*012c*/ 	.word	0x00000000
        /*0130*/ 	.short	0x0004
        /*0132*/ 	.short	0x001c
        /*0134*/ 	.byte	0x00, 0xf0, 0x11, 0x00


	//----- nvinfo : EIATTR_KPARAM_INFO
	.align		4
.L_1417:
        /*0138*/ 	.byte	0x04, 0x17
        /*013a*/ 	.short	(.L_1419 - .L_1418)
.L_1418:
        /*013c*/ 	.word	0x00000000
        /*0140*/ 	.short	0x0003
        /*0142*/ 	.short	0x0018
        /*0144*/ 	.byte	0x00, 0xf0, 0x11, 0x00


	//----- nvinfo : EIATTR_KPARAM_INFO
	.align		4
.L_1419:
        /*0148*/ 	.byte	0x04, 0x17
        /*014a*/ 	.short	(.L_1421 - .L_1420)
.L_1420:
        /*014c*/ 	.word	0x00000000
        /*0150*/ 	.short	0x0002
        /*0152*/ 	.short	0x0010
        /*0154*/ 	.byte	0x00, 0xf5, 0x21, 0x00


	//----- nvinfo : EIATTR_KPARAM_INFO
	.align		4
.L_1421:
        /*0158*/ 	.byte	0x04, 0x17
        /*015a*/ 	.short	(.L_1423 - .L_1422)
.L_1422:
        /*015c*/ 	.word	0x00000000
        /*0160*/ 	.short	0x0001
        /*0162*/ 	.short	0x0008
        /*0164*/ 	.byte	0x00, 0xf5, 0x21, 0x00


	//----- nvinfo : EIATTR_KPARAM_INFO
	.align		4
.L_1423:
        /*0168*/ 	.byte	0x04, 0x17
        /*016a*/ 	.short	(.L_1425 - .L_1424)
.L_1424:
        /*016c*/ 	.word	0x00000000
        /*0170*/ 	.short	0x0000
        /*0172*/ 	.short	0x0000
        /*0174*/ 	.byte	0x00, 0xf5, 0x21, 0x00


	//----- nvinfo : EIATTR_SPARSE_MMA_MASK
	.align		4
.L_1425:
        /*0178*/ 	.byte	0x03, 0x50
        /*017a*/ 	.short	0x0000


	//----- nvinfo : EIATTR_MAXREG_COUNT
	.align		4
        /*017c*/ 	.byte	0x03, 0x1b
        /*017e*/ 	.short	0x00ff


	//----- nvinfo : EIATTR_MERCURY_ISA_VERSION
	.align		4
        /*0180*/ 	.byte	0x03, 0x5f
        /*0182*/ 	.short	0x0101


	//----- nvinfo : EIATTR_VRC_CTA_INIT_COUNT
	.align		4
        /*0184*/ 	.byte	0x02, 0x4a
	.zero		1
	.zero		1


	//----- nvinfo : EIATTR_EXIT_INSTR_OFFSETS
	.align		4
        /*0188*/ 	.byte	0x04, 0x1c
        /*018a*/ 	.short	(.L_1427 - .L_1426)


	//   ....[0]....
.L_1426:
        /*018c*/ 	.word	0x00000280


	//   ....[1]....
        /*0190*/ 	.word	0x000005b0


	//----- nvinfo : EIATTR_CRS_STACK_SIZE
	.align		4
.L_1427:
        /*0194*/ 	.byte	0x04, 0x1e
        /*0196*/ 	.short	(.L_1429 - .L_1428)
.L_1428:
        /*0198*/ 	.word	0x00000000


	//----- nvinfo : EIATTR_CBANK_PARAM_SIZE
	.align		4
.L_1429:
        /*019c*/ 	.byte	0x03, 0x19
        /*019e*/ 	.short	0x0068


	//----- nvinfo : EIATTR_PARAM_CBANK
	.align		4
        /*01a0*/ 	.byte	0x04, 0x0a
        /*01a2*/ 	.short	(.L_1431 - .L_1430)
	.align		4
.L_1430:
        /*01a4*/ 	.word	index@(.nv.constant0.binary_add_f16)
        /*01a8*/ 	.short	0x0380
        /*01aa*/ 	.short	0x0068


	//----- nvinfo : EIATTR_SW_WAR
	.align		4
.L_1431:
        /*01ac*/ 	.byte	0x04, 0x36
        /*01ae*/ 	.short	(.L_1433 - .L_1432)
.L_1432:
        /*01b0*/ 	.word	0x00000008
.L_1433:


//--------------------- .nv.info.binary_add_f32   --------------------------
	.section	.nv.info.binary_add_f32,"",@"SHT_CUDA_INFO"
	.sectionflags	@""
	.align	4


	//----- nvinfo : EIATTR_CUDA_API_VERSION
	.align		4
        /*0000*/ 	.byte	0x04, 0x37
        /*0002*/ 	.short	(.L_1435 - .L_1434)
.L_1434:
        /*0004*/ 	.word	0x00000082


	//----- nvinfo : EIATTR_KPARAM_INFO
	.align		4
.L_1435:
        /*0008*/ 	.byte	0x04, 0x17
        /*000a*/ 	.short	(.L_1437 - .L_1436)
.L_1436:
        /*000c*/ 	.word	0x00000000
        /*0010*/ 	.short	0x0016
        /*0012*/ 	.short	0x0064
        /*0014*/ 	.byte	0x00, 0xf0, 0x11, 0x00


	//----- nvinfo : EIATTR_KPARAM_INFO
	.align		4
.L_1437:
        /*0018*/ 	.byte	0x04, 0x17
        /*001a*/ 	.short	(.L_1439 - .L_1438)
.L_1438:
        /*001c*/ 	.word	0x00000000
        /*0020*/ 	.short	0x0015
        /*0022*/ 	.short	0x0060
        /*0024*/ 	.byte	0x00, 0xf0, 0x11, 0x00


	//----- nvinfo : EIATTR_KPARAM_INFO
	.align		4
.L_1439:
        /*0028*/ 	.byte	0x04, 0x17
        /*002a*/ 	.short	(.L_1441 - .L_1440)
.L_1440:
        /*002c*/ 	.word	0x00000000
        /*0030*/ 	.short	0x0014
        /*0032*/ 	.short	0x005c
        /*0034*/ 	.byte	0x00, 0xf0, 0x11, 0x00


	//----- nvinfo : EIATTR_KPARAM_INFO
	.align		4
.L_1441:
        /*0038*/ 	.byte	0x04, 0x17
        /*003a*/ 	.short	(.L_1443 - .L_1442)
.L_1442:
        /*003c*/ 	.word	0x00000000
        /*0040*/ 	.short	0x0013
        /*0042*/ 	.short	0x0058
        /*0044*/ 	.byte	0x00, 0xf0, 0x11, 0x00


	//----- nvinfo : EIATTR_KPARAM_INFO
	.align		4
.L_1443:
        /*0048*/ 	.byte	0x04, 0x17
        /*004a*/ 	.short	(.L_1445 - .L_1444)
.L_1444:
        /*004c*/ 	.word	0x00000000
        /*0050*/ 	.short	0x0012
        /*0052*/ 	.short	0x0054
        /*0054*/ 	.byte	0x00, 0xf0, 0x11, 0x00


	//----- nvinfo : EIATTR_KPARAM_INFO
	.align		4
.L_1445:
        /*0058*/ 	.byte	0x04, 0x17
        /*005a*/ 	.short	(.L_1447 - .L_1446)
.L_1446:
        /*005c*/ 	.word	0x00000000
        /*0060*/ 	.short	0x0011
        /*0062*/ 	.short	0x0050
        /*0064*/ 	.byte	0x00, 0xf0, 0x11, 0x00


	//----- nvinfo : EIATTR_KPARAM_INFO
	.align		4
.L_1447:
        /*0068*/ 	.byte	0x04, 0x17
        /*006a*/ 	.short	(.L_1449 - .L_1448)
.L_1448:
        /*006c*/ 	.word	0x00000000
        /*0070*/ 	.short	0x0010
        /*0072*/ 	.short	0x004c
        /*0074*/ 	.byte	0x00, 0xf0, 0x11, 0x00


	//----- nvinfo : EIATTR_KPARAM_INFO
	.align		4
.L_1449:
        /*0078*/ 	.byte	0x04, 0x17
        /*007a*/ 	.short	(.L_1451 - .L_1450)
.L_1450:
        /*007c*/ 	.word	0x00000000
        /*0080*/ 	.short	0x000f
        /*0082*/ 	.short	0x0048
        /*0084*/ 	.byte	0x00, 0xf0, 0x11, 0x00


	//----- nvinfo : EIATTR_KPARAM_INFO
	.align		4
.L_1451:
        /*0088*/ 	.byte	0x04, 0x17
        /*008a*/ 	.short	(.L_1453 - .L_1452)
.L_1452:
        /*008c*/ 	.word	0x00000000
        /*0090*/ 	.short	0x000e
        /*0092*/ 	.short	0x0044
        /*0094*/ 	.byte	0x00, 0xf0, 0x11, 0x00


	//----- nvinfo : EIATTR_KPARAM_INFO
	.align		4
.L_1453:
        /*0098*/ 	.byte	0x04, 0x17
        /*009a*/ 	.short	(.L_1455 - .L_1454)
.L_1454:
        /*009c*/ 	.word	0x00000000
        /*00a0*/ 	.short	0x000d
        /*00a2*/ 	.short	0x0040
        /*00a4*/ 	.byte	0x00, 0xf0, 0x11, 0x00


	//----- nvinfo : EIATTR_KPARAM_INFO
	.align		4
.L_1455:
        /*00a8*/ 	.byte	0x04, 0x17
        /*00aa*/ 	.short	(.L_1457 - .L_1456)
.L_1456:
        /*00ac*/ 	.word	0x00000000
        /*00b0*/ 	.short	0x000c
        /*00b2*/ 	.short	0x003c
        /*00b4*/ 	.byte	0x00, 0xf0, 0x11, 0x00


	//----- nvinfo : EIATTR_KPARAM_INFO
	.align		4
.L_1457:
        /*00b8*/ 	.byte	0x04, 0x17
        /*00ba*/ 	.short	(.L_1459 - .L_1458)
.L_1458:
        /*00bc*/ 	.word	0x00000000
        /*00c0*/ 	.short	0x000b
        /*00c2*/ 	.short	0x0038
        /*00c4*/ 	.byte	0x00, 0xf0, 0x11, 0x00


	//----- nvinfo : EIATTR_KPARAM_INFO
	.align		4
.L_1459:
        /*00c8*/ 	.byte	0x04, 0x17
        /*00ca*/ 	.short	(.L_1461 - .L_1460)
.L_1460:
        /*00cc*/ 	.word	0x00000000
        /*00d0*/ 	.short	0x000a
        /*00d2*/ 	.short	0x0034
        /*00d4*/ 	.byte	0x00, 0xf0, 0x11, 0x00


	//----- nvinfo : EIATTR_KPARAM_INFO
	.align		4
.L_1461:
        /*00d8*/ 	.byte	0x04, 0x17
        /*00da*/ 	.short	(.L_1463 - .L_1462)
.L_1462:
        /*00dc*/ 	.word	0x00000000
        /*00e0*/ 	.short	0x0009
        /*00e2*/ 	.short	0x0030
        /*00e4*/ 	.byte	0x00, 0xf0, 0x11, 0x00


	//----- nvinfo : EIATTR_KPARAM_INFO
	.align		4
.L_1463:
        /*00e8*/ 	.byte	0x04, 0x17
        /*00ea*/ 	.short	(.L_1465 - .L_1464)
.L_1464:
        /*00ec*/ 	.word	0x00000000
        /*00f0*/ 	.short	0x0008
        /*00f2*/ 	.short	0x002c
        /*00f4*/ 	.byte	0x00, 0xf0, 0x11, 0x00


	//----- nvinfo : EIATTR_KPARAM_INFO
	.align		4
.L_1465:
        /*00f8*/ 	.byte	0x04, 0x17
        /*00fa*/ 	.short	(.L_1467 - .L_1466)
.L_1466:
        /*00fc*/ 	.word	0x00000000
        /*0100*/ 	.short	0x0007
        /*0102*/ 	.short	0x0028
        /*0104*/ 	.byte	0x00, 0xf0, 0x11, 0x00


	//----- nvinfo : EIATTR_KPARAM_INFO
	.align		4
.L_1467:
        /*0108*/ 	.byte	0x04, 0x17
        /*010a*/ 	.short	(.L_1469 - .L_1468)
.L_1468:
        /*010c*/ 	.word	0x00000000
        /*0110*/ 	.short	0x0006
        /*0112*/ 	.short	0x0024
        /*0114*/ 	.byte	0x00, 0xf0, 0x11, 0x00


	//----- nvinfo : EIATTR_KPARAM_INFO
	.align		4
.L_1469:
        /*0118*/ 	.byte	0x04, 0x17
        /*011a*/ 	.short	(.L_1471 - .L_1470)
.L_1470:
        /*011c*/ 	.word	0x00000000
        /*0120*/ 	.short	0x0005
        /*0122*/ 	.short	0x0020
        /*0124*/ 	.byte	0x00, 0xf0, 0x11, 0x00


	//----- nvinfo : EIATTR_KPARAM_INFO
	.align		4
.L_1471:
        /*0128*/ 	.byte	0x04, 0x17
        /*012a*/ 	.short	(.L_1473 - .L_1472)
.L_1472:
        /*012c*/ 	.word	0x00000000
        /*0130*/ 	.short	0x0004
        /*0132*/ 	.short	0x001c
        /*0134*/ 	.byte	0x00, 0xf0, 0x11, 0x00


	//----- nvinfo : EIATTR_KPARAM_INFO
	.align		4
.L_1473:
        /*0138*/ 	.byte	0x04, 0x17
        /*013a*/ 	.short	(.L_1475 - .L_1474)
.L_1474:
        /*013c*/ 	.word	0x00000000
        /*0140*/ 	.short	0x0003
        /*0142*/ 	.short	0x0018
        /*0144*/ 	.byte	0x00, 0xf0, 0x11, 0x00


	//----- nvinfo : EIATTR_KPARAM_INFO
	.align		4
.L_1475:
        /*0148*/ 	.byte	0x04, 0x17
        /*014a*/ 	.short	(.L_1477 - .L_1476)
.L_1476:
        /*014c*/ 	.word	0x00000000
        /*0150*/ 	.short	0x0002
        /*0152*/ 	.short	0x0010
        /*0154*/ 	.byte	0x00, 0xf5, 0x21, 0x00


	//----- nvinfo : EIATTR_KPARAM_INFO
	.align		4
.L_1477:
        /*0158*/ 	.byte	0x04, 0x17
        /*015a*/ 	.short	(.L_1479 - .L_1478)
.L_1478:
        /*015c*/ 	.word	0x00000000
        /*0160*/ 	.short	0x0001
        /*0162*/ 	.short	0x0008
        /*0164*/ 	.byte	0x00, 0xf5, 0x21, 0x00


	//----- nvinfo : EIATTR_KPARAM_INFO
	.align		4
.L_1479:
        /*0168*/ 	.byte	0x04, 0x17
        /*016a*/ 	.short	(.L_1481 - .L_1480)
.L_1480:
        /*016c*/ 	.word	0x00000000
        /*0170*/ 	.short	0x0000
        /*0172*/ 	.short	0x0000
        /*0174*/ 	.byte	0x00, 0xf5, 0x21, 0x00


	//----- nvinfo : EIATTR_SPARSE_MMA_MASK
	.align		4
.L_1481:
        /*0178*/ 	.byte	0x03, 0x50
        /*017a*/ 	.short	0x0000


	//----- nvinfo : EIATTR_MAXREG_COUNT
	.align		4
        /*017c*/ 	.byte	0x03, 0x1b
        /*017e*/ 	.short	0x00ff


	//----- nvinfo : EIATTR_MERCURY_ISA_VERSION
	.align		4
        /*0180*/ 	.byte	0x03, 0x5f
        /*0182*/ 	.short	0x0101


	//----- nvinfo : EIATTR_VRC_CTA_INIT_COUNT
	.align		4
        /*0184*/ 	.byte	0x02, 0x4a
	.zero		1
	.zero		1


	//----- nvinfo : EIATTR_EXIT_INSTR_OFFSETS
	.align		4
        /*0188*/ 	.byte	0x04, 0x1c
        /*018a*/ 	.short	(.L_1483 - .L_1482)


	//   ....[0]....
.L_1482:
        /*018c*/ 	.word	0x00000280


	//   ....[1]....
        /*0190*/ 	.word	0x00000590


	//----- nvinfo : EIATTR_CRS_STACK_SIZE
	.align		4
.L_1483:
        /*0194*/ 	.byte	0x04, 0x1e
        /*0196*/ 	.short	(.L_1485 - .L_1484)
.L_1484:
        /*0198*/ 	.word	0x00000000


	//----- nvinfo : EIATTR_CBANK_PARAM_SIZE
	.align		4
.L_1485:
        /*019c*/ 	.byte	0x03, 0x19
        /*019e*/ 	.short	0x0068


	//----- nvinfo : EIATTR_PARAM_CBANK
	.align		4
        /*01a0*/ 	.byte	0x04, 0x0a
        /*01a2*/ 	.short	(.L_1487 - .L_1486)
	.align		4
.L_1486:
        /*01a4*/ 	.word	index@(.nv.constant0.binary_add_f32)
        /*01a8*/ 	.short	0x0380
        /*01aa*/ 	.short	0x0068


	//----- nvinfo : EIATTR_SW_WAR
	.align		4
.L_1487:
        /*01ac*/ 	.byte	0x04, 0x36
        /*01ae*/ 	.short	(.L_1489 - .L_1488)
.L_1488:
        /*01b0*/ 	.word	0x00000008
.L_1489:


//--------------------- .nv.callgraph             --------------------------
	.section	.nv.callgraph,"",@"SHT_CUDA_CALLGRAPH"
	.align	4
	.sectionentsize	8
	.align		4
        /*0000*/ 	.word	0x00000000
	.align		4
        /*0004*/ 	.word	0xffffffff
	.align		4
        /*0008*/ 	.word	0x00000000
	.align		4
        /*000c*/ 	.word	0xfffffffe
	.align		4
        /*0010*/ 	.word	0x00000000
	.align		4
        /*0014*/ 	.word	0xfffffffd
	.align		4
        /*0018*/ 	.word	0x00000000
	.align		4
        /*001c*/ 	.word	0xfffffffc


//--------------------- .text.binary_or_bool      --------------------------
	.section	.text.binary_or_bool,"ax",@progbits
	.align	128
        .global         binary_or_bool
        .type           binary_or_bool,@function
        .size           binary_or_bool,(.L_x_90 - binary_or_bool)
        .other          binary_or_bool,@"STO_CUDA_ENTRY STV_DEFAULT"
binary_or_bool:
.text.binary_or_bool:
[----:B------:R-:W-:Y:S01]  /*0000*/  LDC R1, c[0x0][0x37c] ;  /* 0x0000df00ff017b82 */ /* 0x000fe20000000800 */
[----:B------:R-:W0:Y:S01]  /*0010*/  LDCU.64 UR8, c[0x0][0x3a8] ;  /* 0x00007500ff0877ac */ /* 0x000e220008000a00 */
[----:B------:R-:W1:Y:S01]  /*0020*/  S2R R4, SR_CTAID.Z ;  /* 0x0000000000047919 */ /* 0x000e620000002700 */
[----:B------:R-:W2:Y:S01]  /*0030*/  LDCU UR4, c[0x0][0x360] ;  /* 0x00006c00ff0477ac */ /* 0x000ea20008000800 */
[----:B------:R-:W1:Y:S01]  /*0040*/  S2R R5, SR_TID.Z ;  /* 0x0000000000057919 */ /* 0x000e620000002300 */
[----:B------:R-:W3:Y:S01]  /*0050*/  LDCU UR5, c[0x0][0x364] ;  /* 0x00006c80ff0577ac */ /* 0x000ee20008000800 */
[----:B------:R-:W2:Y:S01]  /*0060*/  S2R R6, SR_TID.X ;  /* 0x0000000000067919 */ /* 0x000ea20000002100 */
[----:B------:R-:W1:Y:S01]  /*0070*/  LDCU UR6, c[0x0][0x368] ;  /* 0x00006d00ff0677ac */ /* 0x000e620008000800 */
[----:B------:R-:W4:Y:S01]  /*0080*/  LDCU.64 UR10, c[0x0][0x3b0] ;  /* 0x00007600ff0a77ac */ /* 0x000f220008000a00 */
[----:B0-----:R-:W0:Y:S01]  /*0090*/  I2F.U32.RP R0, UR8 ;  /* 0x0000000800007d06 */ /* 0x001e220008209000 */
[----:B------:R-:W-:-:S07]  /*00a0*/  ISETP.NE.U32.AND P2, PT, RZ, UR8, PT ;  /* 0x00000008ff007c0c */ /* 0x000fce000bf45070 */
[----:B0-----:R-:W0:Y:S02]  /*00b0*/  MUFU.RCP R0, R0 ;  /* 0x0000000000007308 */ /* 0x001e240000001000 */
[----:B0-----:R-:W-:Y:S02]  /*00c0*/  VIADD R2, R0, 0xffffffe ;  /* 0x0ffffffe00027836 */ /* 0x001fe40000000000 */
[----:B-1----:R-:W-:-:S04]  /*00d0*/  IMAD R0, R4, UR6, R5 ;  /* 0x0000000604007c24 */ /* 0x002fc8000f8e0205 */
[----:B------:R0:W1:Y:S01]  /*00e0*/  F2I.FTZ.U32.TRUNC.NTZ R3, R2 ;  /* 0x0000000200037305 */ /* 0x000062000021f000 */
[----:B------:R-:W3:Y:S01]  /*00f0*/  S2R R4, SR_CTAID.Y ;  /* 0x0000000000047919 */ /* 0x000ee20000002600 */
[----:B0-----:R-:W-:Y:S02]  /*0100*/  IMAD.MOV.U32 R2, RZ, RZ, RZ ;  /* 0x000000ffff027224 */ /* 0x001fe400078e00ff */
[----:B-1----:R-:W-:-:S04]  /*0110*/  IMAD.MOV R7, RZ, RZ, -R3 ;  /* 0x000000ffff077224 */ /* 0x002fc800078e0a03 */
[----:B------:R-:W-:-:S04]  /*0120*/  IMAD R7, R7, UR8, RZ ;  /* 0x0000000807077c24 */ /* 0x000fc8000f8e02ff */
[----:B------:R-:W-:Y:S02]  /*0130*/  IMAD.HI.U32 R3, R3, R7, R2 ;  /* 0x0000000703037227 */ /* 0x000fe400078e0002 */
[----:B------:R-:W3:Y:S04]  /*0140*/  S2R R7, SR_TID.Y ;  /* 0x0000000000077919 */ /* 0x000ee80000002200 */
[----:B------:R-:W-:-:S05]  /*0150*/  IMAD.HI.U32 R3, R3, R0, RZ ;  /* 0x0000000003037227 */ /* 0x000fca00078e00ff */
[----:B------:R-:W-:-:S05]  /*0160*/  IADD3 R5, PT, PT, -R3, RZ, RZ ;  /* 0x000000ff03057210 */ /* 0x000fca0007ffe1ff */
[----:B------:R-:W-:Y:S02]  /*0170*/  IMAD R2, R5, UR8, R0 ;  /* 0x0000000805027c24 */ /* 0x000fe4000f8e0200 */
[----:B------:R-:W2:Y:S03]  /*0180*/  S2R R5, SR_CTAID.X ;  /* 0x0000000000057919 */ /* 0x000ea60000002500 */
[----:B------:R-:W-:-:S13]  /*0190*/  ISETP.GE.U32.AND P0, PT, R2, UR8, PT ;  /* 0x0000000802007c0c */ /* 0x000fda000bf06070 */
[----:B------:R-:W-:Y:S02]  /*01a0*/  @P0 VIADD R2, R2, -UR8 ;  /* 0x8000000802020c36 */ /* 0x000fe40008000000 */
[----:B------:R-:W-:-:S03]  /*01b0*/  @P0 VIADD R3, R3, 0x1 ;  /* 0x0000000103030836 */ /* 0x000fc60000000000 */
[----:B------:R-:W-:Y:S01]  /*01c0*/  ISETP.GE.U32.AND P1, PT, R2, UR8, PT ;  /* 0x0000000802007c0c */ /* 0x000fe2000bf26070 */
[----:B---3--:R-:W-:-:S05]  /*01d0*/  IMAD R2, R4, UR5, R7 ;  /* 0x0000000504027c24 */ /* 0x008fca000f8e0207 */
[----:B----4-:R-:W-:-:S07]  /*01e0*/  ISETP.GE.AND P0, PT, R2, UR10, PT ;  /* 0x0000000a02007c0c */ /* 0x010fce000bf06270 */
[----:B------:R-:W-:Y:S02]  /*01f0*/  @P1 IADD3 R3, PT, PT, R3, 0x1, RZ ;  /* 0x0000000103031810 */ /* 0x000fe40007ffe0ff */
[----:B------:R-:W-:-:S05]  /*0200*/  @!P2 LOP3.LUT R3, RZ, UR8, RZ, 0x33, !PT ;  /* 0x00000008ff03ac12 */ /* 0x000fca000f8e33ff */
[----:B------:R-:W-:-:S04]  /*0210*/  IMAD.MOV R9, RZ, RZ, -R3 ;  /* 0x000000ffff097224 */ /* 0x000fc800078e0a03 */
[----:B------:R-:W-:Y:S02]  /*0220*/  IMAD R4, R9, UR8, R0 ;  /* 0x0000000809047c24 */ /* 0x000fe4000f8e0200 */
[----:B--2---:R-:W-:-:S03]  /*0230*/  IMAD R0, R5, UR4, R6 ;  /* 0x0000000405007c24 */ /* 0x004fc6000f8e0206 */
[----:B------:R-:W-:Y:S02]  /*0240*/  ISETP.GE.AND P1, PT, R4, UR8, PT ;  /* 0x0000000804007c0c */ /* 0x000fe4000bf26270 */
[----:B------:R-:W-:Y:S02]  /*0250*/  ISETP.GE.OR P0, PT, R0, UR11, P0 ;  /* 0x0000000b00007c0c */ /* 0x000fe40008706670 */
[----:B------:R-:W-:-:S04]  /*0260*/  ISETP.GE.OR P1, PT, R3, UR9, P1 ;  /* 0x0000000903007c0c */ /* 0x000fc80008f26670 */
[----:B------:R-:W-:-:S13]  /*0270*/  PLOP3.LUT P0, PT, P0, P1, PT, 0xf8, 0x8f ;  /* 0x00000000008f781c */ /* 0x000fda0000703f70 */
[----:B------:R-:W-:Y:S05]  /*0280*/  @P0 EXIT ;  /* 0x000000000000094d */ /* 0x000fea0003800000 */
[----:B------:R-:W0:Y:S01]  /*0290*/  LDCU UR8, c[0x0][0x3c0] ;  /* 0x00007800ff0877ac */ /* 0x000e220008000800 */
[----:B------:R-:W-:Y:S01]  /*02a0*/  BSSY.RECONVERGENT B0, `(.L_x_0) ;  /* 0x000002c000007945 */ /* 0x000fe20003800200 */
[----:B------:R-:W1:Y:S01]  /*02b0*/  LDCU UR9, c[0x0][0x3d0] ;  /* 0x00007a00ff0977ac */ /* 0x000e620008000800 */
[----:B------:R-:W2:Y:S01]  /*02c0*/  LDCU UR10, c[0x0][0x3e0] ;  /* 0x00007c00ff0a77ac */ /* 0x000ea20008000800 */
[----:B------:R-:W3:Y:S01]  /*02d0*/  LDCU.64 UR12, c[0x0][0x3b8] ;  /* 0x00007700ff0c77ac */ /* 0x000ee20008000a00 */
[----:B------:R-:W4:Y:S01]  /*02e0*/  LDCU.64 UR14, c[0x0][0x3c8] ;  /* 0x00007900ff0e77ac */ /* 0x000f220008000a00 */
[C---:B0-----:R-:W-:Y:S01]  /*02f0*/  IMAD R6, R2.reuse, UR8, RZ ;  /* 0x0000000802067c24 */ /* 0x041fe2000f8e02ff */
[----:B------:R-:W0:Y:S01]  /*0300*/  LDCU.64 UR16, c[0x0][0x3d8] ;  /* 0x00007b00ff1077ac */ /* 0x000e220008000a00 */
[C---:B-1----:R-:W-:Y:S01]  /*0310*/  IMAD R8, R2.reuse, UR9, RZ ;  /* 0x0000000902087c24 */ /* 0x042fe2000f8e02ff */
[----:B------:R-:W1:Y:S01]  /*0320*/  LDCU UR5, c[0x0][0x370] ;  /* 0x00006e00ff0577ac */ /* 0x000e620008000800 */
[----:B--2---:R-:W-:Y:S01]  /*0330*/  IMAD R2, R2, UR10, RZ ;  /* 0x0000000a02027c24 */ /* 0x004fe2000f8e02ff */
[----:B------:R-:W2:Y:S01]  /*0340*/  LDCU.64 UR6, c[0x0][0x358] ;  /* 0x00006b00ff0677ac */ /* 0x000ea20008000a00 */
[C---:B---3--:R-:W-:Y:S01]  /*0350*/  IMAD R5, R3.reuse, UR13, R6 ;  /* 0x0000000d03057c24 */ /* 0x048fe2000f8e0206 */
[----:B------:R-:W3:Y:S01]  /*0360*/  LDCU UR18, c[0x0][0x3c4] ;  /* 0x00007880ff1277ac */ /* 0x000ee20008000800 */
[----:B----4-:R-:W-:-:S02]  /*0370*/  IMAD R7, R3, UR15, R8 ;  /* 0x0000000f03077c24 */ /* 0x010fc4000f8e0208 */
[C---:B------:R-:W-:Y:S01]  /*0380*/  IMAD R8, R4.reuse, UR12, R5 ;  /* 0x0000000c04087c24 */ /* 0x040fe2000f8e0205 */
[----:B------:R-:W4:Y:S01]  /*0390*/  LDCU UR19, c[0x0][0x3d4] ;  /* 0x00007a80ff1377ac */ /* 0x000f220008000800 */
[----:B0-----:R-:W-:Y:S02]  /*03a0*/  IMAD R3, R3, UR17, R2 ;  /* 0x0000001103037c24 */ /* 0x001fe4000f8e0202 */
[C---:B------:R-:W-:Y:S01]  /*03b0*/  IMAD R9, R4.reuse, UR14, R7 ;  /* 0x0000000e04097c24 */ /* 0x040fe2000f8e0207 */
[----:B------:R-:W-:Y:S01]  /*03c0*/  SHF.R.S32.HI R10, RZ, 0x1f, R8 ;  /* 0x0000001fff0a7819 */ /* 0x000fe20000011408 */
[----:B------:R-:W-:Y:S01]  /*03d0*/  IMAD R11, R4, UR16, R3 ;  /* 0x00000010040b7c24 */ /* 0x000fe2000f8e0203 */
[----:B------:R-:W0:Y:S02]  /*03e0*/  LDCU.64 UR24, c[0x0][0x390] ;  /* 0x00007200ff1877ac */ /* 0x000e240008000a00 */
[----:B------:R-:W-:Y:S02]  /*03f0*/  SHF.R.S32.HI R12, RZ, 0x1f, R9 ;  /* 0x0000001fff0c7819 */ /* 0x000fe40000011409 */
[----:B------:R-:W-:Y:S01]  /*0400*/  SHF.R.S32.HI R14, RZ, 0x1f, R11 ;  /* 0x0000001fff0e7819 */ /* 0x000fe2000001140b */
[----:B------:R-:W0:Y:S01]  /*0410*/  LDCU.128 UR20, c[0x0][0x380] ;  /* 0x00007000ff1477ac */ /* 0x000e220008000c00 */
[----:B-1234-:R-:W-:-:S12]  /*0420*/  UIMAD UR4, UR4, UR5, URZ ;  /* 0x00000005040472a4 */ /* 0x01efd8000f8e02ff */
.L_x_1:
[C---:B------:R-:W-:Y:S02]  /*0430*/  IMAD R3, R0.reuse, UR18, RZ ;  /* 0x0000001200037c24 */ /* 0x040fe4000f8e02ff */
[----:B------:R-:W-:-:S03]  /*0440*/  IMAD R4, R0, UR19, RZ ;  /* 0x0000001300047c24 */ /* 0x000fc6000f8e02ff */
[----:B------:R-:W-:Y:S02]  /*0450*/  SHF.R.S32.HI R5, RZ, 0x1f, R3 ;  /* 0x0000001fff057819 */ /* 0x000fe40000011403 */
[----:B0-----:R-:W-:Y:S02]  /*0460*/  IADD3 R2, P0, P1, R3, UR20, R8 ;  /* 0x0000001403027c10 */ /* 0x001fe4000f91e008 */
[----:B-1----:R-:W-:Y:S02]  /*0470*/  SHF.R.S32.HI R7, RZ, 0x1f, R4 ;  /* 0x0000001fff077819 */ /* 0x002fe40000011404 */
[----:B------:R-:W-:Y:S02]  /*0480*/  IADD3 R4, P2, P3, R4, UR22, R9 ;  /* 0x0000001604047c10 */ /* 0x000fe4000fb5e009 */
[----:B------:R-:W-:Y:S02]  /*0490*/  IADD3.X R3, PT, PT, R5, UR21, R10, P0, P1 ;  /* 0x0000001505037c10 */ /* 0x000fe400087e240a */
[----:B------:R-:W-:-:S03]  /*04a0*/  IADD3.X R5, PT, PT, R7, UR23, R12, P2, P3 ;  /* 0x0000001707057c10 */ /* 0x000fc600097e640c */
[----:B------:R-:W2:Y:S04]  /*04b0*/  LDG.E.U8 R2, desc[UR6][R2.64] ;  /* 0x0000000602027981 */ /* 0x000ea8000c1e1100 */
[----:B------:R-:W2:Y:S01]  /*04c0*/  LDG.E.U8 R5, desc[UR6][R4.64] ;  /* 0x0000000604057981 */ /* 0x000ea2000c1e1100 */
[----:B------:R-:W-:Y:S02]  /*04d0*/  SHF.R.S32.HI R7, RZ, 0x1f, R0 ;  /* 0x0000001fff077819 */ /* 0x000fe40000011400 */
[C---:B------:R-:W-:Y:S02]  /*04e0*/  IADD3 R6, P1, P2, R0.reuse, UR24, R11 ;  /* 0x0000001800067c10 */ /* 0x040fe4000fa3e00b */
[----:B------:R-:W-:Y:S02]  /*04f0*/  IADD3 R0, PT, PT, R0, UR4, RZ ;  /* 0x0000000400007c10 */ /* 0x000fe4000fffe0ff */
[----:B------:R-:W-:-:S02]  /*0500*/  IADD3.X R7, PT, PT, R7, UR25, R14, P1, P2 ;  /* 0x0000001907077c10 */ /* 0x000fc40008fe440e */
[----:B--2---:R-:W-:-:S04]  /*0510*/  LOP3.LUT P0, RZ, R2, 0xff, R5, 0xc8, !PT ;  /* 0x000000ff02ff7812 */ /* 0x004fc8000780c805 */
[----:B------:R-:W-:Y:S02]  /*0520*/  SEL R13, RZ, 0x1, !P0 ;  /* 0x00000001ff0d7807 */ /* 0x000fe40004000000 */
[----:B------:R-:W-:-:S03]  /*0530*/  ISETP.GE.AND P0, PT, R0, UR11, PT ;  /* 0x0000000b00007c0c */ /* 0x000fc6000bf06270 */
[----:B------:R1:W-:Y:S10]  /*0540*/  STG.E.U8 desc[UR6][R6.64], R13 ;  /* 0x0000000d06007986 */ /* 0x0003f4000c101106 */
[----:B------:R-:W-:Y:S05]  /*0550*/  @!P0 BRA `(.L_x_1) ;  /* 0xfffffffc00b48947 */ /* 0x000fea000383ffff */
[----:B------:R-:W-:Y:S05]  /*0560*/  BSYNC.RECONVERGENT B0 ;  /* 0x0000000000007941 */ /* 0x000fea0003800200 */
.L_x_0:
[----:B------:R-:W-:Y:S05]  /*0570*/  EXIT ;  /* 0x000000000000794d */ /* 0x000fea0003800000 */
.L_x_2:
[----:B------:R-:W-:-:S00]  /*0580*/  BRA `(.L_x_2) ;  /* 0xfffffffc00fc7947 */ /* 0x000fc0000383ffff */
[----:B------:R-:W-:-:S00]  /*0590*/  NOP ;  /* 0x0000000000007918 */ /* 0x000fc00000000000 */
        /* <DEDUP_REMOVED lines=14> */
.L_x_90:


//--------------------- .text.binary_and_bool     --------------------------
	.section	.text.binary_and_bool,"ax",@progbits
	.align	128
        .global         binary_and_bool
        .type           binary_and_bool,@function
        .size           binary_and_bool,(.L_x_91 - binary_and_bool)
        .other          binary_and_bool,@"STO_CUDA_ENTRY STV_DEFAULT"
binary_and_bool:
.text.binary_and_bool:
        /* <DEDUP_REMOVED lines=67> */
.L_x_4:
        /* <DEDUP_REMOVED lines=9> */
[----:B------:R-:W3:Y:S01]  /*04c0*/  LDG.E.U8 R2, desc[UR6][R2.64] ;  /* 0x0000000602027981 */ /* 0x000ee2000c1e1100 */
[----:B------:R-:W-:Y:S02]  /*04d0*/  SHF.R.S32.HI R7, RZ, 0x1f, R0 ;  /* 0x0000001fff077819 */ /* 0x000fe40000011400 */
[C---:B------:R-:W-:Y:S02]  /*04e0*/  IADD3 R6, P1, P2, R0.reuse, UR24, R11 ;  /* 0x0000001800067c10 */ /* 0x040fe4000fa3e00b */
[----:B------:R-:W-:Y:S02]  /*04f0*/  IADD3 R0, PT, PT, R0, UR4, RZ ;  /* 0x0000000400007c10 */ /* 0x000fe4000fffe0ff */
[----:B------:R-:W-:-:S02]  /*0500*/  IADD3.X R7, PT, PT, R7, UR25, R14, P1, P2 ;  /* 0x0000001907077c10 */ /* 0x000fc40008fe440e */
[----:B--2---:R-:W-:-:S04]  /*0510*/  ISETP.NE.AND P0, PT, R4, RZ, PT ;  /* 0x000000ff0400720c */ /* 0x004fc80003f05270 */
[----:B---3--:R-:W-:-:S04]  /*0520*/  ISETP.NE.AND P0, PT, R2, RZ, P0 ;  /* 0x000000ff0200720c */ /* 0x008fc80000705270 */
[----:B------:R-:W-:Y:S02]  /*0530*/  SEL R13, RZ, 0x1, !P0 ;  /* 0x00000001ff0d7807 */ /* 0x000fe40004000000 */
[----:B------:R-:W-:-:S03]  /*0540*/  ISETP.GE.AND P0, PT, R0, UR11, PT ;  /* 0x0000000b00007c0c */ /* 0x000fc6000bf06270 */
[----:B------:R1:W-:Y:S10]  /*0550*/  STG.E.U8 desc[UR6][R6.64], R13 ;  /* 0x0000000d06007986 */ /* 0x0003f4000c101106 */
[----:B------:R-:W-:Y:S05]  /*0560*/  @!P0 BRA `(.L_x_4) ;  /* 0xfffffffc00b08947 */ /* 0x000fea000383ffff */
[----:B------:R-:W-:Y:S05]  /*0570*/  BSYNC.RECONVERGENT B0 ;  /* 0x0000000000007941 */ /* 0x000fea0003800200 */
.L_x_3:
[----:B------:R-:W-:Y:S05]  /*0580*/  EXIT ;  /* 0x000000000000794d */ /* 0x000fea0003800000 */
.L_x_5:
        /* <DEDUP_REMOVED lines=15> */
.L_x_91:


//--------------------- .text.binary_not_equals_f16 --------------------------
	.section	.text.binary_not_equals_f16,"ax",@progbits
	.align	128
        .global         binary_not_equals_f16
        .type           binary_not_equals_f16,@function
        .size           binary_not_equals_f16,(.L_x_92 - binary_not_equals_f16)
        .other          binary_not_equals_f16,@"STO_CUDA_ENTRY STV_DEFAULT"
binary_not_equals_f16:
.text.binary_not_equals_f16:
        /* <DEDUP_REMOVED lines=21> */
[----:B------:R-:W-:-:S04]  /*0150*/  IMAD.HI.U32 R3, R3, R0, RZ ;  /* 0x0000000003037227 */ /* 0x000fc800078e00ff */
[----:B------:R-:W-:-:S04]  /*0160*/  IMAD.MOV R5, RZ, RZ, -R3 ;  /* 0x000000ffff057224 */ /* 0x000fc800078e0a03 */
[----:B------:R-:W-:Y:S02]  /*0170*/  IMAD R2, R5, UR8, R0 ;  /* 0x0000000805027c24 */ /* 0x000fe4000f8e0200 */
[----:B------:R-:W2:Y:S03]  /*0180*/  S2R R5, SR_CTAID.X ;  /* 0x0000000000057919 */ /* 0x000ea60000002500 */
[----:B------:R-:W-:-:S13]  /*0190*/  ISETP.GE.U32.AND P0, PT, R2, UR8, PT ;  /* 0x0000000802007c0c */ /* 0x000fda000bf06070 */
[----:B------:R-:W-:Y:S01]  /*01a0*/  @P0 IADD3 R2, PT, PT, R2, -UR8, RZ ;  /* 0x8000000802020c10 */ /* 0x000fe2000fffe0ff */
[----:B------:R-:W-:-:S03]  /*01b0*/  @P0 VIADD R3, R3, 0x1 ;  /* 0x0000000103030836 */ /* 0x000fc60000000000 */
[----:B------:R-:W-:Y:S01]  /*01c0*/  ISETP.GE.U32.AND P1, PT, R2, UR8, PT ;  /* 0x0000000802007c0c */ /* 0x000fe2000bf26070 */
[----:B---3--:R-:W-:-:S05]  /*01d0*/  IMAD R2, R4, UR5, R7 ;  /* 0x0000000504027c24 */ /* 0x008fca000f8e0207 */
[----:B----4-:R-:W-:-:S07]  /*01e0*/  ISETP.GE.AND P0, PT, R2, UR10, PT ;  /* 0x0000000a02007c0c */ /* 0x010fce000bf06270 */
[----:B------:R-:W-:Y:S01]  /*01f0*/  @P1 VIADD R3, R3, 0x1 ;  /* 0x0000000103031836 */ /* 0x000fe20000000000 */
[----:B------:R-:W-:-:S04]  /*0200*/  @!P2 LOP3.LUT R3, RZ, UR8, RZ, 0x33, !PT ;  /* 0x00000008ff03ac12 */ /* 0x000fc8000f8e33ff */
[----:B------:R-:W-:-:S05]  /*0210*/  IADD3 R9, PT, PT, -R3, RZ, RZ ;  /* 0x000000ff03097210 */ /* 0x000fca0007ffe1ff */
        /* <DEDUP_REMOVED lines=10> */
[----:B------:R-:W2:Y:S01]  /*02c0*/  LDCU.64 UR16, c[0x0][0x3d8] ;  /* 0x00007b00ff1077ac */ /* 0x000ea20008000a00 */
[----:B------:R-:W3:Y:S01]  /*02d0*/  LDCU UR9, c[0x0][0x3d0] ;  /* 0x00007a00ff0977ac */ /* 0x000ee20008000800 */
[----:B------:R-:W4:Y:S01]  /*02e0*/  LDCU.64 UR12, c[0x0][0x3b8] ;  /* 0x00007700ff0c77ac */ /* 0x000f220008000a00 */
[C---:B0-----:R-:W-:Y:S01]  /*02f0*/  IMAD R8, R2.reuse, UR10, RZ ;  /* 0x0000000a02087c24 */ /* 0x041fe2000f8e02ff */
[----:B------:R-:W0:Y:S01]  /*0300*/  LDCU.64 UR14, c[0x0][0x3c8] ;  /* 0x00007900ff0e77ac */ /* 0x000e220008000a00 */
[C---:B-1----:R-:W-:Y:S01]  /*0310*/  IMAD R6, R2.reuse, UR8, RZ ;  /* 0x0000000802067c24 */ /* 0x042fe2000f8e02ff */
[----:B------:R-:W1:Y:S01]  /*0320*/  LDCU UR5, c[0x0][0x370] ;  /* 0x00006e00ff0577ac */ /* 0x000e620008000800 */
[----:B--2---:R-:W-:Y:S01]  /*0330*/  IMAD R7, R3, UR17, R8 ;  /* 0x0000001103077c24 */ /* 0x004fe2000f8e0208 */
[----:B------:R-:W2:Y:S01]  /*0340*/  LDCU.64 UR6, c[0x0][0x358] ;  /* 0x00006b00ff0677ac */ /* 0x000ea20008000a00 */
[----:B---3--:R-:W-:-:S02]  /*0350*/  IMAD R2, R2, UR9, RZ ;  /* 0x0000000902027c24 */ /* 0x008fc4000f8e02ff */
[----:B------:R-:W-:Y:S01]  /*0360*/  IMAD R11, R4, UR16, R7 ;  /* 0x00000010040b7c24 */ /* 0x000fe2000f8e0207 */
[----:B------:R-:W3:Y:S01]  /*0370*/  LDCU UR18, c[0x0][0x3c4] ;  /* 0x00007880ff1277ac */ /* 0x000ee20008000800 */
[----:B----4-:R-:W-:-:S03]  /*0380*/  IMAD R5, R3, UR13, R6 ;  /* 0x0000000d03057c24 */ /* 0x010fc6000f8e0206 */
[----:B------:R-:W-:Y:S01]  /*0390*/  SHF.R.S32.HI R10, RZ, 0x1f, R11 ;  /* 0x0000001fff0a7819 */ /* 0x000fe2000001140b */
[----:B0-----:R-:W-:Y:S01]  /*03a0*/  IMAD R3, R3, UR15, R2 ;  /* 0x0000000f03037c24 */ /* 0x001fe2000f8e0202 */
[----:B------:R-:W0:Y:S01]  /*03b0*/  LDCU UR19, c[0x0][0x3d4] ;  /* 0x00007a80ff1377ac */ /* 0x000e220008000800 */
[C---:B------:R-:W-:Y:S02]  /*03c0*/  IMAD R8, R4.reuse, UR12, R5 ;  /* 0x0000000c04087c24 */ /* 0x040fe4000f8e0205 */
[----:B------:R-:W-:Y:S01]  /*03d0*/  IMAD R9, R4, UR14, R3 ;  /* 0x0000000e04097c24 */ /* 0x000fe2000f8e0203 */
[----:B------:R-:W4:Y:S01]  /*03e0*/  LDCU.64 UR24, c[0x0][0x390] ;  /* 0x00007200ff1877ac */ /* 0x000f220008000a00 */
[----:B------:R-:W0:Y:S01]  /*03f0*/  LDCU.128 UR20, c[0x0][0x380] ;  /* 0x00007000ff1477ac */ /* 0x000e220008000c00 */
[----:B-12---:R-:W-:-:S12]  /*0400*/  UIMAD UR4, UR4, UR5, URZ ;  /* 0x00000005040472a4 */ /* 0x006fd8000f8e02ff */
.L_x_7:
[C---:B---3--:R-:W-:Y:S02]  /*0410*/  IMAD R3, R0.reuse, UR18, RZ ;  /* 0x0000001200037c24 */ /* 0x048fe4000f8e02ff */
[----:B0-----:R-:W-:-:S03]  /*0420*/  IMAD R2, R0, UR19, RZ ;  /* 0x0000001300027c24 */ /* 0x001fc6000f8e02ff */
[----:B------:R-:W-:Y:S02]  /*0430*/  SHF.R.S32.HI R5, RZ, 0x1f, R3 ;  /* 0x0000001fff057819 */ /* 0x000fe40000011403 */
[C---:B------:R-:W-:Y:S02]  /*0440*/  IADD3 R3, P0, PT, R8.reuse, R3, RZ ;  /* 0x0000000308037210 */ /* 0x040fe40007f1e0ff */
[----:B------:R-:W-:Y:S02]  /*0450*/  SHF.R.S32.HI R4, RZ, 0x1f, R2 ;  /* 0x0000001fff047819 */ /* 0x000fe40000011402 */
[C---:B------:R-:W-:Y:S02]  /*0460*/  IADD3 R6, P1, PT, R9.reuse, R2, RZ ;  /* 0x0000000209067210 */ /* 0x040fe40007f3e0ff */
[----:B------:R-:W-:Y:S02]  /*0470*/  LEA.HI.X.SX32 R12, R8, R5, 0x1, P0 ;  /* 0x00000005080c7211 */ /* 0x000fe400000f0eff */
[----:B------:R-:W-:-:S02]  /*0480*/  LEA.HI.X.SX32 R5, R9, R4, 0x1, P1 ;  /* 0x0000000409057211 */ /* 0x000fc400008f0eff */
[C---:B------:R-:W-:Y:S02]  /*0490*/  LEA R4, P1, R6.reuse, UR22, 0x1 ;  /* 0x0000001606047c11 */ /* 0x040fe4000f8208ff */
[C---:B------:R-:W-:Y:S02]  /*04a0*/  LEA R2, P0, R3.reuse, UR20, 0x1 ;  /* 0x0000001403027c11 */ /* 0x040fe4000f8008ff */
[----:B------:R-:W-:Y:S02]  /*04b0*/  LEA.HI.X R5, R6, UR23, R5, 0x1, P1 ;  /* 0x0000001706057c11 */ /* 0x000fe400088f0c05 */
[----:B------:R-:W-:-:S04]  /*04c0*/  LEA.HI.X R3, R3, UR21, R12, 0x1, P0 ;  /* 0x0000001503037c11 */ /* 0x000fc800080f0c0c */
[----:B------:R-:W2:Y:S04]  /*04d0*/  LDG.E.U16 R5, desc[UR6][R4.64] ;  /* 0x0000000604057981 */ /* 0x000ea8000c1e1500 */
[----:B------:R-:W2:Y:S01]  /*04e0*/  LDG.E.U16 R2, desc[UR6][R2.64] ;  /* 0x0000000602027981 */ /* 0x000ea2000c1e1500 */
[----:B------:R-:W-:Y:S02]  /*04f0*/  SHF.R.S32.HI R7, RZ, 0x1f, R0 ;  /* 0x0000001fff077819 */ /* 0x000fe40000011400 */
[----:B----4-:R-:W-:-:S04]  /*0500*/  IADD3 R6, P1, P2, R0, UR24, R11 ;  /* 0x0000001800067c10 */ /* 0x010fc8000fa3e00b */
[----:B------:R-:W-:Y:S01]  /*0510*/  IADD3.X R7, PT, PT, R7, UR25, R10, P1, P2 ;  /* 0x0000001907077c10 */ /* 0x000fe20008fe440a */
[----:B------:R-:W-:Y:S01]  /*0520*/  VIADD R0, R0, UR4 ;  /* 0x0000000400007c36 */ /* 0x000fe20008000000 */
[----:B--2---:R-:W-:-:S05]  /*0530*/  HSETP2.NEU.AND P0, PT, R2.H0_H0, R5.H0_H0, PT ;  /* 0x2000000502007234 */ /* 0x004fca0003f0d800 */
[----:B------:R-:W-:-:S05]  /*0540*/  SEL R13, RZ, 0x1, !P0 ;  /* 0x00000001ff0d7807 */ /* 0x000fca0004000000 */
[----:B------:R1:W-:Y:S01]  /*0550*/  STG.E.U8 desc[UR6][R6.64], R13 ;  /* 0x0000000d06007986 */ /* 0x0003e2000c101106 */
[----:B------:R-:W-:-:S13]  /*0560*/  ISETP.GE.AND P0, PT, R0, UR11, PT ;  /* 0x0000000b00007c0c */ /* 0x000fda000bf06270 */
[----:B-1----:R-:W-:Y:S05]  /*0570*/  @!P0 BRA `(.L_x_7) ;  /* 0xfffffffc00a48947 */ /* 0x002fea000383ffff */
[----:B------:R-:W-:Y:S05]  /*0580*/  BSYNC.RECONVERGENT B0 ;  /* 0x0000000000007941 */ /* 0x000fea0003800200 */
.L_x_6:
[----:B------:R-:W-:Y:S05]  /*0590*/  EXIT ;  /* 0x000000000000794d */ /* 0x000fea0003800000 */
.L_x_8:
        /* <DEDUP_REMOVED lines=14> */
.L_x_92:


//--------------------- .text.binary_not_equals_f32 --------------------------
	.section	.text.binary_not_equals_f32,"ax",@progbits
	.align	128
        .global         binary_not_equals_f32
        .type           binary_not_equals_f32,@function
        .size           binary_not_equals_f32,(.L_x_93 - binary_not_equals_f32)
        .other          binary_not_equals_f32,@"STO_CUDA_ENTRY STV_DEFAULT"
binary_not_equals_f32:
.text.binary_not_equals_f32:
        /* <DEDUP_REMOVED lines=65> */
.L_x_10:
        /* <DEDUP_REMOVED lines=12> */
[----:B------:R-:W2:Y:S04]  /*04d0*/  LDG.E R5, desc[UR6][R4.64] ;  /* 0x0000000604057981 */ /* 0x000ea8000c1e1900 */
[----:B------:R-:W2:Y:S01]  /*04e0*/  LDG.E R2, desc[UR6][R2.64] ;  /* 0x0000000602027981 */ /* 0x000ea2000c1e1900 */
[----:B------:R-:W-:Y:S02]  /*04f0*/  SHF.R.S32.HI R7, RZ, 0x1f, R0 ;  /* 0x0000001fff077819 */ /* 0x000fe40000011400 */
[----:B----4-:R-:W-:-:S04]  /*0500*/  IADD3 R6, P1, P2, R0, UR24, R11 ;  /* 0x0000001800067c10 */ /* 0x010fc8000fa3e00b */
[----:B------:R-:W-:Y:S01]  /*0510*/  IADD3.X R7, PT, PT, R7, UR25, R10, P1, P2 ;  /* 0x0000001907077c10 */ /* 0x000fe20008fe440a */
[----:B------:R-:W-:Y:S01]  /*0520*/  VIADD R0, R0, UR4 ;  /* 0x0000000400007c36 */ /* 0x000fe20008000000 */
[----:B--2---:R-:W-:-:S04]  /*0530*/  FSETP.NEU.AND P0, PT, R2, R5, PT ;  /* 0x000000050200720b */ /* 0x004fc80003f0d000 */
[----:B------:R-:W-:-:S05]  /*0540*/  SEL R13, RZ, 0x1, !P0 ;  /* 0x00000001ff0d7807 */ /* 0x000fca0004000000 */
[----:B------:R1:W-:Y:S01]  /*0550*/  STG.E.U8 desc[UR6][R6.64], R13 ;  /* 0x0000000d06007986 */ /* 0x0003e2000c101106 */
[----:B------:R-:W-:-:S13]  /*0560*/  ISETP.GE.AND P0, PT, R0, UR11, PT ;  /* 0x0000000b00007c0c */ /* 0x000fda000bf06270 */
[----:B-1----:R-:W-:Y:S05]  /*0570*/  @!P0 BRA `(.L_x_10) ;  /* 0xfffffffc00a48947 */ /* 0x002fea000383ffff */
[----:B------:R-:W-:Y:S05]  /*0580*/  BSYNC.RECONVERGENT B0 ;  /* 0x0000000000007941 */ /* 0x000fea0003800200 */
.L_x_9:
[----:B------:R-:W-:Y:S05]  /*0590*/  EXIT ;  /* 0x000000000000794d */ /* 0x000fea0003800000 */
.L_x_11:
        /* <DEDUP_REMOVED lines=14> */
.L_x_93:


//--------------------- .text.binary_equals_f16   --------------------------
	.section	.text.binary_equals_f16,"ax",@progbits
	.align	128
        .global         binary_equals_f16
        .type           binary_equals_f16,@function
        .size           binary_equals_f16,(.L_x_94 - binary_equals_f16)
        .other          binary_equals_f16,@"STO_CUDA_ENTRY STV_DEFAULT"
binary_equals_f16:
.text.binary_equals_f16:
        /* <DEDUP_REMOVED lines=65> */
.L_x_13:
        /* <DEDUP_REMOVED lines=19> */
[----:B------:R-:W-:-:S05]  /*0540*/  SEL R13, RZ, 0x1, P0 ;  /* 0x00000001ff0d7807 */ /* 0x000fca0000000000 */
[----:B------:R1:W-:Y:S01]  /*0550*/  STG.E.U8 desc[UR6][R6.64], R13 ;  /* 0x0000000d06007986 */ /* 0x0003e2000c101106 */
[----:B------:R-:W-:-:S13]  /*0560*/  ISETP.GE.AND P0, PT, R0, UR11, PT ;  /* 0x0000000b00007c0c */ /* 0x000fda000bf06270 */
[----:B-1----:R-:W-:Y:S05]  /*0570*/  @!P0 BRA `(.L_x_13) ;  /* 0xfffffffc00a48947 */ /* 0x002fea000383ffff */
[----:B------:R-:W-:Y:S05]  /*0580*/  BSYNC.RECONVERGENT B0 ;  /* 0x0000000000007941 */ /* 0x000fea0003800200 */
.L_x_12:
[----:B------:R-:W-:Y:S05]  /*0590*/  EXIT ;  /* 0x000000000000794d */ /* 0x000fea0003800000 */
.L_x_14:
        /* <DEDUP_REMOVED lines=14> */
.L_x_94:


//--------------------- .text.binary_equals_f32   --------------------------
	.section	.text.binary_equals_f32,"ax",@progbits
	.align	128
        .global         binary_equals_f32
        .type           binary_equals_f32,@function
        .size           binary_equals_f32,(.L_x_95 - binary_equals_f32)
        .other          binary_equals_f32,@"STO_CUDA_ENTRY STV_DEFAULT"
binary_equals_f32:
.text.binary_equals_f32:
        /* <DEDUP_REMOVED lines=65> */
.L_x_16:
        /* <DEDUP_REMOVED lines=19> */
[----:B------:R-:W-:-:S05]  /*0540*/  SEL R13, RZ, 0x1, P0 ;  /* 0x00000001ff0d7807 */ /* 0x000fca0000000000 */
[----:B------:R1:W-:Y:S01]  /*0550*/  STG.E.U8 desc[UR6][R6.64], R13 ;  /* 0x0000000d06007986 */ /* 0x0003e2000c101106 */
[----:B------:R-:W-:-:S13]  /*0560*/  ISETP.GE.AND P0, PT, R0, UR11, PT ;  /* 0x0000000b00007c0c */ /* 0x000fda000bf06270 */
[----:B-1----:R-:W-:Y:S05]  /*0570*/  @!P0 BRA `(.L_x_16) ;  /* 0xfffffffc00a48947 */ /* 0x002fea000383ffff */
[----:B------:R-:W-:Y:S05]  /*0580*/  BSYNC.RECONVERGENT B0 ;  /* 0x0000000000007941 */ /* 0x000fea0003800200 */
.L_x_15:
[----:B------:R-:W-:Y:S05]  /*0590*/  EXIT ;  /* 0x000000000000794d */ /* 0x000fea0003800000 */
.L_x_17:
        /* <DEDUP_REMOVED lines=14> */
.L_x_95:


//--------------------- .text.binary_greater_equal_f16 --------------------------
	.section	.text.binary_greater_equal_f16,"ax",@progbits
	.align	128
        .global         binary_greater_equal_f16
        .type           binary_greater_equal_f16,@function
        .size           binary_greater_equal_f16,(.L_x_96 - binary_greater_equal_f16)
        .other          binary_greater_equal_f16,@"STO_CUDA_ENTRY STV_DEFAULT"
binary_greater_equal_f16:
.text.binary_greater_equal_f16:
        /* <DEDUP_REMOVED lines=65> */
.L_x_19:
        /* <DEDUP_REMOVED lines=18> */
[----:B--2---:R-:W-:-:S05]  /*0530*/  HSETP2.GE.AND P0, PT, R2.H0_H0, R5.H0_H0, PT ;  /* 0x2000000502007234 */ /* 0x004fca0003f06800 */
[----:B------:R-:W-:-:S05]  /*0540*/  SEL R13, RZ, 0x1, !P0 ;  /* 0x00000001ff0d7807 */ /* 0x000fca0004000000 */
[----:B------:R1:W-:Y:S01]  /*0550*/  STG.E.U8 desc[UR6][R6.64], R13 ;  /* 0x0000000d06007986 */ /* 0x0003e2000c101106 */
[----:B------:R-:W-:-:S13]  /*0560*/  ISETP.GE.AND P0, PT, R0, UR11, PT ;  /* 0x0000000b00007c0c */ /* 0x000fda000bf06270 */
[----:B-1----:R-:W-:Y:S05]  /*0570*/  @!P0 BRA `(.L_x_19) ;  /* 0xfffffffc00a48947 */ /* 0x002fea000383ffff */
[----:B------:R-:W-:Y:S05]  /*0580*/  BSYNC.RECONVERGENT B0 ;  /* 0x0000000000007941 */ /* 0x000fea0003800200 */
.L_x_18:
[----:B------:R-:W-:Y:S05]  /*0590*/  EXIT ;  /* 0x000000000000794d */ /* 0x000fea0003800000 */
.L_x_20:
        /* <DEDUP_REMOVED lines=14> */
.L_x_96:


//--------------------- .text.binary_greater_equal_f32 --------------------------
	.section	.text.binary_greater_equal_f32,"ax",@progbits
	.align	128
        .global         binary_greater_equal_f32
        .type           binary_greater_equal_f32,@function
        .size           binary_greater_equal_f32,(.L_x_97 - binary_greater_equal_f32)
        .other          binary_greater_equal_f32,@"STO_CUDA_ENTRY STV_DEFAULT"
binary_greater_equal_f32:
.text.binary_greater_equal_f32:
        /* <DEDUP_REMOVED lines=65> */
.L_x_22:
        /* <DEDUP_REMOVED lines=18> */
[----:B--2---:R-:W-:-:S04]  /*0530*/  FSETP.GE.AND P0, PT, R2, R5, PT ;  /* 0x000000050200720b */ /* 0x004fc80003f06000 */
[----:B------:R-:W-:-:S05]  /*0540*/  SEL R13, RZ, 0x1, !P0 ;  /* 0x00000001ff0d7807 */ /* 0x000fca0004000000 */
[----:B------:R1:W-:Y:S01]  /*0550*/  STG.E.U8 desc[UR6][R6.64], R13 ;  /* 0x0000000d06007986 */ /* 0x0003e2000c101106 */
[----:B------:R-:W-:-:S13]  /*0560*/  ISETP.GE.AND P0, PT, R0, UR11, PT ;  /* 0x0000000b00007c0c */ /* 0x000fda000bf06270 */
[----:B-1----:R-:W-:Y:S05]  /*0570*/  @!P0 BRA `(.L_x_22) ;  /* 0xfffffffc00a48947 */ /* 0x002fea000383ffff */
[----:B------:R-:W-:Y:S05]  /*0580*/  BSYNC.RECONVERGENT B0 ;  /* 0x0000000000007941 */ /* 0x000fea0003800200 */
.L_x_21:
[----:B------:R-:W-:Y:S05]  /*0590*/  EXIT ;  /* 0x000000000000794d */ /* 0x000fea0003800000 */
.L_x_23:
        /* <DEDUP_REMOVED lines=14> */
.L_x_97:


//--------------------- .text.binary_greater_f16  --------------------------
	.section	.text.binary_greater_f16,"ax",@progbits
	.align	128
        .global         binary_greater_f16
        .type           binary_greater_f16,@function
        .size           binary_greater_f16,(.L_x_98 - binary_greater_f16)
        .other          binary_greater_f16,@"STO_CUDA_ENTRY STV_DEFAULT"
binary_greater_f16:
.text.binary_greater_f16:
        /* <DEDUP_REMOVED lines=65> */
.L_x_25:
        /* <DEDUP_REMOVED lines=18> */
[----:B--2---:R-:W-:-:S05]  /*0530*/  HSETP2.GT.AND P0, PT, R2.H0_H0, R5.H0_H0, PT ;  /* 0x2000000502007234 */ /* 0x004fca0003f04800 */
[----:B------:R-:W-:-:S05]  /*0540*/  SEL R13, RZ, 0x1, !P0 ;  /* 0x00000001ff0d7807 */ /* 0x000fca0004000000 */
[----:B------:R1:W-:Y:S01]  /*0550*/  STG.E.U8 desc[UR6][R6.64], R13 ;  /* 0x0000000d06007986 */ /* 0x0003e2000c101106 */
[----:B------:R-:W-:-:S13]  /*0560*/  ISETP.GE.AND P0, PT, R0, UR11, PT ;  /* 0x0000000b00007c0c */ /* 0x000fda000bf06270 */
[----:B-1----:R-:W-:Y:S05]  /*0570*/  @!P0 BRA `(.L_x_25) ;  /* 0xfffffffc00a48947 */ /* 0x002fea000383ffff */
[----:B------:R-:W-:Y:S05]  /*0580*/  BSYNC.RECONVERGENT B0 ;  /* 0x0000000000007941 */ /* 0x000fea0003800200 */
.L_x_24:
[----:B------:R-:W-:Y:S05]  /*0590*/  EXIT ;  /* 0x000000000000794d */ /* 0x000fea0003800000 */
.L_x_26:
        /* <DEDUP_REMOVED lines=14> */
.L_x_98:


//--------------------- .text.binary_greater_f32  --------------------------
	.section	.text.binary_greater_f32,"ax",@progbits
	.align	128
        .global         binary_greater_f32
        .type           binary_greater_f32,@function
        .size           binary_greater_f32,(.L_x_99 - binary_greater_f32)
        .other          binary_greater_f32,@"STO_CUDA_ENTRY STV_DEFAULT"
binary_greater_f32:
.text.binary_greater_f32:
        /* <DEDUP_REMOVED lines=65> */
.L_x_28:
        /* <DEDUP_REMOVED lines=18> */
[----:B--2---:R-:W-:-:S04]  /*0530*/  FSETP.GT.AND P0, PT, R2, R5, PT ;  /* 0x000000050200720b */ /* 0x004fc80003f04000 */
[----:B------:R-:W-:-:S05]  /*0540*/  SEL R13, RZ, 0x1, !P0 ;  /* 0x00000001ff0d7807 */ /* 0x000fca0004000000 */
[----:B------:R1:W-:Y:S01]  /*0550*/  STG.E.U8 desc[UR6][R6.64], R13 ;  /* 0x0000000d06007986 */ /* 0x0003e2000c101106 */
[----:B------:R-:W-:-:S13]  /*0560*/  ISETP.GE.AND P0, PT, R0, UR11, PT ;  /* 0x0000000b00007c0c */ /* 0x000fda000bf06270 */
[----:B-1----:R-:W-:Y:S05]  /*0570*/  @!P0 BRA `(.L_x_28) ;  /* 0xfffffffc00a48947 */ /* 0x002fea000383ffff */
[----:B------:R-:W-:Y:S05]  /*0580*/  BSYNC.RECONVERGENT B0 ;  /* 0x0000000000007941 */ /* 0x000fea0003800200 */
.L_x_27:
[----:B------:R-:W-:Y:S05]  /*0590*/  EXIT ;  /* 0x000000000000794d */ /* 0x000fea0003800000 */
.L_x_29:
        /* <DEDUP_REMOVED lines=14> */
.L_x_99:


//--------------------- .text.binary_less_equal_f16 --------------------------
	.section	.text.binary_less_equal_f16,"ax",@progbits
	.align	128
        .global         binary_less_equal_f16
        .type           binary_less_equal_f16,@function
        .size           binary_less_equal_f16,(.L_x_100 - binary_less_equal_f16)
        .other          binary_less_equal_f16,@"STO_CUDA_ENTRY STV_DEFAULT"
binary_less_equal_f16:
.text.binary_less_equal_f16:
        /* <DEDUP_REMOVED lines=65> */
.L_x_31:
        /* <DEDUP_REMOVED lines=18> */
[----:B--2---:R-:W-:-:S05]  /*0530*/  HSETP2.GTU.AND P0, PT, R2.H0_H0, R5.H0_H0, PT ;  /* 0x2000000502007234 */ /* 0x004fca0003f0c800 */
[----:B------:R-:W-:-:S05]  /*0540*/  SEL R13, RZ, 0x1, P0 ;  /* 0x00000001ff0d7807 */ /* 0x000fca0000000000 */
[----:B------:R1:W-:Y:S01]  /*0550*/  STG.E.U8 desc[UR6][R6.64], R13 ;  /* 0x0000000d06007986 */ /* 0x0003e2000c101106 */
[----:B------:R-:W-:-:S13]  /*0560*/  ISETP.GE.AND P0, PT, R0, UR11, PT ;  /* 0x0000000b00007c0c */ /* 0x000fda000bf06270 */
[----:B-1----:R-:W-:Y:S05]  /*0570*/  @!P0 BRA `(.L_x_31) ;  /* 0xfffffffc00a48947 */ /* 0x002fea000383ffff */
[----:B------:R-:W-:Y:S05]  /*0580*/  BSYNC.RECONVERGENT B0 ;  /* 0x0000000000007941 */ /* 0x000fea0003800200 */
.L_x_30:
[----:B------:R-:W-:Y:S05]  /*0590*/  EXIT ;  /* 0x000000000000794d */ /* 0x000fea0003800000 */
.L_x_32:
        /* <DEDUP_REMOVED lines=14> */
.L_x_100:


//--------------------- .text.binary_less_equal_f32 --------------------------
	.section	.text.binary_less_equal_f32,"ax",@progbits
	.align	128
        .global         binary_less_equal_f32
        .type           binary_less_equal_f32,@function
        .size           binary_less_equal_f32,(.L_x_101 - binary_less_equal_f32)
        .other          binary_less_equal_f32,@"STO_CUDA_ENTRY STV_DEFAULT"
binary_less_equal_f32:
.text.binary_less_equal_f32:
        /* <DEDUP_REMOVED lines=65> */
.L_x_34:
        /* <DEDUP_REMOVED lines=18> */
[----:B--2---:R-:W-:-:S04]  /*0530*/  FSETP.GTU.AND P0, PT, R2, R5, PT ;  /* 0x000000050200720b */ /* 0x004fc80003f0c000 */
[----:B------:R-:W-:-:S05]  /*0540*/  SEL R13, RZ, 0x1, P0 ;  /* 0x00000001ff0d7807 */ /* 0x000fca0000000000 */
[----:B------:R1:W-:Y:S01]  /*0550*/  STG.E.U8 desc[UR6][R6.64], R13 ;  /* 0x0000000d06007986 */ /* 0x0003e2000c101106 */
[----:B------:R-:W-:-:S13]  /*0560*/  ISETP.GE.AND P0, PT, R0, UR11, PT ;  /* 0x0000000b00007c0c */ /* 0x000fda000bf06270 */
[----:B-1----:R-:W-:Y:S05]  /*0570*/  @!P0 BRA `(.L_x_34) ;  /* 0xfffffffc00a48947 */ /* 0x002fea000383ffff */
[----:B------:R-:W-:Y:S05]  /*0580*/  BSYNC.RECONVERGENT B0 ;  /* 0x0000000000007941 */ /* 0x000fea0003800200 */
.L_x_33:
[----:B------:R-:W-:Y:S05]  /*0590*/  EXIT ;  /* 0x000000000000794d */ /* 0x000fea0003800000 */
.L_x_35:
        /* <DEDUP_REMOVED lines=14> */
.L_x_101:


//--------------------- .text.binary_less_f16     --------------------------
	.section	.text.binary_less_f16,"ax",@progbits
	.align	128
        .global         binary_less_f16
        .type           binary_less_f16,@function
        .size           binary_less_f16,(.L_x_102 - binary_less_f16)
        .other          binary_less_f16,@"STO_CUDA_ENTRY STV_DEFAULT"
binary_less_f16:
.text.binary_less_f16:
        /* <DEDUP_REMOVED lines=65> */
.L_x_37:
        /* <DEDUP_REMOVED lines=18> */
[----:B--2---:R-:W-:-:S05]  /*0530*/  HSETP2.GEU.AND P0, PT, R2.H0_H0, R5.H0_H0, PT ;  /* 0x2000000502007234 */ /* 0x004fca0003f0e800 */
[----:B------:R-:W-:-:S05]  /*0540*/  SEL R13, RZ, 0x1, P0 ;  /* 0x00000001ff0d7807 */ /* 0x000fca0000000000 */
[----:B------:R1:W-:Y:S01]  /*0550*/  STG.E.U8 desc[UR6][R6.64], R13 ;  /* 0x0000000d06007986 */ /* 0x0003e2000c101106 */
[----:B------:R-:W-:-:S13]  /*0560*/  ISETP.GE.AND P0, PT, R0, UR11, PT ;  /* 0x0000000b00007c0c */ /* 0x000fda000bf06270 */
[----:B-1----:R-:W-:Y:S05]  /*0570*/  @!P0 BRA `(.L_x_37) ;  /* 0xfffffffc00a48947 */ /* 0x002fea000383ffff */
[----:B------:R-:W-:Y:S05]  /*0580*/  BSYNC.RECONVERGENT B0 ;  /* 0x0000000000007941 */ /* 0x000fea0003800200 */
.L_x_36:
[----:B------:R-:W-:Y:S05]  /*0590*/  EXIT ;  /* 0x000000000000794d */ /* 0x000fea0003800000 */
.L_x_38:
        /* <DEDUP_REMOVED lines=14> */
.L_x_102:


//--------------------- .text.binary_less_f32     --------------------------
	.section	.text.binary_less_f32,"ax",@progbits
	.align	128
        .global         binary_less_f32
        .type           binary_less_f32,@function
        .size           binary_less_f32,(.L_x_103 - binary_less_f32)
        .other          binary_less_f32,@"STO_CUDA_ENTRY STV_DEFAULT"
binary_less_f32:
.text.binary_less_f32:
        /* <DEDUP_REMOVED lines=65> */
.L_x_40:
        /* <DEDUP_REMOVED lines=18> */
[----:B--2---:R-:W-:-:S04]  /*0530*/  FSETP.GEU.AND P0, PT, R2, R5, PT ;  /* 0x000000050200720b */ /* 0x004fc80003f0e000 */
[----:B------:R-:W-:-:S05]  /*0540*/  SEL R13, RZ, 0x1, P0 ;  /* 0x00000001ff0d7807 */ /* 0x000fca0000000000 */
[----:B------:R1:W-:Y:S01]  /*0550*/  STG.E.U8 desc[UR6][R6.64], R13 ;  /* 0x0000000d06007986 */ /* 0x0003e2000c101106 */
[----:B------:R-:W-:-:S13]  /*0560*/  ISETP.GE.AND P0, PT, R0, UR11, PT ;  /* 0x0000000b00007c0c */ /* 0x000fda000bf06270 */
[----:B-1----:R-:W-:Y:S05]  /*0570*/  @!P0 BRA `(.L_x_40) ;  /* 0xfffffffc00a48947 */ /* 0x002fea000383ffff */
[----:B------:R-:W-:Y:S05]  /*0580*/  BSYNC.RECONVERGENT B0 ;  /* 0x0000000000007941 */ /* 0x000fea0003800200 */
.L_x_39:
[----:B------:R-:W-:Y:S05]  /*0590*/  EXIT ;  /* 0x000000000000794d */ /* 0x000fea0003800000 */
.L_x_41:
        /* <DEDUP_REMOVED lines=14> */
.L_x_103:


//--------------------- .text.binary_pow_f16      --------------------------
	.section	.text.binary_pow_f16,"ax",@progbits
	.align	128
        .global         binary_pow_f16
        .type           binary_pow_f16,@function
        .size           binary_pow_f16,(.L_x_104 - binary_pow_f16)
        .other          binary_pow_f16,@"STO_CUDA_ENTRY STV_DEFAULT"
binary_pow_f16:
.text.binary_pow_f16:
[----:B------:R-:W-:Y:S01]  /*0000*/  LDC R1, c[0x0][0x37c] ;  /* 0x0000df00ff017b82 */ /* 0x000fe20000000800 */
[----:B------:R-:W0:Y:S01]  /*0010*/  LDCU.64 UR8, c[0x0][0x3a8] ;  /* 0x00007500ff0877ac */ /* 0x000e220008000a00 */
[----:B------:R-:W1:Y:S01]  /*0020*/  S2R R4, SR_CTAID.Z ;  /* 0x0000000000047919 */ /* 0x000e620000002700 */
[----:B------:R-:W-:Y:S01]  /*0030*/  HFMA2 R2, -RZ, RZ, 0, 0 ;  /* 0x00000000ff027431 */ /* 0x000fe200000001ff */
[----:B------:R-:W2:Y:S01]  /*0040*/  LDCU UR4, c[0x0][0x360] ;  /* 0x00006c00ff0477ac */ /* 0x000ea20008000800 */
[----:B------:R-:W1:Y:S01]  /*0050*/  S2R R7, SR_TID.Z ;  /* 0x0000000000077919 */ /* 0x000e620000002300 */
[----:B------:R-:W3:Y:S01]  /*0060*/  LDCU UR5, c[0x0][0x364] ;  /* 0x00006c80ff0577ac */ /* 0x000ee20008000800 */
[----:B------:R-:W3:Y:S01]  /*0070*/  S2R R6, SR_TID.Y ;  /* 0x0000000000067919 */ /* 0x000ee20000002200 */
[----:B------:R-:W1:Y:S01]  /*0080*/  LDCU UR6, c[0x0][0x368] ;  /* 0x00006d00ff0677ac */ /* 0x000e620008000800 */
[----:B0-----:R-:W0:Y:S01]  /*0090*/  I2F.U32.RP R0, UR8 ;  /* 0x0000000800007d06 */ /* 0x001e220008209000 */
[----:B------:R-:W-:-:S07]  /*00a0*/  ISETP.NE.U32.AND P2, PT, RZ, UR8, PT ;  /* 0x00000008ff007c0c */ /* 0x000fce000bf45070 */
[----:B0-----:R-:W0:Y:S02]  /*00b0*/  MUFU.RCP R0, R0 ;  /* 0x0000000000007308 */ /* 0x001e240000001000 */
[----:B0-----:R-:W-:-:S06]  /*00c0*/  IADD3 R3, PT, PT, R0, 0xffffffe, RZ ;  /* 0x0ffffffe00037810 */ /* 0x001fcc0007ffe0ff */
[----:B------:R-:W0:Y:S02]  /*00d0*/  F2I.FTZ.U32.TRUNC.NTZ R3, R3 ;  /* 0x0000000300037305 */ /* 0x000e24000021f000 */
[----:B0-----:R-:W-:-:S05]  /*00e0*/  IADD3 R5, PT, PT, RZ, -R3, RZ ;  /* 0x80000003ff057210 */ /* 0x001fca0007ffe0ff */
[----:B------:R-:W-:-:S04]  /*00f0*/  IMAD R5, R5, UR8, RZ ;  /* 0x0000000805057c24 */ /* 0x000fc8000f8e02ff */
[----:B------:R-:W-:-:S04]  /*0100*/  IMAD.HI.U32 R5, R3, R5, R2 ;  /* 0x0000000503057227 */ /* 0x000fc800078e0002 */
[----:B-1----:R-:W-:Y:S01]  /*0110*/  IMAD R2, R4, UR6, R7 ;  /* 0x0000000604027c24 */ /* 0x002fe2000f8e0207 */
[----:B------:R-:W0:Y:S01]  /*0120*/  LDCU.64 UR6, c[0x0][0x3b0] ;  /* 0x00007600ff0677ac */ /* 0x000e220008000a00 */
[----:B------:R-:W2:Y:S02]  /*0130*/  S2R R4, SR_CTAID.X ;  /* 0x0000000000047919 */ /* 0x000ea40000002500 */
[----:B------:R-:W-:Y:S01]  /*0140*/  IMAD.HI.U32 R5, R5, R2, RZ ;  /* 0x0000000205057227 */ /* 0x000fe200078e00ff */
[----:B------:R-:W2:Y:S04]  /*0150*/  S2R R7, SR_TID.X ;  /* 0x0000000000077919 */ /* 0x000ea80000002100 */
[----:B------:R-:W-:-:S05]  /*0160*/  IADD3 R3, PT, PT, -R5, RZ, RZ ;  /* 0x000000ff05037210 */ /* 0x000fca0007ffe1ff */
[----:B------:R-:W-:Y:S02]  /*0170*/  IMAD R0, R3, UR8, R2 ;  /* 0x0000000803007c24 */ /* 0x000fe4000f8e0202 */
[----:B------:R-:W3:Y:S03]  /*0180*/  S2R R3, SR_CTAID.Y ;  /* 0x0000000000037919 */ /* 0x000ee60000002600 */
[----:B------:R-:W-:-:S13]  /*0190*/  ISETP.GE.U32.AND P0, PT, R0, UR8, PT ;  /* 0x0000000800007c0c */ /* 0x000fda000bf06070 */
[----:B------:R-:W-:Y:S01]  /*01a0*/  @P0 IADD3 R0, PT, PT, R0, -UR8, RZ ;  /* 0x8000000800000c10 */ /* 0x000fe2000fffe0ff */
[----:B------:R-:W-:-:S03]  /*01b0*/  @P0 VIADD R5, R5, 0x1 ;  /* 0x0000000105050836 */ /* 0x000fc60000000000 */
[----:B------:R-:W-:Y:S01]  /*01c0*/  ISETP.GE.U32.AND P1, PT, R0, UR8, PT ;  /* 0x0000000800007c0c */ /* 0x000fe2000bf26070 */
[----:B--2---:R-:W-:Y:S02]  /*01d0*/  IMAD R4, R4, UR4, R7 ;  /* 0x0000000404047c24 */ /* 0x004fe4000f8e0207 */
[----:B---3--:R-:W-:-:S10]  /*01e0*/  IMAD R0, R3, UR5, R6 ;  /* 0x0000000503007c24 */ /* 0x008fd4000f8e0206 */
[----:B------:R-:W-:Y:S02]  /*01f0*/  @P1 IADD3 R5, PT, PT, R5, 0x1, RZ ;  /* 0x0000000105051810 */ /* 0x000fe40007ffe0ff */
[----:B------:R-:W-:Y:S02]  /*0200*/  @!P2 LOP3.LUT R5, RZ, UR8, RZ, 0x33, !PT ;  /* 0x00000008ff05ac12 */ /* 0x000fe4000f8e33ff */
[----:B0-----:R-:W-:Y:S02]  /*0210*/  ISETP.GE.AND P0, PT, R0, UR6, PT ;  /* 0x0000000600007c0c */ /* 0x001fe4000bf06270 */
[----:B------:R-:W-:Y:S02]  /*0220*/  IADD3 R9, PT, PT, -R5, RZ, RZ ;  /* 0x000000ff05097210 */ /* 0x000fe40007ffe1ff */
[----:B------:R-:W-:-:S03]  /*0230*/  ISETP.GE.OR P0, PT, R4, UR7, P0 ;  /* 0x0000000704007c0c */ /* 0x000fc60008706670 */
[----:B------:R-:W-:-:S05]  /*0240*/  IMAD R3, R9, UR8, R2 ;  /* 0x0000000809037c24 */ /* 0x000fca000f8e0202 */
[----:B------:R-:W-:-:S04]  /*0250*/  ISETP.GE.AND P1, PT, R3, UR8, PT ;  /* 0x0000000803007c0c */ /* 0x000fc8000bf26270 */
        /* <DEDUP_REMOVED lines=18> */
[----:B------:R-:W-:Y:S01]  /*0380*/  IMAD R0, R3, UR10, R0 ;  /* 0x0000000a03007c24 */ /* 0x000fe2000f8e0200 */
[----:B------:R-:W4:Y:S01]  /*0390*/  LDCU UR18, c[0x0][0x3d4] ;  /* 0x00007a80ff1277ac */ /* 0x000f220008000800 */
[----:B0-----:R-:W-:Y:S02]  /*03a0*/  IMAD R8, R5, UR17, R8 ;  /* 0x0000001105087c24 */ /* 0x001fe4000f8e0208 */
[C---:B------:R-:W-:Y:S01]  /*03b0*/  IMAD R2, R3.reuse, UR12, R2 ;  /* 0x0000000c03027c24 */ /* 0x040fe2000f8e0202 */
[----:B------:R-:W0:Y:S01]  /*03c0*/  LDCU UR19, c[0x0][0x3b4] ;  /* 0x00007680ff1377ac */ /* 0x000e220008000800 */
[----:B------:R-:W-:Y:S01]  /*03d0*/  IMAD R3, R3, UR16, R8 ;  /* 0x0000001003037c24 */ /* 0x000fe2000f8e0208 */
[----:B------:R-:W0:Y:S01]  /*03e0*/  LDCU.64 UR24, c[0x0][0x390] ;  /* 0x00007200ff1877ac */ /* 0x000e220008000a00 */
[----:B------:R-:W0:Y:S01]  /*03f0*/  LDCU.128 UR20, c[0x0][0x380] ;  /* 0x00007000ff1477ac */ /* 0x000e220008000c00 */
[----:B-123--:R-:W-:-:S12]  /*0400*/  UIMAD UR4, UR4, UR5, URZ ;  /* 0x00000005040472a4 */ /* 0x00efd8000f8e02ff */
.L_x_45:
[----:B------:R-:W-:-:S05]  /*0410*/  IMAD R5, R4, UR15, RZ ;  /* 0x0000000f04057c24 */ /* 0x000fca000f8e02ff */
[----:B-1----:R-:W-:Y:S02]  /*0420*/  SHF.R.S32.HI R7, RZ, 0x1f, R5 ;  /* 0x0000001fff077819 */ /* 0x002fe40000011405 */
[----:B------:R-:W-:-:S04]  /*0430*/  IADD3 R5, P0, PT, R0, R5, RZ ;  /* 0x0000000500057210 */ /* 0x000fc80007f1e0ff */
[----:B------:R-:W-:Y:S02]  /*0440*/  LEA.HI.X.SX32 R6, R0, R7, 0x1, P0 ;  /* 0x0000000700067211 */ /* 0x000fe400000f0eff */
[----:B0-----:R-:W-:-:S04]  /*0450*/  LEA R8, P0, R5, UR20, 0x1 ;  /* 0x0000001405087c11 */ /* 0x001fc8000f8008ff */
[----:B------:R-:W-:-:S05]  /*0460*/  LEA.HI.X R9, R5, UR21, R6, 0x1, P0 ;  /* 0x0000001505097c11 */ /* 0x000fca00080f0c06 */
[----:B------:R-:W2:Y:S01]  /*0470*/  LDG.E.U16 R5, desc[UR6][R8.64] ;  /* 0x0000000608057981 */ /* 0x000ea2000c1e1500 */
[----:B----4-:R-:W-:-:S05]  /*0480*/  IMAD R7, R4, UR18, RZ ;  /* 0x0000001204077c24 */ /* 0x010fca000f8e02ff */
[----:B------:R-:W-:Y:S02]  /*0490*/  SHF.R.S32.HI R11, RZ, 0x1f, R7 ;  /* 0x0000001fff0b7819 */ /* 0x000fe40000011407 */
[----:B------:R-:W-:-:S04]  /*04a0*/  IADD3 R7, P0, PT, R2, R7, RZ ;  /* 0x0000000702077210 */ /* 0x000fc80007f1e0ff */
[----:B------:R-:W-:Y:S02]  /*04b0*/  LEA.HI.X.SX32 R10, R2, R11, 0x1, P0 ;  /* 0x0000000b020a7211 */ /* 0x000fe400000f0eff */
[----:B------:R-:W-:-:S04]  /*04c0*/  LEA R6, P0, R7, UR22, 0x1 ;  /* 0x0000001607067c11 */ /* 0x000fc8000f8008ff */
[----:B------:R-:W-:-:S05]  /*04d0*/  LEA.HI.X R7, R7, UR23, R10, 0x1, P0 ;  /* 0x0000001707077c11 */ /* 0x000fca00080f0c0a */
[----:B------:R0:W3:Y:S01]  /*04e0*/  LDG.E.U16 R6, desc[UR6][R6.64] ;  /* 0x0000000606067981 */ /* 0x0000e2000c1e1500 */
[----:B------:R-:W-:Y:S01]  /*04f0*/  MOV R15, 0x3a2c32e4 ;  /* 0x3a2c32e4000f7802 */ /* 0x000fe20000000f00 */
[----:B------:R-:W-:Y:S01]  /*0500*/  BSSY.RECONVERGENT B1, `(.L_x_43) ;  /* 0x000005b000017945 */ /* 0x000fe20003800200 */
[----:B--2---:R-:W-:-:S05]  /*0510*/  HADD2.F32 R5, -RZ, R5.H0_H0 ;  /* 0x20000005ff057230 */ /* 0x004fca0000004100 */
[C---:B------:R-:W-:Y:S01]  /*0520*/  FMUL R10, |R5|.reuse, 16777216 ;  /* 0x4b800000050a7820 */ /* 0x040fe20000400200 */
[----:B------:R-:W-:-:S04]  /*0530*/  FSETP.GEU.AND P0, PT, |R5|, 1.175494350822287508e-38, PT ;  /* 0x008000000500780b */ /* 0x000fc80003f0e200 */
[----:B------:R-:W-:Y:S02]  /*0540*/  FSEL R10, R10, |R5|, !P0 ;  /* 0x400000050a0a7208 */ /* 0x000fe40004000000 */
[----:B0-----:R-:W-:Y:S02]  /*0550*/  FSEL R7, RZ, -24, P0 ;  /* 0xc1c00000ff077808 */ /* 0x001fe40000000000 */
[----:B------:R-:W-:-:S04]  /*0560*/  IADD3 R8, PT, PT, R10, -0x3f3504f3, RZ ;  /* 0xc0cafb0d0a087810 */ /* 0x000fc80007ffe0ff */
[----:B------:R-:W-:-:S04]  /*0570*/  LOP3.LUT R9, R8, 0xff800000, RZ, 0xc0, !PT ;  /* 0xff80000008097812 */ /* 0x000fc800078ec0ff */
[----:B------:R-:W-:Y:S01]  /*0580*/  I2FP.F32.S32 R8, R9 ;  /* 0x0000000900087245 */ /* 0x000fe20000201400 */
[----:B------:R-:W-:Y:S02]  /*0590*/  IMAD.IADD R10, R10, 0x1, -R9 ;  /* 0x000000010a0a7824 */ /* 0x000fe400078e0a09 */
[----:B---3--:R-:W-:Y:S02]  /*05a0*/  HADD2.F32 R6, -RZ, R6.H0_H0 ;  /* 0x20000006ff067230 */ /* 0x008fe40000004100 */
[C---:B------:R-:W-:Y:S01]  /*05b0*/  FADD R11, R10.reuse, 1 ;  /* 0x3f8000000a0b7421 */ /* 0x040fe20000000000 */
[----:B------:R-:W-:Y:S01]  /*05c0*/  FADD R10, R10, -1 ;  /* 0xbf8000000a0a7421 */ /* 0x000fe20000000000 */
[----:B------:R-:W-:-:S03]  /*05d0*/  FFMA R8, R8, 1.1920928955078125e-07, R7 ;  /* 0x3400000008087823 */ /* 0x000fc60000000007 */
[----:B------:R-:W-:Y:S01]  /*05e0*/  FADD R12, R10, R10 ;  /* 0x0000000a0a0c7221 */ /* 0x000fe20000000000 */
[----:B------:R-:W0:Y:S03]  /*05f0*/  MUFU.RCP R11, R11 ;  /* 0x0000000b000b7308 */ /* 0x000e260000001000 */
[----:B0-----:R-:W-:-:S04]  /*0600*/  FMUL R9, R11, R12 ;  /* 0x0000000c0b097220 */ /* 0x001fc80000400000 */
[----:B------:R-:W-:Y:S01]  /*0610*/  FADD R7, R10, -R9 ;  /* 0x800000090a077221 */ /* 0x000fe20000000000 */
[----:B------:R-:W-:-:S03]  /*0620*/  FMUL R12, R9, R9 ;  /* 0x00000009090c7220 */ /* 0x000fc60000400000 */
[----:B------:R-:W-:Y:S01]  /*0630*/  FADD R13, R7, R7 ;  /* 0x00000007070d7221 */ /* 0x000fe20000000000 */
[----:B------:R-:W-:Y:S01]  /*0640*/  FFMA R7, R9, 1.4426950216293334961, R8 ;  /* 0x3fb8aa3b09077823 */ /* 0x000fe20000000008 */
[----:B------:R-:W-:Y:S02]  /*0650*/  FFMA R15, R12, R15, 0.0032181653659790754318 ;  /* 0x3b52e7db0c0f7423 */ /* 0x000fe4000000000f */
[----:B------:R-:W-:Y:S01]  /*0660*/  FFMA R10, R10, -R9, R13 ;  /* 0x800000090a0a7223 */ /* 0x000fe2000000000d */
[----:B------:R-:W-:Y:S01]  /*0670*/  FADD R8, R8, -R7 ;  /* 0x8000000708087221 */ /* 0x000fe20000000000 */
[C---:B------:R-:W-:Y:S02]  /*0680*/  FFMA R15, R12.reuse, R15, 0.018033718690276145935 ;  /* 0x3c93bb730c0f7423 */ /* 0x040fe4000000000f */
[----:B------:R-:W-:Y:S01]  /*0690*/  FMUL R10, R11, R10 ;  /* 0x0000000a0b0a7220 */ /* 0x000fe20000400000 */
[----:B------:R-:W-:Y:S01]  /*06a0*/  FFMA R11, R9, 1.4426950216293334961, R8 ;  /* 0x3fb8aa3b090b7823 */ /* 0x000fe20000000008 */
[----:B------:R-:W-:-:S03]  /*06b0*/  FFMA R15, R12, R15, 0.12022458761930465698 ;  /* 0x3df6384f0c0f7423 */ /* 0x000fc6000000000f */
[----:B------:R-:W-:Y:S01]  /*06c0*/  FFMA R8, R10, 1.4426950216293334961, R11 ;  /* 0x3fb8aa3b0a087823 */ /* 0x000fe2000000000b */
[----:B------:R-:W-:-:S03]  /*06d0*/  FMUL R12, R12, R15 ;  /* 0x0000000f0c0c7220 */ /* 0x000fc60000400000 */
[----:B------:R-:W-:Y:S01]  /*06e0*/  FFMA R11, R9, 1.9251366722983220825e-08, R8 ;  /* 0x32a55e34090b7823 */ /* 0x000fe20000000008 */
[----:B------:R-:W-:-:S04]  /*06f0*/  FMUL R8, R12, 3 ;  /* 0x404000000c087820 */ /* 0x000fc80000400000 */
[----:B------:R-:W-:-:S04]  /*0700*/  FFMA R11, R10, R8, R11 ;  /* 0x000000080a0b7223 */ /* 0x000fc8000000000b */
[----:B------:R-:W-:Y:S01]  /*0710*/  FFMA R12, R9, R12, R11 ;  /* 0x0000000c090c7223 */ /* 0x000fe2000000000b */
[----:B------:R-:W-:-:S03]  /*0720*/  HFMA2 R11, -RZ, RZ, 0.64013671875, -15.109375 ;  /* 0x391fcb8eff0b7431 */ /* 0x000fc600000001ff */
[----:B------:R-:W-:-:S04]  /*0730*/  FADD R8, R7, R12 ;  /* 0x0000000c07087221 */ /* 0x000fc80000000000 */
[----:B------:R-:W-:Y:S01]  /*0740*/  FMUL R9, R6, R8 ;  /* 0x0000000806097220 */ /* 0x000fe20000400000 */
[----:B------:R-:W-:-:S03]  /*0750*/  FADD R7, -R7, R8 ;  /* 0x0000000807077221 */ /* 0x000fc60000000100 */
[----:B------:R-:W0:Y:S01]  /*0760*/  FRND R10, R9 ;  /* 0x00000009000a7307 */ /* 0x000e220000201000 */
[----:B------:R-:W-:Y:S01]  /*0770*/  FADD R7, R12, -R7 ;  /* 0x800000070c077221 */ /* 0x000fe20000000000 */
[C---:B------:R-:W-:Y:S01]  /*0780*/  FFMA R8, R6.reuse, R8, -R9 ;  /* 0x0000000806087223 */ /* 0x040fe20000000809 */
[C---:B------:R-:W-:Y:S02]  /*0790*/  FSETP.GT.AND P1, PT, |R9|.reuse, 152, PT ;  /* 0x431800000900780b */ /* 0x040fe40003f24200 */
[C---:B------:R-:W-:Y:S01]  /*07a0*/  FSETP.GEU.AND P2, PT, R9.reuse, RZ, PT ;  /* 0x000000ff0900720b */ /* 0x040fe20003f4e000 */
[----:B------:R-:W-:Y:S02]  /*07b0*/  FFMA R7, R6, R7, R8 ;  /* 0x0000000706077223 */ /* 0x000fe40000000008 */
[----:B------:R-:W1:Y:S01]  /*07c0*/  F2I.NTZ R12, R9 ;  /* 0x00000009000c7305 */ /* 0x000e620000203100 */
[----:B0-----:R-:W-:Y:S01]  /*07d0*/  FADD R8, R9, -R10 ;  /* 0x8000000a09087221 */ /* 0x001fe20000000000 */
[----:B------:R-:W-:-:S03]  /*07e0*/  FSETP.GT.AND P0, PT, R10, RZ, PT ;  /* 0x000000ff0a00720b */ /* 0x000fc60003f04000 */
[----:B------:R-:W-:Y:S01]  /*07f0*/  FADD R8, R7, R8 ;  /* 0x0000000807087221 */ /* 0x000fe20000000000 */
[----:B------:R-:W-:Y:S02]  /*0800*/  SEL R13, RZ, 0x83000000, P0 ;  /* 0x83000000ff0d7807 */ /* 0x000fe40000000000 */
[----:B------:R-:W-:Y:S01]  /*0810*/  FSETP.NEU.AND P0, PT, R6, RZ, PT ;  /* 0x000000ff0600720b */ /* 0x000fe20003f0d000 */
[----:B------:R-:W-:-:S03]  /*0820*/  FFMA R7, R8, R11, 0.0013391353422775864601 ;  /* 0x3aaf85ed08077423 */ /* 0x000fc6000000000b */
[----:B------:R-:W-:Y:S01]  /*0830*/  FSETP.EQ.OR P0, PT, R5, 1, !P0 ;  /* 0x3f8000000500780b */ /* 0x000fe20004702400 */
[----:B------:R-:W-:-:S04]  /*0840*/  FFMA R7, R8, R7, 0.0096188392490148544312 ;  /* 0x3c1d985608077423 */ /* 0x000fc80000000007 */
[----:B------:R-:W-:-:S04]  /*0850*/  FFMA R7, R8, R7, 0.055503588169813156128 ;  /* 0x3d6357bb08077423 */ /* 0x000fc80000000007 */
[----:B------:R-:W-:Y:S01]  /*0860*/  FFMA R11, R8, R7, 0.24022644758224487305 ;  /* 0x3e75fdec080b7423 */ /* 0x000fe20000000007 */
[----:B------:R-:W-:-:S03]  /*0870*/  FMUL R7, R6, 0.5 ;  /* 0x3f00000006077820 */ /* 0x000fc60000400000 */
[----:B------:R-:W-:-:S03]  /*0880*/  FFMA R11, R8, R11, 0.69314718246459960938 ;  /* 0x3f317218080b7423 */ /* 0x000fc6000000000b */
[----:B------:R-:W0:Y:S01]  /*0890*/  FRND.TRUNC R7, R7 ;  /* 0x0000000700077307 */ /* 0x000e22000020d000 */
[----:B------:R-:W-:Y:S01]  /*08a0*/  FFMA R11, R8, R11, 1 ;  /* 0x3f800000080b7423 */ /* 0x000fe2000000000b */
[----:B------:R-:W-:Y:S01]  /*08b0*/  IADD3 R8, PT, PT, R13, 0x7f000000, RZ ;  /* 0x7f0000000d087810 */ /* 0x000fe20007ffe0ff */
[----:B-1----:R-:W-:-:S04]  /*08c0*/  IMAD R13, R12, 0x800000, -R13 ;  /* 0x008000000c0d7824 */ /* 0x002fc800078e0a0d */
[----:B------:R-:W-:-:S04]  /*08d0*/  FMUL R8, R11, R8 ;  /* 0x000000080b087220 */ /* 0x000fc80000400000 */
[----:B------:R-:W-:Y:S01]  /*08e0*/  FMUL R13, R8, R13 ;  /* 0x0000000d080d7220 */ /* 0x000fe20000400000 */
[----:B------:R-:W-:Y:S02]  /*08f0*/  MOV R8, 0x3f800000 ;  /* 0x3f80000000087802 */ /* 0x000fe40000000f00 */
[----:B------:R-:W-:Y:S01]  /*0900*/  @P1 FSEL R13, RZ, +INF , !P2 ;  /* 0x7f800000ff0d1808 */ /* 0x000fe20005000000 */
[----:B0-----:R-:W-:Y:S01]  /*0910*/  FADD R7, R7, R7 ;  /* 0x0000000707077221 */ /* 0x001fe20000000000 */
[----:B------:R-:W-:Y:S06]  /*0920*/  @P0 BRA `(.L_x_44) ;  /* 0x0000000000600947 */ /* 0x000fec0003800000 */
[----:B------:R-:W-:-:S04]  /*0930*/  FSETP.NAN.AND P0, PT, |R6|, |R6|, PT ;  /* 0x400000060600720b */ /* 0x000fc80003f08200 */
[----:B------:R-:W-:-:S13]  /*0940*/  FSETP.NUM.AND P0, PT, |R5|, |R5|, !P0 ;  /* 0x400000050500720b */ /* 0x000fda0004707200 */
[----:B------:R-:W-:Y:S01]  /*0950*/  @!P0 FADD R8, R5, R6 ;  /* 0x0000000605088221 */ /* 0x000fe20000000000 */
[----:B------:R-:W-:Y:S06]  /*0960*/  @!P0 BRA `(.L_x_44) ;  /* 0x0000000000508947 */ /* 0x000fec0003800000 */
[----:B------:R-:W-:Y:S01]  /*0970*/  FSETP.NEU.AND P0, PT, |R5|, +INF , PT ;  /* 0x7f8000000500780b */ /* 0x000fe20003f0d200 */
[----:B------:R-:W-:-:S03]  /*0980*/  FADD R7, R6, -R7 ;  /* 0x8000000706077221 */ /* 0x000fc60000000000 */
[----:B------:R-:W-:-:S04]  /*0990*/  FSETP.NEU.AND P0, PT, R5, RZ, P0 ;  /* 0x000000ff0500720b */ /* 0x000fc8000070d000 */
[----:B------:R-:W-:Y:S02]  /*09a0*/  FSETP.GEU.OR P1, PT, R6, RZ, P0 ;  /* 0x000000ff0600720b */ /* 0x000fe4000072e400 */
[----:B------:R-:W-:-:S07]  /*09b0*/  FSETP.NEU.AND P2, PT, |R7|, 1, !P0 ;  /* 0x3f8000000700780b */ /* 0x000fce000474d200 */
[----:B------:R-:W-:-:S05]  /*09c0*/  @!P0 FADD R9, R5, R5 ;  /* 0x0000000505098221 */ /* 0x000fca0000000000 */
[----:B------:R-:W-:-:S04]  /*09d0*/  @!P1 LOP3.LUT R9, R9, 0x7f800000, RZ, 0x3c, !PT ;  /* 0x7f80000009099812 */ /* 0x000fc800078e3cff */
[----:B------:R-:W-:-:S04]  /*09e0*/  @P2 LOP3.LUT R9, R9, 0x7fffffff, RZ, 0xc0, !PT ;  /* 0x7fffffff09092812 */ /* 0x000fc800078ec0ff */
[----:B------:R-:W-:Y:S01]  /*09f0*/  @!P0 MOV R8, R9 ;  /* 0x0000000900088202 */ /* 0x000fe20000000f00 */
[----:B------:R-:W-:Y:S06]  /*0a00*/  @!P0 BRA `(.L_x_44) ;  /* 0x0000000000288947 */ /* 0x000fec0003800000 */
[----:B------:R-:W-:Y:S02]  /*0a10*/  FSETP.NEU.AND P0, PT, |R6|, +INF , PT ;  /* 0x7f8000000600780b */ /* 0x000fe40003f0d200 */
[----:B------:R-:W-:-:S13]  /*0a20*/  FSETP.EQ.AND P1, PT, R5, -1, PT ;  /* 0xbf8000000500780b */ /* 0x000fda0003f22000 */
[----:B------:R-:W-:Y:S05]  /*0a30*/  @!P0 BRA P1, `(.L_x_44) ;  /* 0x00000000001c8947 */ /* 0x000fea0000800000 */
[----:B------:R-:W-:Y:S02]  /*0a40*/  FSETP.GEU.AND P1, PT, R5, RZ, PT ;  /* 0x000000ff0500720b */ /* 0x000fe40003f2e000 */
[----:B------:R-:W-:-:S11]  /*0a50*/  MOV R8, R13 ;  /* 0x0000000d00087202 */ /* 0x000fd60000000f00 */
[----:B------:R-:W0:Y:S01]  /*0a60*/  @!P1 FRND.FLOOR R5, R6 ;  /* 0x0000000600059307 */ /* 0x000e220000205000 */
[----:B------:R-:W-:Y:S02]  /*0a70*/  @!P1 FSETP.NEU.AND P2, PT, |R7|, 1, PT ;  /* 0x3f8000000700980b */ /* 0x000fe40003f4d200 */
[----:B0-----:R-:W-:Y:S02]  /*0a80*/  @!P1 FSETP.NEU.AND P0, PT, R6, R5, PT ;  /* 0x000000050600920b */ /* 0x001fe40003f0d000 */
[----:B------:R-:W-:-:S04]  /*0a90*/  @!P1 FSEL R5, R13, -R13, P2 ;  /* 0x8000000d0d059208 */ /* 0x000fc80001000000 */
[----:B------:R-:W-:-:S07]  /*0aa0*/  @!P1 FSEL R8, R5, +QNAN , !P0 ;  /* 0x7fffffff05089808 */ /* 0x000fce0004000000 */
.L_x_44:
[----:B------:R-:W-:Y:S05]  /*0ab0*/  BSYNC.RECONVERGENT B1 ;  /* 0x0000000000017941 */ /* 0x000fea0003800200 */
.L_x_43:
[----:B------:R-:W-:Y:S02]  /*0ac0*/  SHF.R.S32.HI R6, RZ, 0x1f, R4 ;  /* 0x0000001fff067819 */ /* 0x000fe40000011404 */
[C---:B------:R-:W-:Y:S02]  /*0ad0*/  IADD3 R5, P0, PT, R3.reuse, R4, RZ ;  /* 0x0000000403057210 */ /* 0x040fe40007f1e0ff */
[----:B------:R-:W-:Y:S02]  /*0ae0*/  F2FP.F16.F32.PACK_AB R8, RZ, R8 ;  /* 0x00000008ff08723e */ /* 0x000fe400000000ff */
[----:B------:R-:W-:Y:S02]  /*0af0*/  LEA.HI.X.SX32 R10, R3, R6, 0x1, P0 ;  /* 0x00000006030a7211 */ /* 0x000fe400000f0eff */
[----:B------:R-:W-:Y:S02]  /*0b00*/  LEA R6, P0, R5, UR24, 0x1 ;  /* 0x0000001805067c11 */ /* 0x000fe4000f8008ff */
[----:B------:R-:W-:-:S02]  /*0b10*/  IADD3 R4, PT, PT, R4, UR4, RZ ;  /* 0x0000000404047c10 */ /* 0x000fc4000fffe0ff */
[----:B------:R-:W-:Y:S02]  /*0b20*/  LEA.HI.X R7, R5, UR25, R10, 0x1, P0 ;  /* 0x0000001905077c11 */ /* 0x000fe400080f0c0a */
[----:B------:R-:W-:-:S03]  /*0b30*/  ISETP.GE.AND P0, PT, R4, UR19, PT ;  /* 0x0000001304007c0c */ /* 0x000fc6000bf06270 */
[----:B------:R1:W-:Y:S10]  /*0b40*/  STG.E.U16 desc[UR6][R6.64], R8 ;  /* 0x0000000806007986 */ /* 0x0003f4000c101506 */
[----:B------:R-:W-:Y:S05]  /*0b50*/  @!P0 BRA `(.L_x_45) ;  /* 0xfffffff8002c8947 */ /* 0x000fea000383ffff */
[----:B------:R-:W-:Y:S05]  /*0b60*/  BSYNC.RECONVERGENT B0 ;  /* 0x0000000000007941 */ /* 0x000fea0003800200 */
.L_x_42:
[----:B------:R-:W-:Y:S05]  /*0b70*/  EXIT ;  /* 0x000000000000794d */ /* 0x000fea0003800000 */
.L_x_46:
        /* <DEDUP_REMOVED lines=16> */
.L_x_104:


//--------------------- .text.binary_pow_f32      --------------------------
	.section	.text.binary_pow_f32,"ax",@progbits
	.align	128
        .global         binary_pow_f32
        .type           binary_pow_f32,@function
        .size           binary_pow_f32,(.L_x_105 - binary_pow_f32)
        .other          binary_pow_f32,@"STO_CUDA_ENTRY STV_DEFAULT"
binary_pow_f32:
.text.binary_pow_f32:
        /* <DEDUP_REMOVED lines=65> */
.L_x_50:
[----:B------:R-:W-:-:S05]  /*0410*/  IMAD R5, R4, UR15, RZ ;  /* 0x0000000f04057c24 */ /* 0x000fca000f8e02ff */
[----:B-1----:R-:W-:Y:S02]  /*0420*/  SHF.R.S32.HI R7, RZ, 0x1f, R5 ;  /* 0x0000001fff077819 */ /* 0x002fe40000011405 */
[----:B------:R-:W-:-:S04]  /*0430*/  IADD3 R5, P0, PT, R0, R5, RZ ;  /* 0x0000000500057210 */ /* 0x000fc80007f1e0ff */
[----:B------:R-:W-:Y:S02]  /*0440*/  LEA.HI.X.SX32 R6, R0, R7, 0x1, P0 ;  /* 0x0000000700067211 */ /* 0x000fe400000f0eff */
[----:B0-----:R-:W-:-:S04]  /*0450*/  LEA R8, P0, R5, UR20, 0x2 ;  /* 0x0000001405087c11 */ /* 0x001fc8000f8010ff */
[----:B------:R-:W-:-:S05]  /*0460*/  LEA.HI.X R9, R5, UR21, R6, 0x2, P0 ;  /* 0x0000001505097c11 */ /* 0x000fca00080f1406 */
[----:B------:R-:W2:Y:S01]  /*0470*/  LDG.E R5, desc[UR6][R8.64] ;  /* 0x0000000608057981 */ /* 0x000ea2000c1e1900 */
[----:B----4-:R-:W-:-:S05]  /*0480*/  IMAD R7, R4, UR18, RZ ;  /* 0x0000001204077c24 */ /* 0x010fca000f8e02ff */
[----:B------:R-:W-:Y:S02]  /*0490*/  SHF.R.S32.HI R11, RZ, 0x1f, R7 ;  /* 0x0000001fff0b7819 */ /* 0x000fe40000011407 */
[----:B------:R-:W-:-:S04]  /*04a0*/  IADD3 R7, P0, PT, R2, R7, RZ ;  /* 0x0000000702077210 */ /* 0x000fc80007f1e0ff */
[----:B------:R-:W-:Y:S02]  /*04b0*/  LEA.HI.X.SX32 R10, R2, R11, 0x1, P0 ;  /* 0x0000000b020a7211 */ /* 0x000fe400000f0eff */
[----:B------:R-:W-:-:S04]  /*04c0*/  LEA R6, P0, R7, UR22, 0x2 ;  /* 0x0000001607067c11 */ /* 0x000fc8000f8010ff */
[----:B------:R-:W-:-:S05]  /*04d0*/  LEA.HI.X R7, R7, UR23, R10, 0x2, P0 ;  /* 0x0000001707077c11 */ /* 0x000fca00080f140a */
[----:B------:R0:W3:Y:S01]  /*04e0*/  LDG.E R6, desc[UR6][R6.64] ;  /* 0x0000000606067981 */ /* 0x0000e2000c1e1900 */
[----:B------:R-:W-:Y:S01]  /*04f0*/  MOV R14, 0x3a2c32e4 ;  /* 0x3a2c32e4000e7802 */ /* 0x000fe20000000f00 */
[----:B------:R-:W-:Y:S01]  /*0500*/  BSSY.RECONVERGENT B1, `(.L_x_48) ;  /* 0x0000059000017945 */ /* 0x000fe20003800200 */
[C---:B--2---:R-:W-:Y:S01]  /*0510*/  FMUL R10, |R5|.reuse, 16777216 ;  /* 0x4b800000050a7820 */ /* 0x044fe20000400200 */
[----:B------:R-:W-:-:S04]  /*0520*/  FSETP.GEU.AND P0, PT, |R5|, 1.175494350822287508e-38, PT ;  /* 0x008000000500780b */ /* 0x000fc80003f0e200 */
[----:B------:R-:W-:Y:S02]  /*0530*/  FSEL R10, R10, |R5|, !P0 ;  /* 0x400000050a0a7208 */ /* 0x000fe40004000000 */
[----:B0-----:R-:W-:Y:S02]  /*0540*/  FSEL R7, RZ, -24, P0 ;  /* 0xc1c00000ff077808 */ /* 0x001fe40000000000 */
[----:B------:R-:W-:-:S04]  /*0550*/  IADD3 R8, PT, PT, R10, -0x3f3504f3, RZ ;  /* 0xc0cafb0d0a087810 */ /* 0x000fc80007ffe0ff */
[----:B------:R-:W-:-:S04]  /*0560*/  LOP3.LUT R9, R8, 0xff800000, RZ, 0xc0, !PT ;  /* 0xff80000008097812 */ /* 0x000fc800078ec0ff */
[----:B------:R-:W-:Y:S01]  /*0570*/  I2FP.F32.S32 R8, R9 ;  /* 0x0000000900087245 */ /* 0x000fe20000201400 */
[----:B------:R-:W-:-:S04]  /*0580*/  IMAD.IADD R10, R10, 0x1, -R9 ;  /* 0x000000010a0a7824 */ /* 0x000fc800078e0a09 */
        /* <DEDUP_REMOVED lines=13> */
[----:B------:R-:W-:Y:S02]  /*0660*/  FFMA R14, R9, R14, 0.018033718690276145935 ;  /* 0x3c93bb73090e7423 */ /* 0x000fe4000000000e */
        /* <DEDUP_REMOVED lines=11> */
[----:B---3--:R-:W-:Y:S01]  /*0720*/  FMUL R7, R6, R11 ;  /* 0x0000000b06077220 */ /* 0x008fe20000400000 */
        /* <DEDUP_REMOVED lines=54> */
.L_x_49:
[----:B------:R-:W-:Y:S05]  /*0a90*/  BSYNC.RECONVERGENT B1 ;  /* 0x0000000000017941 */ /* 0x000fea0003800200 */
.L_x_48:
[----:B------:R-:W-:Y:S02]  /*0aa0*/  SHF.R.S32.HI R6, RZ, 0x1f, R4 ;  /* 0x0000001fff067819 */ /* 0x000fe40000011404 */
[C---:B------:R-:W-:Y:S02]  /*0ab0*/  IADD3 R5, P0, PT, R3.reuse, R4, RZ ;  /* 0x0000000403057210 */ /* 0x040fe40007f1e0ff */
[----:B------:R-:W-:Y:S02]  /*0ac0*/  IADD3 R4, PT, PT, R4, UR4, RZ ;  /* 0x0000000404047c10 */ /* 0x000fe4000fffe0ff */
[----:B------:R-:W-:Y:S02]  /*0ad0*/  LEA.HI.X.SX32 R8, R3, R6, 0x1, P0 ;  /* 0x0000000603087211 */ /* 0x000fe400000f0eff */
[----:B------:R-:W-:-:S04]  /*0ae0*/  LEA R6, P0, R5, UR24, 0x2 ;  /* 0x0000001805067c11 */ /* 0x000fc8000f8010ff */
[----:B------:R-:W-:Y:S02]  /*0af0*/  LEA.HI.X R7, R5, UR25, R8, 0x2, P0 ;  /* 0x0000001905077c11 */ /* 0x000fe400080f1408 */
[----:B------:R-:W-:-:S03]  /*0b00*/  ISETP.GE.AND P0, PT, R4, UR19, PT ;  /* 0x0000001304007c0c */ /* 0x000fc6000bf06270 */
[----:B------:R1:W-:Y:S10]  /*0b10*/  STG.E desc[UR6][R6.64], R9 ;  /* 0x0000000906007986 */ /* 0x0003f4000c101906 */
[----:B------:R-:W-:Y:S05]  /*0b20*/  @!P0 BRA `(.L_x_50) ;  /* 0xfffffff800388947 */ /* 0x000fea000383ffff */
[----:B------:R-:W-:Y:S05]  /*0b30*/  BSYNC.RECONVERGENT B0 ;  /* 0x0000000000007941 */ /* 0x000fea0003800200 */
.L_x_47:
[----:B------:R-:W-:Y:S05]  /*0b40*/  EXIT ;  /* 0x000000000000794d */ /* 0x000fea0003800000 */
.L_x_51:
        /* <DEDUP_REMOVED lines=11> */
.L_x_105:


//--------------------- .text.binary_div_f16      --------------------------
	.section	.text.binary_div_f16,"ax",@progbits
	.align	128
        .global         binary_div_f16
        .type           binary_div_f16,@function
        .size           binary_div_f16,(.L_x_106 - binary_div_f16)
        .other          binary_div_f16,@"STO_CUDA_ENTRY STV_DEFAULT"
binary_div_f16:
.text.binary_div_f16:
[----:B------:R-:W-:Y:S01]  /*0000*/  LDC R1, c[0x0][0x37c] ;  /* 0x0000df00ff017b82 */ /* 0x000fe20000000800 */
[----:B------:R-:W0:Y:S01]  /*0010*/  LDCU.64 UR8, c[0x0][0x3a8] ;  /* 0x00007500ff0877ac */ /* 0x000e220008000a00 */
[----:B------:R-:W1:Y:S01]  /*0020*/  S2R R4, SR_CTAID.Z ;  /* 0x0000000000047919 */ /* 0x000e620000002700 */
[----:B------:R-:W-:Y:S01]  /*0030*/  IMAD.MOV.U32 R2, RZ, RZ, RZ ;  /* 0x000000ffff027224 */ /* 0x000fe200078e00ff */
        /* <DEDUP_REMOVED lines=8> */
[----:B0-----:R-:W-:-:S06]  /*00c0*/  VIADD R3, R0, 0xffffffe ;  /* 0x0ffffffe00037836 */ /* 0x001fcc0000000000 */
[----:B------:R-:W0:Y:S02]  /*00d0*/  F2I.FTZ.U32.TRUNC.NTZ R3, R3 ;  /* 0x0000000300037305 */ /* 0x000e24000021f000 */
[----:B0-----:R-:W-:-:S04]  /*00e0*/  IMAD.MOV R5, RZ, RZ, -R3 ;  /* 0x000000ffff057224 */ /* 0x001fc800078e0a03 */
        /* <DEDUP_REMOVED lines=11> */
[----:B------:R-:W-:Y:S02]  /*01a0*/  @P0 VIADD R0, R0, -UR8 ;  /* 0x8000000800000c36 */ /* 0x000fe40008000000 */
[----:B------:R-:W-:-:S03]  /*01b0*/  @P0 VIADD R5, R5, 0x1 ;  /* 0x0000000105050836 */ /* 0x000fc60000000000 */
[----:B------:R-:W-:Y:S01]  /*01c0*/  ISETP.GE.U32.AND P1, PT, R0, UR8, PT ;  /* 0x0000000800007c0c */ /* 0x000fe2000bf26070 */
[----:B--2---:R-:W-:Y:S02]  /*01d0*/  IMAD R4, R4, UR4, R7 ;  /* 0x0000000404047c24 */ /* 0x004fe4000f8e0207 */
[----:B---3--:R-:W-:-:S10]  /*01e0*/  IMAD R0, R3, UR5, R6 ;  /* 0x0000000503007c24 */ /* 0x008fd4000f8e0206 */
[----:B------:R-:W-:Y:S02]  /*01f0*/  @P1 IADD3 R5, PT, PT, R5, 0x1, RZ ;  /* 0x0000000105051810 */ /* 0x000fe40007ffe0ff */
[----:B------:R-:W-:Y:S02]  /*0200*/  @!P2 LOP3.LUT R5, RZ, UR8, RZ, 0x33, !PT ;  /* 0x00000008ff05ac12 */ /* 0x000fe4000f8e33ff */
[----:B0-----:R-:W-:-:S03]  /*0210*/  ISETP.GE.AND P0, PT, R0, UR6, PT ;  /* 0x0000000600007c0c */ /* 0x001fc6000bf06270 */
[----:B------:R-:W-:Y:S01]  /*0220*/  IMAD.MOV R9, RZ, RZ, -R5 ;  /* 0x000000ffff097224 */ /* 0x000fe200078e0a05 */
        /* <DEDUP_REMOVED lines=30> */
.L_x_53:
[----:B-1--4-:R-:W-:-:S05]  /*0410*/  IMAD R5, R4, UR18, RZ ;  /* 0x0000001204057c24 */ /* 0x012fca000f8e02ff */
[----:B------:R-:W-:Y:S02]  /*0420*/  SHF.R.S32.HI R7, RZ, 0x1f, R5 ;  /* 0x0000001fff077819 */ /* 0x000fe40000011405 */
[----:B------:R-:W-:Y:S01]  /*0430*/  IADD3 R6, P0, PT, R2, R5, RZ ;  /* 0x0000000502067210 */ /* 0x000fe20007f1e0ff */
[----:B------:R-:W-:-:S03]  /*0440*/  IMAD R5, R4, UR15, RZ ;  /* 0x0000000f04057c24 */ /* 0x000fc6000f8e02ff */
[----:B------:R-:W-:Y:S02]  /*0450*/  LEA.HI.X.SX32 R7, R2, R7, 0x1, P0 ;  /* 0x0000000702077211 */ /* 0x000fe400000f0eff */
[----:B0-----:R-:W-:-:S04]  /*0460*/  LEA R8, P0, R6, UR22, 0x1 ;  /* 0x0000001606087c11 */ /* 0x001fc8000f8008ff */
[----:B------:R-:W-:Y:S02]  /*0470*/  LEA.HI.X R9, R6, UR23, R7, 0x1, P0 ;  /* 0x0000001706097c11 */ /* 0x000fe400080f0c07 */
[----:B------:R-:W-:-:S03]  /*0480*/  SHF.R.S32.HI R7, RZ, 0x1f, R5 ;  /* 0x0000001fff077819 */ /* 0x000fc60000011405 */
[----:B------:R-:W2:Y:S01]  /*0490*/  LDG.E.U16 R8, desc[UR6][R8.64] ;  /* 0x0000000608087981 */ /* 0x000ea2000c1e1500 */
[----:B------:R-:W-:-:S04]  /*04a0*/  IADD3 R5, P0, PT, R0, R5, RZ ;  /* 0x0000000500057210 */ /* 0x000fc80007f1e0ff */
[----:B------:R-:W-:Y:S02]  /*04b0*/  LEA.HI.X.SX32 R10, R0, R7, 0x1, P0 ;  /* 0x00000007000a7211 */ /* 0x000fe400000f0eff */
[----:B------:R-:W-:-:S04]  /*04c0*/  LEA R6, P0, R5, UR20, 0x1 ;  /* 0x0000001405067c11 */ /* 0x000fc8000f8008ff */
[----:B------:R-:W-:-:S05]  /*04d0*/  LEA.HI.X R7, R5, UR21, R10, 0x1, P0 ;  /* 0x0000001505077c11 */ /* 0x000fca00080f0c0a */
[----:B------:R-:W3:Y:S01]  /*04e0*/  LDG.E.U16 R6, desc[UR6][R6.64] ;  /* 0x0000000606067981 */ /* 0x000ee2000c1e1500 */
[----:B--2---:R-:W-:-:S04]  /*04f0*/  HADD2.F32 R11, -RZ, R8.H0_H0 ;  /* 0x20000008ff0b7230 */ /* 0x004fc80000004100 */
[----:B------:R-:W0:Y:S01]  /*0500*/  MUFU.RCP R13, R11 ;  /* 0x0000000b000d7308 */ /* 0x000e220000001000 */
[----:B---3--:R-:W-:Y:S01]  /*0510*/  HADD2.F32 R10, -RZ, R6.H0_H0 ;  /* 0x20000006ff0a7230 */ /* 0x008fe20000004100 */
[----:B------:R-:W-:-:S04]  /*0520*/  SHF.R.S32.HI R6, RZ, 0x1f, R4 ;  /* 0x0000001fff067819 */ /* 0x000fc80000011404 */
[----:B0-----:R-:W-:-:S05]  /*0530*/  FMUL R12, R10, R13 ;  /* 0x0000000d0a0c7220 */ /* 0x001fca0000400000 */
[----:B------:R-:W-:-:S05]  /*0540*/  F2FP.F16.F32.PACK_AB R5, RZ, R12 ;  /* 0x0000000cff05723e */ /* 0x000fca00000000ff */
[C---:B------:R-:W-:Y:S02]  /*0550*/  HSETP2.GEU.AND P1, PT, |R5|.reuse.H0_H0, 8.523464202880859375e-06, 8.523464202880859375e-06, PT ;  /* 0x008f008f05007434 */ /* 0x040fe40003f2ea00 */
[----:B------:R-:W-:-:S05]  /*0560*/  HSETP2.GT.AND P0, PT, |R5|.H0_H0, RZ.H0_H0, PT ;  /* 0x200000ff05007234 */ /* 0x000fca0003f04a00 */
[----:B------:R-:W-:-:S13]  /*0570*/  PLOP3.LUT P0, PT, P1, P0, PT, 0xf2, 0x2f ;  /* 0x00000000002f781c */ /* 0x000fda0000f01e72 */
[----:B------:R-:W-:-:S04]  /*0580*/  @!P0 FFMA R8, -R11, R12, R10 ;  /* 0x0000000c0b088223 */ /* 0x000fc8000000010a */
[----:B------:R-:W-:-:S05]  /*0590*/  @!P0 FFMA R8, R13, R8, R12 ;  /* 0x000000080d088223 */ /* 0x000fca000000000c */
[----:B------:R-:W-:Y:S02]  /*05a0*/  @!P0 F2FP.F16.F32.PACK_AB R5, RZ, R8 ;  /* 0x00000008ff05823e */ /* 0x000fe400000000ff */
[C---:B------:R-:W-:Y:S02]  /*05b0*/  IADD3 R7, P0, PT, R3.reuse, R4, RZ ;  /* 0x0000000403077210 */ /* 0x040fe40007f1e0ff */
[----:B------:R-:W-:Y:S01]  /*05c0*/  IADD3 R4, PT, PT, R4, UR4, RZ ;  /* 0x0000000404047c10 */ /* 0x000fe2000fffe0ff */
[----:B------:R-:W-:Y:S01]  /*05d0*/  HADD2.F32 R5, -RZ, R5.H0_H0 ;  /* 0x20000005ff057230 */ /* 0x000fe20000004100 */
[----:B------:R-:W-:Y:S02]  /*05e0*/  LEA.HI.X.SX32 R8, R3, R6, 0x1, P0 ;  /* 0x0000000603087211 */ /* 0x000fe400000f0eff */
[----:B------:R-:W-:Y:S02]  /*05f0*/  LEA R6, P0, R7, UR24, 0x1 ;  /* 0x0000001807067c11 */ /* 0x000fe4000f8008ff */
[----:B------:R-:W-:-:S02]  /*0600*/  F2FP.F16.F32.PACK_AB R5, RZ, R5 ;  /* 0x00000005ff05723e */ /* 0x000fc400000000ff */
[----:B------:R-:W-:Y:S02]  /*0610*/  LEA.HI.X R7, R7, UR25, R8, 0x1, P0 ;  /* 0x0000001907077c11 */ /* 0x000fe400080f0c08 */
[----:B------:R-:W-:-:S03]  /*0620*/  ISETP.GE.AND P0, PT, R4, UR19, PT ;  /* 0x0000001304007c0c */ /* 0x000fc6000bf06270 */
[----:B------:R1:W-:Y:S10]  /*0630*/  STG.E.U16 desc[UR6][R6.64], R5 ;  /* 0x0000000506007986 */ /* 0x0003f4000c101506 */
[----:B------:R-:W-:Y:S05]  /*0640*/  @!P0 BRA `(.L_x_53) ;  /* 0xfffffffc00708947 */ /* 0x000fea000383ffff */
[----:B------:R-:W-:Y:S05]  /*0650*/  BSYNC.RECONVERGENT B0 ;  /* 0x0000000000007941 */ /* 0x000fea0003800200 */
.L_x_52:
[----:B------:R-:W-:Y:S05]  /*0660*/  EXIT ;  /* 0x000000000000794d */ /* 0x000fea0003800000 */
.L_x_54:
        /* <DEDUP_REMOVED lines=9> */
.L_x_106:


//--------------------- .text.binary_div_f32      --------------------------
	.section	.text.binary_div_f32,"ax",@progbits
	.align	128
        .global         binary_div_f32
        .type           binary_div_f32,@function
        .size           binary_div_f32,(.L_x_89 - binary_div_f32)
        .other          binary_div_f32,@"STO_CUDA_ENTRY STV_DEFAULT"
binary_div_f32:
.text.binary_div_f32:
[----:B------:R-:W-:Y:S01]  /*0000*/  LDC R1, c[0x0][0x37c] ;  /* 0x0000df00ff017b82 */ /* 0x000fe20000000800 */
[----:B------:R-:W0:Y:S01]  /*0010*/  LDCU.64 UR8, c[0x0][0x3a8] ;  /* 0x00007500ff0877ac */ /* 0x000e220008000a00 */
[----:B------:R-:W1:Y:S01]  /*0020*/  S2R R4, SR_CTAID.Z ;  /* 0x0000000000047919 */ /* 0x000e620000002700 */
[----:B------:R-:W-:Y:S01]  /*0030*/  IMAD.MOV.U32 R2, RZ, RZ, RZ ;  /* 0x000000ffff027224 */ /* 0x000fe200078e00ff */
[----:B------:R-:W2:Y:S01]  /*0040*/  LDCU UR4, c[0x0][0x360] ;  /* 0x00006c00ff0477ac */ /* 0x000ea20008000800 */
[----:B------:R-:W1:Y:S01]  /*0050*/  S2R R7, SR_TID.Z ;  /* 0x0000000000077919 */ /* 0x000e620000002300 */
[----:B------:R-:W3:Y:S01]  /*0060*/  LDCU UR5, c[0x0][0x364] ;  /* 0x00006c80ff0577ac */ /* 0x000ee20008000800 */
[----:B------:R-:W2:Y:S01]  /*0070*/  S2R R6, SR_CTAID.X ;  /* 0x0000000000067919 */ /* 0x000ea20000002500 */
        /* <DEDUP_REMOVED lines=11> */
[----:B------:R-:W3:Y:S02]  /*0130*/  S2R R4, SR_TID.Y ;  /* 0x0000000000047919 */ /* 0x000ee40000002200 */
[----:B------:R-:W-:Y:S01]  /*0140*/  IMAD.HI.U32 R5, R5, R2, RZ ;  /* 0x0000000205057227 */ /* 0x000fe200078e00ff */
[----:B------:R-:W2:Y:S03]  /*0150*/  S2R R7, SR_TID.X ;  /* 0x0000000000077919 */ /* 0x000ea60000002100 */
[----:B------:R-:W-:-:S04]  /*0160*/  IMAD.MOV R3, RZ, RZ, -R5 ;  /* 0x000000ffff037224 */ /* 0x000fc800078e0a05 */
        /* <DEDUP_REMOVED lines=8> */
[----:B------:R-:W-:Y:S01]  /*01f0*/  @P1 VIADD R5, R5, 0x1 ;  /* 0x0000000105051836 */ /* 0x000fe20000000000 */
        /* <DEDUP_REMOVED lines=33> */
.L_x_58:
[----:B-1--4-:R-:W-:-:S05]  /*0410*/  IMAD R3, R6, UR18, RZ ;  /* 0x0000001206037c24 */ /* 0x012fca000f8e02ff */
[----:B------:R-:W-:Y:S02]  /*0420*/  SHF.R.S32.HI R7, RZ, 0x1f, R3 ;  /* 0x0000001fff077819 */ /* 0x000fe40000011403 */
[----:B------:R-:W-:-:S04]  /*0430*/  IADD3 R3, P0, PT, R4, R3, RZ ;  /* 0x0000000304037210 */ /* 0x000fc80007f1e0ff */
[----:B------:R-:W-:Y:S02]  /*0440*/  LEA.HI.X.SX32 R0, R4, R7, 0x1, P0 ;  /* 0x0000000704007211 */ /* 0x000fe400000f0eff */
[----:B0-----:R-:W-:-:S04]  /*0450*/  LEA R10, P0, R3, UR22, 0x2 ;  /* 0x00000016030a7c11 */ /* 0x001fc8000f8010ff */
[----:B------:R-:W-:Y:S01]  /*0460*/  LEA.HI.X R11, R3, UR23, R0, 0x2, P0 ;  /* 0x00000017030b7c11 */ /* 0x000fe200080f1400 */
[----:B------:R-:W-:-:S05]  /*0470*/  IMAD R3, R6, UR15, RZ ;  /* 0x0000000f06037c24 */ /* 0x000fca000f8e02ff */
[----:B------:R-:W2:Y:S01]  /*0480*/  LDG.E R11, desc[UR6][R10.64] ;  /* 0x000000060a0b7981 */ /* 0x000ea2000c1e1900 */
[----:B------:R-:W-:Y:S02]  /*0490*/  SHF.R.S32.HI R7, RZ, 0x1f, R3 ;  /* 0x0000001fff077819 */ /* 0x000fe40000011403 */
[----:B------:R-:W-:-:S04]  /*04a0*/  IADD3 R3, P0, PT, R2, R3, RZ ;  /* 0x0000000302037210 */ /* 0x000fc80007f1e0ff */
[----:B------:R-:W-:Y:S02]  /*04b0*/  LEA.HI.X.SX32 R0, R2, R7, 0x1, P0 ;  /* 0x0000000702007211 */ /* 0x000fe400000f0eff */
[----:B------:R-:W-:-:S04]  /*04c0*/  LEA R8, P0, R3, UR20, 0x2 ;  /* 0x0000001403087c11 */ /* 0x000fc8000f8010ff */
[----:B------:R-:W-:-:S05]  /*04d0*/  LEA.HI.X R9, R3, UR21, R0, 0x2, P0 ;  /* 0x0000001503097c11 */ /* 0x000fca00080f1400 */
[----:B------:R-:W3:Y:S01]  /*04e0*/  LDG.E R0, desc[UR6][R8.64] ;  /* 0x0000000608007981 */ /* 0x000ee2000c1e1900 */
[----:B------:R-:W-:Y:S01]  /*04f0*/  BSSY.RECONVERGENT B1, `(.L_x_56) ;  /* 0x000000c000017945 */ /* 0x000fe20003800200 */
[----:B--2---:R-:W0:Y:S02]  /*0500*/  MUFU.RCP R3, R11 ;  /* 0x0000000b00037308 */ /* 0x004e240000001000 */
[----:B0-----:R-:W-:-:S06]  /*0510*/  FFMA R12, -R11, R3, 1 ;  /* 0x3f8000000b0c7423 */ /* 0x001fcc0000000103 */
[----:B---3--:R-:W0:Y:S01]  /*0520*/  FCHK P0, R0, R11 ;  /* 0x0000000b00007302 */ /* 0x008e220000000000 */
[----:B------:R-:W-:-:S04]  /*0530*/  FFMA R3, R3, R12, R3 ;  /* 0x0000000c03037223 */ /* 0x000fc80000000003 */
[----:B------:R-:W-:-:S04]  /*0540*/  FFMA R10, R0, R3, RZ ;  /* 0x00000003000a7223 */ /* 0x000fc800000000ff */
[----:B------:R-:W-:-:S04]  /*0550*/  FFMA R7, -R11, R10, R0 ;  /* 0x0000000a0b077223 */ /* 0x000fc80000000100 */
[----:B------:R-:W-:Y:S01]  /*0560*/  FFMA R3, R3, R7, R10 ;  /* 0x0000000703037223 */ /* 0x000fe2000000000a */
[----:B0-----:R-:W-:Y:S06]  /*0570*/  @!P0 BRA `(.L_x_57) ;  /* 0x00000000000c8947 */ /* 0x001fec0003800000 */
[----:B------:R-:W-:-:S07]  /*0580*/  MOV R8, 0x5a0 ;  /* 0x000005a000087802 */ /* 0x000fce0000000f00 */
[----:B------:R-:W-:Y:S05]  /*0590*/  CALL.REL.NOINC `($__internal_0_$__cuda_sm3x_div_rn_noftz_f32_slowpath) ;  /* 0x0000000000347944 */ /* 0x000fea0003c00000 */
[----:B------:R-:W-:-:S07]  /*05a0*/  IMAD.MOV.U32 R3, RZ, RZ, R0 ;  /* 0x000000ffff037224 */ /* 0x000fce00078e0000 */
.L_x_57:
[----:B------:R-:W-:Y:S05]  /*05b0*/  BSYNC.RECONVERGENT B1 ;  /* 0x0000000000017941 */ /* 0x000fea0003800200 */
.L_x_56:
[----:B------:R-:W-:Y:S02]  /*05c0*/  SHF.R.S32.HI R0, RZ, 0x1f, R6 ;  /* 0x0000001fff007819 */ /* 0x000fe40000011406 */
[----:B------:R-:W-:Y:S01]  /*05d0*/  IADD3 R7, P0, PT, R5, R6, RZ ;  /* 0x0000000605077210 */ /* 0x000fe20007f1e0ff */
[----:B------:R-:W-:-:S03]  /*05e0*/  VIADD R6, R6, UR4 ;  /* 0x0000000406067c36 */ /* 0x000fc60008000000 */
[----:B------:R-:W-:Y:S02]  /*05f0*/  LEA.HI.X.SX32 R0, R5, R0, 0x1, P0 ;  /* 0x0000000005007211 */ /* 0x000fe400000f0eff */
[----:B------:R-:W-:-:S04]  /*0600*/  LEA R8, P0, R7, UR24, 0x2 ;  /* 0x0000001807087c11 */ /* 0x000fc8000f8010ff */
[----:B------:R-:W-:Y:S02]  /*0610*/  LEA.HI.X R9, R7, UR25, R0, 0x2, P0 ;  /* 0x0000001907097c11 */ /* 0x000fe400080f1400 */
[----:B------:R-:W-:-:S03]  /*0620*/  ISETP.GE.AND P0, PT, R6, UR19, PT ;  /* 0x0000001306007c0c */ /* 0x000fc6000bf06270 */
[----:B------:R1:W-:Y:S10]  /*0630*/  STG.E desc[UR6][R8.64], R3 ;  /* 0x0000000308007986 */ /* 0x0003f4000c101906 */
[----:B------:R-:W-:Y:S05]  /*0640*/  @!P0 BRA `(.L_x_58) ;  /* 0xfffffffc00708947 */ /* 0x000fea000383ffff */
[----:B------:R-:W-:Y:S05]  /*0650*/  BSYNC.RECONVERGENT B0 ;  /* 0x0000000000007941 */ /* 0x000fea0003800200 */
.L_x_55:
[----:B------:R-:W-:Y:S05]  /*0660*/  EXIT ;  /* 0x000000000000794d */ /* 0x000fea0003800000 */
        .weak           $__internal_0_$__cuda_sm3x_div_rn_noftz_f32_slowpath
        .type           $__internal_0_$__cuda_sm3x_div_rn_noftz_f32_slowpath,@function
        .size           $__internal_0_$__cuda_sm3x_div_rn_noftz_f32_slowpath,(.L_x_89 - $__internal_0_$__cuda_sm3x_div_rn_noftz_f32_slowpath)
$__internal_0_$__cuda_sm3x_div_rn_noftz_f32_slowpath:
[----:B------:R-:W-:Y:S01]  /*0670*/  SHF.R.U32.HI R9, RZ, 0x17, R11 ;  /* 0x00000017ff097819 */ /* 0x000fe2000001160b */
[----:B------:R-:W-:Y:S01]  /*0680*/  BSSY.RECONVERGENT B2, `(.L_x_59) ;  /* 0x0000064000027945 */ /* 0x000fe20003800200 */
[--C-:B------:R-:W-:Y:S01]  /*0690*/  SHF.R.U32.HI R3, RZ, 0x17, R0.reuse ;  /* 0x00000017ff037819 */ /* 0x100fe20000011600 */
[----:B------:R-:W-:Y:S01]  /*06a0*/  IMAD.MOV.U32 R10, RZ, RZ, R0 ;  /* 0x000000ffff0a7224 */ /* 0x000fe200078e0000 */
[----:B------:R-:W-:Y:S02]  /*06b0*/  LOP3.LUT R9, R9, 0xff, RZ, 0xc0, !PT ;  /* 0x000000ff09097812 */ /* 0x000fe400078ec0ff */
[----:B------:R-:W-:-:S03]  /*06c0*/  LOP3.LUT R14, R3, 0xff, RZ, 0xc0, !PT ;  /* 0x000000ff030e7812 */ /* 0x000fc600078ec0ff */
[----:B------:R-:W-:Y:S02]  /*06d0*/  VIADD R13, R9, 0xffffffff ;  /* 0xffffffff090d7836 */ /* 0x000fe40000000000 */
[----:B------:R-:W-:-:S03]  /*06e0*/  VIADD R12, R14, 0xffffffff ;  /* 0xffffffff0e0c7836 */ /* 0x000fc60000000000 */
[----:B------:R-:W-:-:S04]  /*06f0*/  ISETP.GT.U32.AND P0, PT, R13, 0xfd, PT ;  /* 0x000000fd0d00780c */ /* 0x000fc80003f04070 */
[----:B------:R-:W-:-:S13]  /*0700*/  ISETP.GT.U32.OR P0, PT, R12, 0xfd, P0 ;  /* 0x000000fd0c00780c */ /* 0x000fda0000704470 */
[----:B------:R-:W-:Y:S01]  /*0710*/  @!P0 IMAD.MOV.U32 R7, RZ, RZ, RZ ;  /* 0x000000ffff078224 */ /* 0x000fe200078e00ff */
[----:B------:R-:W-:Y:S06]  /*0720*/  @!P0 BRA `(.L_x_60) ;  /* 0x0000000000608947 */ /* 0x000fec0003800000 */
[----:B------:R-:W-:Y:S01]  /*0730*/  FSETP.GTU.FTZ.AND P0, PT, |R0|, +INF , PT ;  /* 0x7f8000000000780b */ /* 0x000fe20003f1c200 */
[----:B------:R-:W-:Y:S01]  /*0740*/  IMAD.MOV.U32 R3, RZ, RZ, R11 ;  /* 0x000000ffff037224 */ /* 0x000fe200078e000b */
[----:B------:R-:W-:-:S04]  /*0750*/  FSETP.GTU.FTZ.AND P1, PT, |R11|, +INF , PT ;  /* 0x7f8000000b00780b */ /* 0x000fc80003f3c200 */
[----:B------:R-:W-:-:S13]  /*0760*/  PLOP3.LUT P0, PT, P0, P1, PT, 0xf8, 0x8f ;  /* 0x00000000008f781c */ /* 0x000fda0000703f70 */
[----:B------:R-:W-:Y:S05]  /*0770*/  @P0 BRA `(.L_x_61) ;  /* 0x00000004004c0947 */ /* 0x000fea0003800000 */
[----:B------:R-:W-:-:S13]  /*0780*/  LOP3.LUT P0, RZ, R11, 0x7fffffff, R10, 0xc8, !PT ;  /* 0x7fffffff0bff7812 */ /* 0x000fda000780c80a */
[----:B------:R-:W-:Y:S05]  /*0790*/  @!P0 BRA `(.L_x_62) ;  /* 0x00000004003c8947 */ /* 0x000fea0003800000 */
[C---:B------:R-:W-:Y:S02]  /*07a0*/  FSETP.NEU.FTZ.AND P2, PT, |R0|.reuse, +INF , PT ;  /* 0x7f8000000000780b */ /* 0x040fe40003f5d200 */
[----:B------:R-:W-:Y:S02]  /*07b0*/  FSETP.NEU.FTZ.AND P1, PT, |R3|, +INF , PT ;  /* 0x7f8000000300780b */ /* 0x000fe40003f3d200 */
[----:B------:R-:W-:-:S11]  /*07c0*/  FSETP.NEU.FTZ.AND P0, PT, |R0|, +INF , PT ;  /* 0x7f8000000000780b */ /* 0x000fd60003f1d200 */
[----:B------:R-:W-:Y:S05]  /*07d0*/  @!P1 BRA !P2, `(.L_x_62) ;  /* 0x00000004002c9947 */ /* 0x000fea0005000000 */
[----:B------:R-:W-:-:S04]  /*07e0*/  LOP3.LUT P2, RZ, R10, 0x7fffffff, RZ, 0xc0, !PT ;  /* 0x7fffffff0aff7812 */ /* 0x000fc8000784c0ff */
[----:B------:R-:W-:-:S13]  /*07f0*/  PLOP3.LUT P1, PT, P1, P2, PT, 0x2f, 0xf2 ;  /* 0x0000000000f2781c */ /* 0x000fda0000f24577 */
[----:B------:R-:W-:Y:S05]  /*0800*/  @P1 BRA `(.L_x_63) ;  /* 0x0000000400181947 */ /* 0x000fea0003800000 */
[----:B------:R-:W-:-:S04]  /*0810*/  LOP3.LUT P1, RZ, R11, 0x7fffffff, RZ, 0xc0, !PT ;  /* 0x7fffffff0bff7812 */ /* 0x000fc8000782c0ff */
[----:B------:R-:W-:-:S13]  /*0820*/  PLOP3.LUT P0, PT, P0, P1, PT, 0x2f, 0xf2 ;  /* 0x0000000000f2781c */ /* 0x000fda0000702577 */
[----:B------:R-:W-:Y:S05]  /*0830*/  @P0 BRA `(.L_x_64) ;  /* 0x0000000400000947 */ /* 0x000fea0003800000 */
[----:B------:R-:W-:Y:S02]  /*0840*/  ISETP.GE.AND P0, PT, R12, RZ, PT ;  /* 0x000000ff0c00720c */ /* 0x000fe40003f06270 */
[----:B------:R-:W-:-:S11]  /*0850*/  ISETP.GE.AND P1, PT, R13, RZ, PT ;  /* 0x000000ff0d00720c */ /* 0x000fd60003f26270 */
[----:B------:R-:W-:Y:S02]  /*0860*/  @P0 IMAD.MOV.U32 R7, RZ, RZ, RZ ;  /* 0x000000ffff070224 */ /* 0x000fe400078e00ff */
[----:B------:R-:W-:Y:S01]  /*0870*/  @!P0 FFMA R10, R0, 1.84467440737095516160e+19, RZ ;  /* 0x5f800000000a8823 */ /* 0x000fe200000000ff */
[----:B------:R-:W-:Y:S02]  /*0880*/  @!P0 IMAD.MOV.U32 R7, RZ, RZ, -0x40 ;  /* 0xffffffc0ff078424 */ /* 0x000fe400078e00ff */
[----:B------:R-:W-:Y:S02]  /*0890*/  @!P1 FFMA R11, R3, 1.84467440737095516160e+19, RZ ;  /* 0x5f800000030b9823 */ /* 0x000fe400000000ff */
[----:B------:R-:W-:-:S07]  /*08a0*/  @!P1 VIADD R7, R7, 0x40 ;  /* 0x0000004007079836 */ /* 0x000fce0000000000 */
.L_x_60:
[----:B------:R-:W-:Y:S01]  /*08b0*/  LEA R0, R9, 0xc0800000, 0x17 ;  /* 0xc080000009007811 */ /* 0x000fe200078eb8ff */
[----:B------:R-:W-:Y:S01]  /*08c0*/  VIADD R3, R14, 0xffffff81 ;  /* 0xffffff810e037836 */ /* 0x000fe20000000000 */
[----:B------:R-:W-:Y:S03]  /*08d0*/  BSSY.RECONVERGENT B3, `(.L_x_65) ;  /* 0x0000035000037945 */ /* 0x000fe60003800200 */
[----:B------:R-:W-:Y:S02]  /*08e0*/  IMAD.IADD R11, R11, 0x1, -R0 ;  /* 0x000000010b0b7824 */ /* 0x000fe400078e0a00 */
[----:B------:R-:W-:Y:S02]  /*08f0*/  IMAD R0, R3, -0x800000, R10 ;  /* 0xff80000003007824 */ /* 0x000fe400078e020a */
[----:B------:R-:W0:Y:S01]  /*0900*/  MUFU.RCP R12, R11 ;  /* 0x0000000b000c7308 */ /* 0x000e220000001000 */
[----:B------:R-:W-:-:S04]  /*0910*/  FADD.FTZ R13, -R11, -RZ ;  /* 0x800000ff0b0d7221 */ /* 0x000fc80000010100 */
[----:B0-----:R-:W-:-:S04]  /*0920*/  FFMA R15, R12, R13, 1 ;  /* 0x3f8000000c0f7423 */ /* 0x001fc8000000000d */
[----:B------:R-:W-:-:S04]  /*0930*/  FFMA R17, R12, R15, R12 ;  /* 0x0000000f0c117223 */ /* 0x000fc8000000000c */
[----:B------:R-:W-:-:S04]  /*0940*/  FFMA R10, R0, R17, RZ ;  /* 0x00000011000a7223 */ /* 0x000fc800000000ff */
[----:B------:R-:W-:-:S04]  /*0950*/  FFMA R15, R13, R10, R0 ;  /* 0x0000000a0d0f7223 */ /* 0x000fc80000000000 */
[----:B------:R-:W-:Y:S01]  /*0960*/  FFMA R12, R17, R15, R10 ;  /* 0x0000000f110c7223 */ /* 0x000fe2000000000a */
[----:B------:R-:W-:-:S03]  /*0970*/  IADD3 R10, PT, PT, R3, 0x7f, -R9 ;  /* 0x0000007f030a7810 */ /* 0x000fc60007ffe809 */
[----:B------:R-:W-:Y:S02]  /*0980*/  FFMA R13, R13, R12, R0 ;  /* 0x0000000c0d0d7223 */ /* 0x000fe40000000000 */
[----:B------:R-:W-:Y:S02]  /*0990*/  IMAD.IADD R10, R10, 0x1, R7 ;  /* 0x000000010a0a7824 */ /* 0x000fe400078e0207 */
[----:B------:R-:W-:-:S05]  /*09a0*/  FFMA R0, R17, R13, R12 ;  /* 0x0000000d11007223 */ /* 0x000fca000000000c */
[----:B------:R-:W-:-:S04]  /*09b0*/  SHF.R.U32.HI R3, RZ, 0x17, R0 ;  /* 0x00000017ff037819 */ /* 0x000fc80000011600 */
[----:B------:R-:W-:-:S05]  /*09c0*/  LOP3.LUT R3, R3, 0xff, RZ, 0xc0, !PT ;  /* 0x000000ff03037812 */ /* 0x000fca00078ec0ff */
[----:B------:R-:W-:-:S04]  /*09d0*/  IMAD.IADD R9, R3, 0x1, R10 ;  /* 0x0000000103097824 */ /* 0x000fc800078e020a */
[----:B------:R-:W-:-:S05]  /*09e0*/  VIADD R3, R9, 0xffffffff ;  /* 0xffffffff09037836 */ /* 0x000fca0000000000 */
[----:B------:R-:W-:-:S13]  /*09f0*/  ISETP.GE.U32.AND P0, PT, R3, 0xfe, PT ;  /* 0x000000fe0300780c */ /* 0x000fda0003f06070 */
[----:B------:R-:W-:Y:S05]  /*0a00*/  @!P0 BRA `(.L_x_66) ;  /* 0x0000000000808947 */ /* 0x000fea0003800000 */
[----:B------:R-:W-:-:S13]  /*0a10*/  ISETP.GT.AND P0, PT, R9, 0xfe, PT ;  /* 0x000000fe0900780c */ /* 0x000fda0003f04270 */
[----:B------:R-:W-:Y:S05]  /*0a20*/  @P0 BRA `(.L_x_67) ;  /* 0x00000000006c0947 */ /* 0x000fea0003800000 */
[----:B------:R-:W-:-:S13]  /*0a30*/  ISETP.GE.AND P0, PT, R9, 0x1, PT ;  /* 0x000000010900780c */ /* 0x000fda0003f06270 */
[----:B------:R-:W-:Y:S05]  /*0a40*/  @P0 BRA `(.L_x_68) ;  /* 0x0000000000740947 */ /* 0x000fea0003800000 */
[----:B------:R-:W-:Y:S02]  /*0a50*/  ISETP.GE.AND P0, PT, R9, -0x18, PT ;  /* 0xffffffe80900780c */ /* 0x000fe40003f06270 */
[----:B------:R-:W-:-:S11]  /*0a60*/  LOP3.LUT R0, R0, 0x80000000, RZ, 0xc0, !PT ;  /* 0x8000000000007812 */ /* 0x000fd600078ec0ff */
[----:B------:R-:W-:Y:S05]  /*0a70*/  @!P0 BRA `(.L_x_68) ;  /* 0x0000000000688947 */ /* 0x000fea0003800000 */
[CCC-:B------:R-:W-:Y:S01]  /*0a80*/  FFMA.RZ R3, R17.reuse, R13.reuse, R12.reuse ;  /* 0x0000000d11037223 */ /* 0x1c0fe2000000c00c */
[-CC-:B------:R-:W-:Y:S01]  /*0a90*/  FFMA.RM R10, R17, R13.reuse, R12.reuse ;  /* 0x0000000d110a7223 */ /* 0x180fe2000000400c */
[C---:B------:R-:W-:Y:S02]  /*0aa0*/  ISETP.NE.AND P2, PT, R9.reuse, RZ, PT ;  /* 0x000000ff0900720c */ /* 0x040fe40003f45270 */
[----:B------:R-:W-:Y:S02]  /*0ab0*/  ISETP.NE.AND P1, PT, R9, RZ, PT ;  /* 0x000000ff0900720c */ /* 0x000fe40003f25270 */
[----:B------:R-:W-:Y:S01]  /*0ac0*/  LOP3.LUT R7, R3, 0x7fffff, RZ, 0xc0, !PT ;  /* 0x007fffff03077812 */ /* 0x000fe200078ec0ff */
[----:B------:R-:W-:Y:S01]  /*0ad0*/  FFMA.RP R3, R17, R13, R12 ;  /* 0x0000000d11037223 */ /* 0x000fe2000000800c */
[----:B------:R-:W-:Y:S02]  /*0ae0*/  VIADD R12, R9, 0x20 ;  /* 0x00000020090c7836 */ /* 0x000fe40000000000 */
[----:B------:R-:W-:Y:S01]  /*0af0*/  LOP3.LUT R7, R7, 0x800000, RZ, 0xfc, !PT ;  /* 0x0080000007077812 */ /* 0x000fe200078efcff */
[----:B------:R-:W-:Y:S01]  /*0b00*/  IMAD.MOV R9, RZ, RZ, -R9 ;  /* 0x000000ffff097224 */ /* 0x000fe200078e0a09 */
[----:B------:R-:W-:-:S02]  /*0b10*/  FSETP.NEU.FTZ.AND P0, PT, R3, R10, PT ;  /* 0x0000000a0300720b */ /* 0x000fc40003f1d000 */
[----:B------:R-:W-:Y:S02]  /*0b20*/  SHF.L.U32 R12, R7, R12, RZ ;  /* 0x0000000c070c7219 */ /* 0x000fe400000006ff */
[----:B------:R-:W-:Y:S02]  /*0b30*/  SEL R10, R9, RZ, P2 ;  /* 0x000000ff090a7207 */ /* 0x000fe40001000000 */
[----:B------:R-:W-:Y:S02]  /*0b40*/  ISETP.NE.AND P1, PT, R12, RZ, P1 ;  /* 0x000000ff0c00720c */ /* 0x000fe40000f25270 */
[----:B------:R-:W-:Y:S02]  /*0b50*/  SHF.R.U32.HI R10, RZ, R10, R7 ;  /* 0x0000000aff0a7219 */ /* 0x000fe40000011607 */
[----:B------:R-:W-:Y:S02]  /*0b60*/  PLOP3.LUT P0, PT, P0, P1, PT, 0xf8, 0x8f ;  /* 0x00000000008f781c */ /* 0x000fe40000703f70 */
[----:B------:R-:W-:-:S02]  /*0b70*/  SHF.R.U32.HI R12, RZ, 0x1, R10 ;  /* 0x00000001ff0c7819 */ /* 0x000fc4000001160a */
[----:B------:R-:W-:-:S04]  /*0b80*/  SEL R3, RZ, 0x1, !P0 ;  /* 0x00000001ff037807 */ /* 0x000fc80004000000 */
[----:B------:R-:W-:-:S04]  /*0b90*/  LOP3.LUT R3, R3, 0x1, R12, 0xf8, !PT ;  /* 0x0000000103037812 */ /* 0x000fc800078ef80c */
[----:B------:R-:W-:-:S05]  /*0ba0*/  LOP3.LUT R3, R3, R10, RZ, 0xc0, !PT ;  /* 0x0000000a03037212 */ /* 0x000fca00078ec0ff */
[----:B------:R-:W-:-:S05]  /*0bb0*/  IMAD.IADD R3, R12, 0x1, R3 ;  /* 0x000000010c037824 */ /* 0x000fca00078e0203 */
[----:B------:R-:W-:Y:S01]  /*0bc0*/  LOP3.LUT R0, R3, R0, RZ, 0xfc, !PT ;  /* 0x0000000003007212 */ /* 0x000fe200078efcff */
[----:B------:R-:W-:Y:S06]  /*0bd0*/  BRA `(.L_x_68) ;  /* 0x0000000000107947 */ /* 0x000fec0003800000 */
.L_x_67:
[----:B------:R-:W-:-:S04]  /*0be0*/  LOP3.LUT R0, R0, 0x80000000, RZ, 0xc0, !PT ;  /* 0x8000000000007812 */ /* 0x000fc800078ec0ff */
[----:B------:R-:W-:Y:S01]  /*0bf0*/  LOP3.LUT R0, R0, 0x7f800000, RZ, 0xfc, !PT ;  /* 0x7f80000000007812 */ /* 0x000fe200078efcff */
[----:B------:R-:W-:Y:S06]  /*0c00*/  BRA `(.L_x_68) ;  /* 0x0000000000047947 */ /* 0x000fec0003800000 */
.L_x_66:
[----:B------:R-:W-:-:S07]  /*0c10*/  IMAD R0, R10, 0x800000, R0 ;  /* 0x008000000a007824 */ /* 0x000fce00078e0200 */
.L_x_68:
[----:B------:R-:W-:Y:S05]  /*0c20*/  BSYNC.RECONVERGENT B3 ;  /* 0x0000000000037941 */ /* 0x000fea0003800200 */
.L_x_65:
[----:B------:R-:W-:Y:S05]  /*0c30*/  BRA `(.L_x_69) ;  /* 0x0000000000207947 */ /* 0x000fea0003800000 */
.L_x_64:
[----:B------:R-:W-:-:S04]  /*0c40*/  LOP3.LUT R0, R11, 0x80000000, R10, 0x48, !PT ;  /* 0x800000000b007812 */ /* 0x000fc800078e480a */
[----:B------:R-:W-:Y:S01]  /*0c50*/  LOP3.LUT R0, R0, 0x7f800000, RZ, 0xfc, !PT ;  /* 0x7f80000000007812 */ /* 0x000fe200078efcff */
[----:B------:R-:W-:Y:S06]  /*0c60*/  BRA `(.L_x_69) ;  /* 0x0000000000147947 */ /* 0x000fec0003800000 */
.L_x_63:
[----:B------:R-:W-:Y:S01]  /*0c70*/  LOP3.LUT R0, R11, 0x80000000, R10, 0x48, !PT ;  /* 0x800000000b007812 */ /* 0x000fe200078e480a */
[----:B------:R-:W-:Y:S06]  /*0c80*/  BRA `(.L_x_69) ;  /* 0x00000000000c7947 */ /* 0x000fec0003800000 */
.L_x_62:
[----:B------:R-:W0:Y:S01]  /*0c90*/  MUFU.RSQ R0, -QNAN ;  /* 0xffc0000000007908 */ /* 0x000e220000001400 */
[----:B------:R-:W-:Y:S05]  /*0ca0*/  BRA `(.L_x_69) ;  /* 0x0000000000047947 */ /* 0x000fea0003800000 */
.L_x_61:
[----:B------:R-:W-:-:S07]  /*0cb0*/  FADD.FTZ R0, R0, R3 ;  /* 0x0000000300007221 */ /* 0x000fce0000010000 */
.L_x_69:
[----:B------:R-:W-:Y:S05]  /*0cc0*/  BSYNC.RECONVERGENT B2 ;  /* 0x0000000000027941 */ /* 0x000fea0003800200 */
.L_x_59:
[----:B------:R-:W-:-:S04]  /*0cd0*/  IMAD.MOV.U32 R9, RZ, RZ, 0x0 ;  /* 0x00000000ff097424 */ /* 0x000fc800078e00ff */
[----:B0-----:R-:W-:Y:S05]  /*0ce0*/  RET.REL.NODEC R8 `(binary_div_f32) ;  /* 0xfffffff008c47950 */ /* 0x001fea0003c3ffff */
.L_x_70:
        /* <DEDUP_REMOVED lines=9> */
.L_x_89:


//--------------------- .text.binary_mul_f16      --------------------------
	.section	.text.binary_mul_f16,"ax",@progbits
	.align	128
        .global         binary_mul_f16
        .type           binary_mul_f16,@function
        .size           binary_mul_f16,(.L_x_108 - binary_mul_f16)
        .other          binary_mul_f16,@"STO_CUDA_ENTRY STV_DEFAULT"
binary_mul_f16:
.text.binary_mul_f16:
[----:B------:R-:W-:Y:S01]  /*0000*/  LDC R1, c[0x0][0x37c] ;  /* 0x0000df00ff017b82 */ /* 0x000fe20000000800 */
[----:B------:R-:W0:Y:S01]  /*0010*/  LDCU.64 UR8, c[0x0][0x3a8] ;  /* 0x00007500ff0877ac */ /* 0x000e220008000a00 */
[----:B------:R-:W1:Y:S01]  /*0020*/  S2R R4, SR_CTAID.Z ;  /* 0x0000000000047919 */ /* 0x000e620000002700 */
[----:B------:R-:W-:Y:S01]  /*0030*/  IMAD.MOV.U32 R2, RZ, RZ, RZ ;  /* 0x000000ffff027224 */ /* 0x000fe200078e00ff */
        /* <DEDUP_REMOVED lines=14> */
[----:B-1----:R-:W-:Y:S02]  /*0120*/  IMAD R2, R4, UR6, R7 ;  /* 0x0000000604027c24 */ /* 0x002fe4000f8e0207 */
[----:B------:R-:W3:Y:S02]  /*0130*/  S2R R4, SR_CTAID.Y ;  /* 0x0000000000047919 */ /* 0x000ee40000002600 */
[----:B------:R-:W-:Y:S01]  /*0140*/  IMAD.HI.U32 R5, R5, R2, RZ ;  /* 0x0000000205057227 */ /* 0x000fe200078e00ff */
[----:B------:R-:W3:Y:S04]  /*0150*/  S2R R7, SR_TID.Y ;  /* 0x0000000000077919 */ /* 0x000ee80000002200 */
        /* <DEDUP_REMOVED lines=8> */
[----:B----4-:R-:W-:Y:S01]  /*01e0*/  ISETP.GE.AND P0, PT, R0, UR10, PT ;  /* 0x0000000a00007c0c */ /* 0x010fe2000bf06270 */
[----:B--2---:R-:W-:-:S06]  /*01f0*/  IMAD R3, R3, UR4, R6 ;  /* 0x0000000403037c24 */ /* 0x004fcc000f8e0206 */
[----:B------:R-:W-:Y:S02]  /*0200*/  @P1 IADD3 R5, PT, PT, R5, 0x1, RZ ;  /* 0x0000000105051810 */ /* 0x000fe40007ffe0ff */
[----:B------:R-:W-:Y:S02]  /*0210*/  @!P2 LOP3.LUT R5, RZ, UR8, RZ, 0x33, !PT ;  /* 0x00000008ff05ac12 */ /* 0x000fe4000f8e33ff */
[----:B------:R-:W-:-:S03]  /*0220*/  ISETP.GE.OR P0, PT, R3, UR11, P0 ;  /* 0x0000000b03007c0c */ /* 0x000fc60008706670 */
[----:B------:R-:W-:-:S04]  /*0230*/  IMAD.MOV R9, RZ, RZ, -R5 ;  /* 0x000000ffff097224 */ /* 0x000fc800078e0a05 */
        /* <DEDUP_REMOVED lines=19> */
[C---:B----4-:R-:W-:Y:S01]  /*0370*/  IMAD R9, R5.reuse, UR15, R6 ;  /* 0x0000000f05097c24 */ /* 0x050fe2000f8e0206 */
[----:B------:R-:W4:Y:S01]  /*0380*/  LDCU UR19, c[0x0][0x3d4] ;  /* 0x00007a80ff1377ac */ /* 0x000f220008000800 */
[----:B0-----:R-:W-:-:S02]  /*0390*/  IMAD R5, R5, UR17, R0 ;  /* 0x0000001105057c24 */ /* 0x001fc4000f8e0200 */
[C---:B------:R-:W-:Y:S01]  /*03a0*/  IMAD R0, R4.reuse, UR12, R7 ;  /* 0x0000000c04007c24 */ /* 0x040fe2000f8e0207 */
[----:B------:R-:W0:Y:S01]  /*03b0*/  LDCU.64 UR24, c[0x0][0x390] ;  /* 0x00007200ff1877ac */ /* 0x000e220008000a00 */
[C---:B------:R-:W-:Y:S02]  /*03c0*/  IMAD R2, R4.reuse, UR14, R9 ;  /* 0x0000000e04027c24 */ /* 0x040fe4000f8e0209 */
[----:B------:R-:W-:Y:S01]  /*03d0*/  IMAD R10, R4, UR16, R5 ;  /* 0x00000010040a7c24 */ /* 0x000fe2000f8e0205 */
[----:B------:R-:W0:Y:S01]  /*03e0*/  LDCU.128 UR20, c[0x0][0x380] ;  /* 0x00007000ff1477ac */ /* 0x000e220008000c00 */
[----:B-1234-:R-:W-:-:S12]  /*03f0*/  UIMAD UR4, UR4, UR5, URZ ;  /* 0x00000005040472a4 */ /* 0x01efd8000f8e02ff */
.L_x_72:
[C---:B------:R-:W-:Y:S02]  /*0400*/  IMAD R5, R3.reuse, UR18, RZ ;  /* 0x0000001203057c24 */ /* 0x040fe4000f8e02ff */
[----:B------:R-:W-:-:S03]  /*0410*/  IMAD R7, R3, UR19, RZ ;  /* 0x0000001303077c24 */ /* 0x000fc6000f8e02ff */
[----:B------:R-:W-:Y:S02]  /*0420*/  SHF.R.S32.HI R9, RZ, 0x1f, R5 ;  /* 0x0000001fff097819 */ /* 0x000fe40000011405 */
[----:B------:R-:W-:Y:S02]  /*0430*/  IADD3 R11, P0, PT, R0, R5, RZ ;  /* 0x00000005000b7210 */ /* 0x000fe40007f1e0ff */
[----:B------:R-:W-:Y:S02]  /*0440*/  SHF.R.S32.HI R5, RZ, 0x1f, R7 ;  /* 0x0000001fff057819 */ /* 0x000fe40000011407 */
[----:B------:R-:W-:Y:S02]  /*0450*/  IADD3 R7, P1, PT, R2, R7, RZ ;  /* 0x0000000702077210 */ /* 0x000fe40007f3e0ff */
[----:B------:R-:W-:Y:S02]  /*0460*/  LEA.HI.X.SX32 R12, R0, R9, 0x1, P0 ;  /* 0x00000009000c7211 */ /* 0x000fe400000f0eff */
[----:B------:R-:W-:-:S02]  /*0470*/  LEA.HI.X.SX32 R8, R2, R5, 0x1, P1 ;  /* 0x0000000502087211 */ /* 0x000fc400008f0eff */
[----:B0-----:R-:W-:Y:S02]  /*0480*/  LEA R6, P1, R7, UR22, 0x1 ;  /* 0x0000001607067c11 */ /* 0x001fe4000f8208ff */
[----:B------:R-:W-:Y:S02]  /*0490*/  LEA R4, P0, R11, UR20, 0x1 ;  /* 0x000000140b047c11 */ /* 0x000fe4000f8008ff */
[----:B------:R-:W-:Y:S02]  /*04a0*/  LEA.HI.X R7, R7, UR23, R8, 0x1, P1 ;  /* 0x0000001707077c11 */ /* 0x000fe400088f0c08 */
[----:B------:R-:W-:-:S04]  /*04b0*/  LEA.HI.X R5, R11, UR21, R12, 0x1, P0 ;  /* 0x000000150b057c11 */ /* 0x000fc800080f0c0c */
[----:B------:R-:W2:Y:S04]  /*04c0*/  LDG.E.U16 R7, desc[UR6][R6.64] ;  /* 0x0000000606077981 */ /* 0x000ea8000c1e1500 */
[----:B------:R-:W2:Y:S01]  /*04d0*/  LDG.E.U16 R4, desc[UR6][R4.64] ;  /* 0x0000000604047981 */ /* 0x000ea2000c1e1500 */
[----:B------:R-:W-:Y:S02]  /*04e0*/  SHF.R.S32.HI R11, RZ, 0x1f, R3 ;  /* 0x0000001fff0b7819 */ /* 0x000fe40000011403 */
[----:B------:R-:W-:-:S04]  /*04f0*/  IADD3 R12, P0, PT, R10, R3, RZ ;  /* 0x000000030a0c7210 */ /* 0x000fc80007f1e0ff */
[----:B------:R-:W-:Y:S02]  /*0500*/  LEA.HI.X.SX32 R11, R10, R11, 0x1, P0 ;  /* 0x0000000b0a0b7211 */ /* 0x000fe400000f0eff */
[----:B------:R-:W-:Y:S02]  /*0510*/  LEA R8, P0, R12, UR24, 0x1 ;  /* 0x000000180c087c11 */ /* 0x000fe4000f8008ff */
[----:B------:R-:W-:Y:S01]  /*0520*/  IADD3 R3, PT, PT, R3, UR4, RZ ;  /* 0x0000000403037c10 */ /* 0x000fe2000fffe0ff */
[----:B--2---:R-:W-:-:S05]  /*0530*/  HMUL2 R7, R4.H0_H0, R7.H0_H0 ;  /* 0x2000000704077232 */ /* 0x004fca0000000800 */
[----:B------:R-:W-:-:S05]  /*0540*/  HADD2.F32 R9, -RZ, R7.H0_H0 ;  /* 0x20000007ff097230 */ /* 0x000fca0000004100 */
[----:B------:R-:W-:Y:S02]  /*0550*/  F2FP.F16.F32.PACK_AB R5, RZ, R9 ;  /* 0x00000009ff05723e */ /* 0x000fe400000000ff */
[----:B------:R-:W-:-:S05]  /*0560*/  LEA.HI.X R9, R12, UR25, R11, 0x1, P0 ;  /* 0x000000190c097c11 */ /* 0x000fca00080f0c0b */
[----:B------:R1:W-:Y:S01]  /*0570*/  STG.E.U16 desc[UR6][R8.64], R5 ;  /* 0x0000000508007986 */ /* 0x0003e2000c101506 */
[----:B------:R-:W-:-:S13]  /*0580*/  ISETP.GE.AND P0, PT, R3, UR11, PT ;  /* 0x0000000b03007c0c */ /* 0x000fda000bf06270 */
[----:B-1----:R-:W-:Y:S05]  /*0590*/  @!P0 BRA `(.L_x_72) ;  /* 0xfffffffc00988947 */ /* 0x002fea000383ffff */
[----:B------:R-:W-:Y:S05]  /*05a0*/  BSYNC.RECONVERGENT B0 ;  /* 0x0000000000007941 */ /* 0x000fea0003800200 */
.L_x_71:
[----:B------:R-:W-:Y:S05]  /*05b0*/  EXIT ;  /* 0x000000000000794d */ /* 0x000fea0003800000 */
.L_x_73:
        /* <DEDUP_REMOVED lines=12> */
.L_x_108:


//--------------------- .text.binary_mul_f32      --------------------------
	.section	.text.binary_mul_f32,"ax",@progbits
	.align	128
        .global         binary_mul_f32
        .type           binary_mul_f32,@function
        .size           binary_mul_f32,(.L_x_109 - binary_mul_f32)
        .other          binary_mul_f32,@"STO_CUDA_ENTRY STV_DEFAULT"
binary_mul_f32:
.text.binary_mul_f32:
        /* <DEDUP_REMOVED lines=60> */
[----:B------:R-:W0:Y:S01]  /*03c0*/  LDCU.64 UR24, c[0x0][0x390] ;  /* 0x00007200ff1877ac */ /* 0x000e220008000a00 */
[----:B------:R-:W-:Y:S01]  /*03d0*/  IMAD R11, R4, UR16, R3 ;  /* 0x00000010040b7c24 */ /* 0x000fe2000f8e0203 */
[----:B------:R-:W0:Y:S01]  /*03e0*/  LDCU.128 UR20, c[0x0][0x380] ;  /* 0x00007000ff1477ac */ /* 0x000e220008000c00 */
[----:B-123--:R-:W-:-:S12]  /*03f0*/  UIMAD UR4, UR4, UR5, URZ ;  /* 0x00000005040472a4 */ /* 0x00efd8000f8e02ff */
.L_x_75:
[C---:B------:R-:W-:Y:S02]  /*0400*/  IMAD R3, R0.reuse, UR18, RZ ;  /* 0x0000001200037c24 */ /* 0x040fe4000f8e02ff */
[----:B----4-:R-:W-:-:S03]  /*0410*/  IMAD R2, R0, UR19, RZ ;  /* 0x0000001300027c24 */ /* 0x010fc6000f8e02ff */
[----:B------:R-:W-:Y:S02]  /*0420*/  SHF.R.S32.HI R5, RZ, 0x1f, R3 ;  /* 0x0000001fff057819 */ /* 0x000fe40000011403 */
[C---:B------:R-:W-:Y:S02]  /*0430*/  IADD3 R3, P0, PT, R8.reuse, R3, RZ ;  /* 0x0000000308037210 */ /* 0x040fe40007f1e0ff */
[----:B------:R-:W-:Y:S02]  /*0440*/  SHF.R.S32.HI R4, RZ, 0x1f, R2 ;  /* 0x0000001fff047819 */ /* 0x000fe40000011402 */
[C---:B-1----:R-:W-:Y:S02]  /*0450*/  IADD3 R6, P1, PT, R9.reuse, R2, RZ ;  /* 0x0000000209067210 */ /* 0x042fe40007f3e0ff */
[----:B------:R-:W-:Y:S02]  /*0460*/  LEA.HI.X.SX32 R10, R8, R5, 0x1, P0 ;  /* 0x00000005080a7211 */ /* 0x000fe400000f0eff */
[----:B------:R-:W-:-:S02]  /*0470*/  LEA.HI.X.SX32 R5, R9, R4, 0x1, P1 ;  /* 0x0000000409057211 */ /* 0x000fc400008f0eff */
[C---:B0-----:R-:W-:Y:S02]  /*0480*/  LEA R4, P1, R6.reuse, UR22, 0x2 ;  /* 0x0000001606047c11 */ /* 0x041fe4000f8210ff */
[C---:B------:R-:W-:Y:S02]  /*0490*/  LEA R2, P0, R3.reuse, UR20, 0x2 ;  /* 0x0000001403027c11 */ /* 0x040fe4000f8010ff */
[----:B------:R-:W-:Y:S02]  /*04a0*/  LEA.HI.X R5, R6, UR23, R5, 0x2, P1 ;  /* 0x0000001706057c11 */ /* 0x000fe400088f1405 */
[----:B------:R-:W-:-:S04]  /*04b0*/  LEA.HI.X R3, R3, UR21, R10, 0x2, P0 ;  /* 0x0000001503037c11 */ /* 0x000fc800080f140a */
[----:B------:R-:W2:Y:S04]  /*04c0*/  LDG.E R5, desc[UR6][R4.64] ;  /* 0x0000000604057981 */ /* 0x000ea8000c1e1900 */
[----:B------:R-:W2:Y:S01]  /*04d0*/  LDG.E R2, desc[UR6][R2.64] ;  /* 0x0000000602027981 */ /* 0x000ea2000c1e1900 */
[----:B------:R-:W-:Y:S02]  /*04e0*/  SHF.R.S32.HI R6, RZ, 0x1f, R0 ;  /* 0x0000001fff067819 */ /* 0x000fe40000011400 */
[----:B------:R-:W-:-:S04]  /*04f0*/  IADD3 R7, P0, PT, R11, R0, RZ ;  /* 0x000000000b077210 */ /* 0x000fc80007f1e0ff */
[----:B------:R-:W-:Y:S02]  /*0500*/  LEA.HI.X.SX32 R10, R11, R6, 0x1, P0 ;  /* 0x000000060b0a7211 */ /* 0x000fe400000f0eff */
[----:B------:R-:W-:-:S04]  /*0510*/  LEA R6, P0, R7, UR24, 0x2 ;  /* 0x0000001807067c11 */ /* 0x000fc8000f8010ff */
[----:B------:R-:W-:Y:S02]  /*0520*/  LEA.HI.X R7, R7, UR25, R10, 0x2, P0 ;  /* 0x0000001907077c11 */ /* 0x000fe400080f140a */
[----:B------:R-:W-:-:S04]  /*0530*/  IADD3 R0, PT, PT, R0, UR4, RZ ;  /* 0x0000000400007c10 */ /* 0x000fc8000fffe0ff */
[----:B------:R-:W-:Y:S01]  /*0540*/  ISETP.GE.AND P0, PT, R0, UR11, PT ;  /* 0x0000000b00007c0c */ /* 0x000fe2000bf06270 */
[----:B--2---:R-:W-:-:S05]  /*0550*/  FMUL R13, R2, R5 ;  /* 0x00000005020d7220 */ /* 0x004fca0000400000 */
[----:B------:R1:W-:Y:S07]  /*0560*/  STG.E desc[UR6][R6.64], R13 ;  /* 0x0000000d06007986 */ /* 0x0003ee000c101906 */
[----:B------:R-:W-:Y:S05]  /*0570*/  @!P0 BRA `(.L_x_75) ;  /* 0xfffffffc00a08947 */ /* 0x000fea000383ffff */
[----:B------:R-:W-:Y:S05]  /*0580*/  BSYNC.RECONVERGENT B0 ;  /* 0x0000000000007941 */ /* 0x000fea0003800200 */
.L_x_74:
[----:B------:R-:W-:Y:S05]  /*0590*/  EXIT ;  /* 0x000000000000794d */ /* 0x000fea0003800000 */
.L_x_76:
        /* <DEDUP_REMOVED lines=14> */
.L_x_109:


//--------------------- .text.binary_sub_f16      --------------------------
	.section	.text.binary_sub_f16,"ax",@progbits
	.align	128
        .global         binary_sub_f16
        .type           binary_sub_f16,@function
        .size           binary_sub_f16,(.L_x_110 - binary_sub_f16)
        .other          binary_sub_f16,@"STO_CUDA_ENTRY STV_DEFAULT"
binary_sub_f16:
.text.binary_sub_f16:
        /* <DEDUP_REMOVED lines=64> */
.L_x_78:
        /* <DEDUP_REMOVED lines=19> */
[----:B--2---:R-:W-:-:S05]  /*0530*/  HADD2 R7, R4.H0_H0, -R7.H0_H0 ;  /* 0xa000000704077230 */ /* 0x004fca0000000800 */
[----:B------:R-:W-:-:S05]  /*0540*/  HADD2.F32 R9, -RZ, R7.H0_H0 ;  /* 0x20000007ff097230 */ /* 0x000fca0000004100 */
[----:B------:R-:W-:Y:S02]  /*0550*/  F2FP.F16.F32.PACK_AB R5, RZ, R9 ;  /* 0x00000009ff05723e */ /* 0x000fe400000000ff */
[----:B------:R-:W-:-:S05]  /*0560*/  LEA.HI.X R9, R12, UR25, R11, 0x1, P0 ;  /* 0x000000190c097c11 */ /* 0x000fca00080f0c0b */
[----:B------:R1:W-:Y:S01]  /*0570*/  STG.E.U16 desc[UR6][R8.64], R5 ;  /* 0x0000000508007986 */ /* 0x0003e2000c101506 */
[----:B------:R-:W-:-:S13]  /*0580*/  ISETP.GE.AND P0, PT, R3, UR11, PT ;  /* 0x0000000b03007c0c */ /* 0x000fda000bf06270 */
[----:B-1----:R-:W-:Y:S05]  /*0590*/  @!P0 BRA `(.L_x_78) ;  /* 0xfffffffc00988947 */ /* 0x002fea000383ffff */
[----:B------:R-:W-:Y:S05]  /*05a0*/  BSYNC.RECONVERGENT B0 ;  /* 0x0000000000007941 */ /* 0x000fea0003800200 */
.L_x_77:
[----:B------:R-:W-:Y:S05]  /*05b0*/  EXIT ;  /* 0x000000000000794d */ /* 0x000fea0003800000 */
.L_x_79:
        /* <DEDUP_REMOVED lines=12> */
.L_x_110:


//--------------------- .text.binary_sub_f32      --------------------------
	.section	.text.binary_sub_f32,"ax",@progbits
	.align	128
        .global         binary_sub_f32
        .type           binary_sub_f32,@function
        .size           binary_sub_f32,(.L_x_111 - binary_sub_f32)
        .other          binary_sub_f32,@"STO_CUDA_ENTRY STV_DEFAULT"
binary_sub_f32:
.text.binary_sub_f32:
        /* <DEDUP_REMOVED lines=64> */
.L_x_81:
        /* <DEDUP_REMOVED lines=21> */
[----:B--2---:R-:W-:-:S05]  /*0550*/  FADD R13, R2, -R5 ;  /* 0x80000005020d7221 */ /* 0x004fca0000000000 */
[----:B------:R1:W-:Y:S07]  /*0560*/  STG.E desc[UR6][R6.64], R13 ;  /* 0x0000000d06007986 */ /* 0x0003ee000c101906 */
[----:B------:R-:W-:Y:S05]  /*0570*/  @!P0 BRA `(.L_x_81) ;  /* 0xfffffffc00a08947 */ /* 0x000fea000383ffff */
[----:B------:R-:W-:Y:S05]  /*0580*/  BSYNC.RECONVERGENT B0 ;  /* 0x0000000000007941 */ /* 0x000fea0003800200 */
.L_x_80:
[----:B------:R-:W-:Y:S05]  /*0590*/  EXIT ;  /* 0x000000000000794d */ /* 0x000fea0003800000 */
.L_x_82:
        /* <DEDUP_REMOVED lines=14> */
.L_x_111:


//--------------------- .text.binary_add_f16      --------------------------
	.section	.text.binary_add_f16,"ax",@progbits
	.align	128
        .global         binary_add_f16
        .type           binary_add_f16,@function
        .size           binary_add_f16,(.L_x_112 - binary_add_f16)
        .other          binary_add_f16,@"STO_CUDA_ENTRY STV_DEFAULT"
binary_add_f16:
.text.binary_add_f16:
        /* <DEDUP_REMOVED lines=64> */
.L_x_84:
        /* <DEDUP_REMOVED lines=19> */
[----:B--2---:R-:W-:-:S05]  /*0530*/  HADD2 R7, R4.H0_H0, R7.H0_H0 ;  /* 0x2000000704077230 */ /* 0x004fca0000000800 */
[----:B------:R-:W-:-:S05]  /*0540*/  HADD2.F32 R9, -RZ, R7.H0_H0 ;  /* 0x20000007ff097230 */ /* 0x000fca0000004100 */
[----:B------:R-:W-:Y:S02]  /*0550*/  F2FP.F16.F32.PACK_AB R5, RZ, R9 ;  /* 0x00000009ff05723e */ /* 0x000fe400000000ff */
[----:B------:R-:W-:-:S05]  /*0560*/  LEA.HI.X R9, R12, UR25, R11, 0x1, P0 ;  /* 0x000000190c097c11 */ /* 0x000fca00080f0c0b */
[----:B------:R1:W-:Y:S01]  /*0570*/  STG.E.U16 desc[UR6][R8.64], R5 ;  /* 0x0000000508007986 */ /* 0x0003e2000c101506 */
[----:B------:R-:W-:-:S13]  /*0580*/  ISETP.GE.AND P0, PT, R3, UR11, PT ;  /* 0x0000000b03007c0c */ /* 0x000fda000bf06270 */
[----:B-1----:R-:W-:Y:S05]  /*0590*/  @!P0 BRA `(.L_x_84) ;  /* 0xfffffffc00988947 */ /* 0x002fea000383ffff */
[----:B------:R-:W-:Y:S05]  /*05a0*/  BSYNC.RECONVERGENT B0 ;  /* 0x0000000000007941 */ /* 0x000fea0003800200 */
.L_x_83:
[----:B------:R-:W-:Y:S05]  /*05b0*/  EXIT ;  /* 0x000000000000794d */ /* 0x000fea0003800000 */
.L_x_85:
        /* <DEDUP_REMOVED lines=12> */
.L_x_112:


//--------------------- .text.binary_add_f32      --------------------------
	.section	.text.binary_add_f32,"ax",@progbits
	.align	128
        .global         binary_add_f32
        .type           binary_add_f32,@function
        .size           binary_add_f32,(.L_x_113 - binary_add_f32)
        .other          binary_add_f32,@"STO_CUDA_ENTRY STV_DEFAULT"
binary_add_f32:
.text.binary_add_f32:
        /* <DEDUP_REMOVED lines=64> */
.L_x_87:
        /* <DEDUP_REMOVED lines=21> */
[----:B--2---:R-:W-:-:S05]  /*0550*/  FADD R13, R2, R5 ;  /* 0x00000005020d7221 */ /* 0x004fca0000000000 */
[----:B------:R1:W-:Y:S07]  /*0560*/  STG.E desc[UR6][R6.64], R13 ;  /* 0x0000000d06007986 */ /* 0x0003ee000c101906 */
[----:B------:R-:W-:Y:S05]  /*0570*/  @!P0 BRA `(.L_x_87) ;  /* 0xfffffffc00a08947 */ /* 0x000fea000383ffff */
[----:B------:R-:W-:Y:S05]  /*0580*/  BSYNC.RECONVERGENT B0 ;  /* 0x0000000000007941 */ /* 0x000fea0003800200 */
.L_x_86:
[----:B------:R-:W-:Y:S05]  /*0590*/  EXIT ;  /* 0x000000000000794d */ /* 0x000fea0003800000 */
.L_x_88:
        /* <DEDUP_REMOVED lines=14> */
.L_x_113:


//--------------------- .nv.shared.reserved.0     --------------------------
	.section	.nv.shared.reserved.0,"aw",@nobits
	.weak		__nv_reservedSMEM_offset_0_alias
	.size		__nv_reservedSMEM_offset_0_alias, 0, 64
	.other		__nv_reservedSMEM_offset_0_alias,@"STO_CUDA_RESERVED_SHARED STV_DEFAULT"
__nv_reservedSMEM_offset_0_alias:
	.zero		0
	.zero		64


//--------------------- .nv.constant0.binary_or_bool --------------------------
	.section	.nv.constant0.binary_or_bool,"a",@progbits
	.sectionflags	@""
	.align	4
.nv.constant0.binary_or_bool:
	.zero		1000


//--------------------- .nv.constant0.binary_and_bool --------------------------
	.section	.nv.constant0.binary_and_bool,"a",@progbits
	.sectionflags	@""
	.align	4
.nv.constant0.binary_and_bool:
	.zero		1000


//--------------------- .nv.constant0.binary_not_equals_f16 --------------------------
	.section	.nv.constant0.binary_not_equals_f16,"a",@progbits
	.sectionflags	@""
	.align	4
.nv.constant0.binary_not_equals_f16:
	.zero		1000


//--------------------- .nv.constant0.binary_not_equals_f32 --------------------------
	.section	.nv.constant0.binary_not_equals_f32,"a",@progbits
	.sectionflags	@""
	.align	4
.nv.constant0.binary_not_equals_f32:
	.zero		1000


//--------------------- .nv.constant0.binary_equals_f16 --------------------------
	.section	.nv.constant0.binary_equals_f16,"a",@progbits
	.sectionflags	@""
	.align	4
.nv.constant0.binary_equals_f16:
	.zero		1000


//--------------------- .nv.constant0.binary_equals_f32 --------------------------
	.section	.nv.constant0.binary_equals_f32,"a",@progbits
	.sectionflags	@""
	.align	4
.nv.constant0.binary_equals_f32:
	.zero		1000


//--------------------- .nv.constant0.binary_greater_equal_f16 --------------------------
	.section	.nv.constant0.binary_greater_equal_f16,"a",@progbits
	.sectionflags	@""
	.align	4
.nv.constant0.binary_greater_equal_f16:
	.zero		1000


//--------------------- .nv.constant0.binary_greater_equal_f32 --------------------------
	.section	.nv.constant0.binary_greater_equal_f32,"a",@progbits
	.sectionflags	@""
	.align	4
.nv.constant0.binary_greater_equal_f32:
	.zero		1000


//--------------------- .nv.constant0.binary_greater_f16 --------------------------
	.section	.nv.constant0.binary_greater_f16,"a",@progbits
	.sectionflags	@""
	.align	4
.nv.constant0.binary_greater_f16:
	.zero		1000


//--------------------- .nv.constant0.binary_greater_f32 --------------------------
	.section	.nv.constant0.binary_greater_f32,"a",@progbits
	.sectionflags	@""
	.align	4
.nv.constant0.binary_greater_f32:
	.zero		1000


//--------------------- .nv.constant0.binary_less_equal_f16 --------------------------
	.section	.nv.constant0.binary_less_equal_f16,"a",@progbits
	.sectionflags	@""
	.align	4
.nv.constant0.binary_less_equal_f16:
	.zero		1000


//--------------------- .nv.constant0.binary_less_equal_f32 --------------------------
	.section	.nv.constant0.binary_less_equal_f32,"a",@progbits
	.sectionflags	@""
	.align	4
.nv.constant0.binary_less_equal_f32:
	.zero		1000


//--------------------- .nv.constant0.binary_less_f16 --------------------------
	.section	.nv.constant0.binary_less_f16,"a",@progbits
	.sectionflags	@""
	.align	4
.nv.constant0.binary_less_f16:
	.zero		1000


//--------------------- .nv.constant0.binary_less_f32 --------------------------
	.section	.nv.constant0.binary_less_f32,"a",@progbits
	.sectionflags	@""
	.align	4
.nv.constant0.binary_less_f32:
	.zero		1000


//--------------------- .nv.constant0.binary_pow_f16 --------------------------
	.section	.nv.constant0.binary_pow_f16,"a",@progbits
	.sectionflags	@""
	.align	4
.nv.constant0.binary_pow_f16:
	.zero		1000


//--------------------- .nv.constant0.binary_pow_f32 --------------------------
	.section	.nv.constant0.binary_pow_f32,"a",@progbits
	.sectionflags	@""
	.align	4
.nv.constant0.binary_pow_f32:
	.zero		1000


//--------------------- .nv.constant0.binary_div_f16 --------------------------
	.section	.nv.constant0.binary_div_f16,"a",@progbits
	.sectionflags	@""
	.align	4
.nv.constant0.binary_div_f16:
	.zero		1000


//--------------------- .nv.constant0.binary_div_f32 --------------------------
	.section	.nv.constant0.binary_div_f32,"a",@progbits
	.sectionflags	@""
	.align	4
.nv.constant0.binary_div_f32:
	.zero		1000


//--------------------- .nv.constant0.binary_mul_f16 --------------------------
	.section	.nv.constant0.binary_mul_f16,"a",@progbits
	.sectionflags	@""
	.align	4
.nv.constant0.binary_mul_f16:
	.zero		1000


//--------------------- .nv.constant0.binary_mul_f32 --------------------------
	.section	.nv.constant0.binary_mul_f32,"a",@progbits
	.sectionflags	@""
	.align	4
.nv.constant0.binary_mul_f32:
	.zero		1000


//--------------------- .nv.constant0.binary_sub_f16 --------------------------
	.section	.nv.constant0.binary_sub_f16,"a",@progbits
	.sectionflags	@""
	.align	4
.nv.constant0.binary_sub_f16:
	.zero		1000


//--------------------- .nv.constant0.binary_sub_f32 --------------------------
	.section	.nv.constant0.binary_sub_f32,"a",@progbits
	.sectionflags	@""
	.align	4
.nv.constant0.binary_sub_f32:
	.zero		1000


//--------------------- .nv.constant0.binary_add_f16 --------------------------
	.section	.nv.constant0.binary_add_f16,"a",@progbits
	.sectionflags	@""
	.align	4
.nv.constant0.binary_add_f16:
	.zero		1000


//--------------------- .nv.constant0.binary_add_f32 --------------------------
	.section	.nv.constant0.binary_add_f32,"a",@progbits
	.sectionflags	@""
	.align	4
.nv.constant0.binary_add_f32:
	.zero		1000


//--------------------- SYMBOLS --------------------------

	.type		.nv.reservedSmem.offset0,@object
	.size		.nv.reservedSmem.offset0,0x4
